def matmul_kernel(
    a_ptr,
    b_ptr,
    c_ptr,
    M,
    N,
    K,
    stride_am,
    stride_ak,
    stride_bk,
    stride_bn,
    stride_cm,
    stride_cn,
    BLOCK_M: tl.constexpr,
    BLOCK_N: tl.constexpr,
    BLOCK_K: tl.constexpr,
    GROUP_M: tl.constexpr,
):
    pid = tl.program_id(axis=0)
    num_pid_m = tl.cdiv(M, BLOCK_M)
    num_pid_n = tl.cdiv(N, BLOCK_N)
    num_pid_in_group = GROUP_M * num_pid_n
    group_id = pid // num_pid_in_group
    first_pid_m = group_id * GROUP_M
    group_size_m = min(num_pid_m - first_pid_m, GROUP_M)
    pid_m = first_pid_m + ((pid % num_pid_in_group) % group_size_m)
    pid_n = (pid % num_pid_in_group) // group_size_m

    offs_am = (pid_m * BLOCK_M + tl.arange(0, BLOCK_M)) % M
    offs_bn = (pid_n * BLOCK_N + tl.arange(0, BLOCK_N)) % N
    offs_k = tl.arange(0, BLOCK_K)
    a_ptrs = a_ptr + offs_am[:, None] * stride_am + offs_k[None, :] * stride_ak
    b_ptrs = b_ptr + offs_k[:, None] * stride_bk + offs_bn[None, :] * stride_bn

    acc = tl.zeros((BLOCK_M, BLOCK_N), dtype=tl.float32)
    for kk in range(0, tl.cdiv(K, BLOCK_K)):
        a = tl.load(a_ptrs, mask=offs_k[None, :] < K - kk * BLOCK_K, other=0.0)
        b = tl.load(b_ptrs, mask=offs_k[:, None] < K - kk * BLOCK_K, other=0.0)
        acc = tl.dot(a, b, acc)
        a_ptrs += BLOCK_K * stride_ak
        b_ptrs += BLOCK_K * stride_bk

    c = acc.to(c_ptr.dtype.element_ty)
    offs_cm = pid_m * BLOCK_M + tl.arange(0, BLOCK_M)
    offs_cn = pid_n * BLOCK_N + tl.arange(0, BLOCK_N)
    c_ptrs = c_ptr + offs_cm[:, None] * stride_cm + offs_cn[None, :] * stride_cn
    mask = (offs_cm[:, None] < M) & (offs_cn[None, :] < N)
    tl.store(c_ptrs, c, mask=mask)

# config = {"BLOCK_K": 128, "BLOCK_M": 64, "BLOCK_N": 512, "GROUP_M": 8, "arch": "sm_80", "dtype": "fp16", "num_ctas": 1, "num_stages": 3, "num_warps": 8}
# arch = sm_80


// ===== COMPILED SASS (sm_80) =====

	.target	sm_80

	.elftype	@"ET_EXEC"


//--------------------- .note.nv.tkinfo           --------------------------
	.section	.note.nv.tkinfo,"",@"SHT_NOTE"
	.sectionflags	@"SHF_NOTE_NV_TKINFO"
	.tkinfo
        /*0018*/ 	.word	0x00000002
        /*0030*/ 	.string	""
        /*0030*/ 	.string	"ptxas"
        /*0030*/ 	.string	"Cuda compilation tools, release 13.0, V13.0.88"
        /*0030*/ 	.string	"Build cuda_13.0.r13.0/compiler.36424714_0"
        /*0030*/ 	.string	"-v  -suppress-debug-info  -lineinfo  -arch sm_80 "



//--------------------- .note.nv.cuinfo           --------------------------
	.section	.note.nv.cuinfo,"",@"SHT_NOTE"
	.sectionflags	@"SHF_NOTE_NV_CUINFO"
        /*0018*/ 	.short	0x0002
        /*001a*/ 	.short	0x0050
        /*001c*/ 	.short	0x0082
	.zero		2


//--------------------- .nv.info                  --------------------------
	.section	.nv.info,"",@"SHT_CUDA_INFO"
	.align	4


	//----- nvinfo : EIATTR_REGCOUNT
	.align		4
        /*0000*/ 	.byte	0x04, 0x2f
        /*0002*/ 	.short	(.L_1 - .L_0)
	.align		4
.L_0:
        /*0004*/ 	.word	index@(matmul_kernel)
        /*0008*/ 	.word	0x00000020


	//----- nvinfo : EIATTR_FRAME_SIZE
	.align		4
.L_1:
        /*000c*/ 	.byte	0x04, 0x11
        /*000e*/ 	.short	(.L_3 - .L_2)
	.align		4
.L_2:
        /*0010*/ 	.word	index@(matmul_kernel)
        /*0014*/ 	.word	0x00002450


	//----- nvinfo : EIATTR_MIN_STACK_SIZE
	.align		4
.L_3:
        /*0018*/ 	.byte	0x04, 0x12
        /*001a*/ 	.short	(.L_5 - .L_4)
	.align		4
.L_4:
        /*001c*/ 	.word	index@(matmul_kernel)
        /*0020*/ 	.word	0x00002450
.L_5:


//--------------------- .nv.info.matmul_kernel    --------------------------
	.section	.nv.info.matmul_kernel,"",@"SHT_CUDA_INFO"
	.sectionflags	@""
	.align	4


	//----- nvinfo : EIATTR_CUDA_API_VERSION
	.align		4
        /*0000*/ 	.byte	0x04, 0x37
        /*0002*/ 	.short	(.L_7 - .L_6)
.L_6:
        /*0004*/ 	.word	0x00000082


	//----- nvinfo : EIATTR_SW2861232_WAR
	.align		4
.L_7:
        /*0008*/ 	.byte	0x01, 0x35
	.zero		2


	//----- nvinfo : EIATTR_PARAM_CBANK
	.align		4
        /*000c*/ 	.byte	0x04, 0x0a
        /*000e*/ 	.short	(.L_9 - .L_8)
	.align		4
.L_8:
        /*0010*/ 	.word	index@(.nv.constant0.matmul_kernel)
        /*0014*/ 	.short	0x0160
        /*0016*/ 	.short	0x0050


	//----- nvinfo : EIATTR_CBANK_PARAM_SIZE
	.align		4
.L_9:
        /*0018*/ 	.byte	0x03, 0x19
        /*001a*/ 	.short	0x0050


	//----- nvinfo : EIATTR_KPARAM_INFO
	.align		4
        /*001c*/ 	.byte	0x04, 0x17
        /*001e*/ 	.short	(.L_11 - .L_10)
.L_10:
        /*0020*/ 	.word	0x00000000
        /*0024*/ 	.short	0x000d
        /*0026*/ 	.short	0x0048
        /*0028*/ 	.byte	0x00, 0xf4, 0x21, 0x00


	//----- nvinfo : EIATTR_KPARAM_INFO
	.align		4
.L_11:
        /*002c*/ 	.byte	0x04, 0x17
        /*002e*/ 	.short	(.L_13 - .L_12)
.L_12:
        /*0030*/ 	.word	0x00000000
        /*0034*/ 	.short	0x000c
        /*0036*/ 	.short	0x0040
        /*0038*/ 	.byte	0x00, 0xf4, 0x21, 0x00


	//----- nvinfo : EIATTR_KPARAM_INFO
	.align		4
.L_13:
        /*003c*/ 	.byte	0x04, 0x17
        /*003e*/ 	.short	(.L_15 - .L_14)
.L_14:
        /*0040*/ 	.word	0x00000000
        /*0044*/ 	.short	0x000b
        /*0046*/ 	.short	0x0038
        /*0048*/ 	.byte	0x00, 0xf0, 0x11, 0x00


	//----- nvinfo : EIATTR_KPARAM_INFO
	.align		4
.L_15:
        /*004c*/ 	.byte	0x04, 0x17
        /*004e*/ 	.short	(.L_17 - .L_16)
.L_16:
        /*0050*/ 	.word	0x00000000
        /*0054*/ 	.short	0x000a
        /*0056*/ 	.short	0x0034
        /*0058*/ 	.byte	0x00, 0xf0, 0x11, 0x00


	//----- nvinfo : EIATTR_KPARAM_INFO
	.align		4
.L_17:
        /*005c*/ 	.byte	0x04, 0x17
        /*005e*/ 	.short	(.L_19 - .L_18)
.L_18:
        /*0060*/ 	.word	0x00000000
        /*0064*/ 	.short	0x0009
        /*0066*/ 	.short	0x0030
        /*0068*/ 	.byte	0x00, 0xf0, 0x11, 0x00


	//----- nvinfo : EIATTR_KPARAM_INFO
	.align		4
.L_19:
        /*006c*/ 	.byte	0x04, 0x17
        /*006e*/ 	.short	(.L_21 - .L_20)
.L_20:
        /*0070*/ 	.word	0x00000000
        /*0074*/ 	.short	0x0008
        /*0076*/ 	.short	0x002c
        /*0078*/ 	.byte	0x00, 0xf0, 0x11, 0x00


	//----- nvinfo : EIATTR_KPARAM_INFO
	.align		4
.L_21:
        /*007c*/ 	.byte	0x04, 0x17
        /*007e*/ 	.short	(.L_23 - .L_22)
.L_22:
        /*0080*/ 	.word	0x00000000
        /*0084*/ 	.short	0x0007
        /*0086*/ 	.short	0x0028
        /*0088*/ 	.byte	0x00, 0xf0, 0x11, 0x00


	//----- nvinfo : EIATTR_KPARAM_INFO
	.align		4
.L_23:
        /*008c*/ 	.byte	0x04, 0x17
        /*008e*/ 	.short	(.L_25 - .L_24)
.L_24:
        /*0090*/ 	.word	0x00000000
        /*0094*/ 	.short	0x0006
        /*0096*/ 	.short	0x0024
        /*0098*/ 	.byte	0x00, 0xf0, 0x11, 0x00


	//----- nvinfo : EIATTR_KPARAM_INFO
	.align		4
.L_25:
        /*009c*/ 	.byte	0x04, 0x17
        /*009e*/ 	.short	(.L_27 - .L_26)
.L_26:
        /*00a0*/ 	.word	0x00000000
        /*00a4*/ 	.short	0x0005
        /*00a6*/ 	.short	0x0020
        /*00a8*/ 	.byte	0x00, 0xf0, 0x11, 0x00


	//----- nvinfo : EIATTR_KPARAM_INFO
	.align		4
.L_27:
        /*00ac*/ 	.byte	0x04, 0x17
        /*00ae*/ 	.short	(.L_29 - .L_28)
.L_28:
        /*00b0*/ 	.word	0x00000000
        /*00b4*/ 	.short	0x0004
        /*00b6*/ 	.short	0x001c
        /*00b8*/ 	.byte	0x00, 0xf0, 0x11, 0x00


	//----- nvinfo : EIATTR_KPARAM_INFO
	.align		4
.L_29:
        /*00bc*/ 	.byte	0x04, 0x17
        /*00be*/ 	.short	(.L_31 - .L_30)
.L_30:
        /*00c0*/ 	.word	0x00000000
        /*00c4*/ 	.short	0x0003
        /*00c6*/ 	.short	0x0018
        /*00c8*/ 	.byte	0x00, 0xf0, 0x11, 0x00


	//----- nvinfo : EIATTR_KPARAM_INFO
	.align		4
.L_31:
        /*00cc*/ 	.byte	0x04, 0x17
        /*00ce*/ 	.short	(.L_33 - .L_32)
.L_32:
        /*00d0*/ 	.word	0x00000000
        /*00d4*/ 	.short	0x0002
        /*00d6*/ 	.short	0x0010
        /*00d8*/ 	.byte	0x00, 0xf4, 0x21, 0x00


	//----- nvinfo : EIATTR_KPARAM_INFO
	.align		4
.L_33:
        /*00dc*/ 	.byte	0x04, 0x17
        /*00de*/ 	.short	(.L_35 - .L_34)
.L_34:
        /*00e0*/ 	.word	0x00000000
        /*00e4*/ 	.short	0x0001
        /*00e6*/ 	.short	0x0008
        /*00e8*/ 	.byte	0x00, 0xf4, 0x21, 0x00


	//----- nvinfo : EIATTR_KPARAM_INFO
	.align		4
.L_35:
        /*00ec*/ 	.byte	0x04, 0x17
        /*00ee*/ 	.short	(.L_37 - .L_36)
.L_36:
        /*00f0*/ 	.word	0x00000000
        /*00f4*/ 	.short	0x0000
        /*00f6*/ 	.short	0x0000
        /*00f8*/ 	.byte	0x00, 0xf4, 0x21, 0x00


	//----- nvinfo : EIATTR_MAXREG_COUNT
	.align		4
.L_37:
        /*00fc*/ 	.byte	0x03, 0x1b
        /*00fe*/ 	.short	0x00ff


	//----- nvinfo : EIATTR_NUM_BARRIERS
	.align		4
        /*0100*/ 	.byte	0x02, 0x4c
        /*0102*/ 	.byte	0x01
	.zero		1


	//----- nvinfo : EIATTR_ANNOTATIONS
	.align		4
        /*0104*/ 	.byte	0x04, 0x55
        /*0106*/ 	.short	(.L_39 - .L_38)


	//   ....[0]....
.L_38:
        /*0108*/ 	.word	0x00000001
        /*010c*/ 	.byte	0xe0, 0x05, 0x00, 0x00, 0x01, 0x00, 0x00, 0x00, 0x10, 0x07, 0x00, 0x00, 0x01, 0x00, 0x00, 0x00
        /* <DEDUP_REMOVED lines=150> */
        /*0a7c*/ 	.byte	0x20, 0xda, 0x00, 0x00


	//----- nvinfo : EIATTR_MERCURY_ISA_VERSION
	.align		4
.L_39:
        /*0a80*/ 	.byte	0x03, 0x5f
        /*0a82*/ 	.short	0x0000


	//----- nvinfo : EIATTR_EXIT_INSTR_OFFSETS
	.align		4
        /*0a84*/ 	.byte	0x04, 0x1c
        /*0a86*/ 	.short	(.L_41 - .L_40)


	//   ....[0]....
.L_40:
        /*0a88*/ 	.word	0x00043e80


	//   ....[1]....
        /*0a8c*/ 	.word	0x00043eb0


	//----- nvinfo : EIATTR_REQNTID
	.align		4
.L_41:
        /*0a90*/ 	.byte	0x04, 0x10
        /*0a92*/ 	.short	(.L_43 - .L_42)
.L_42:
        /*0a94*/ 	.word	0x00000100
        /*0a98*/ 	.word	0x00000001
        /*0a9c*/ 	.word	0x00000001
.L_43:


//--------------------- .nv.callgraph             --------------------------
	.section	.nv.callgraph,"",@"SHT_CUDA_CALLGRAPH"
	.align	4
	.sectionentsize	8
	.align		4
        /*0000*/ 	.word	0x00000000
	.align		4
        /*0004*/ 	.word	0xffffffff
	.align		4
        /*0008*/ 	.word	0x00000000
	.align		4
        /*000c*/ 	.word	0xfffffffe
	.align		4
        /*0010*/ 	.word	0x00000000
	.align		4
        /*0014*/ 	.word	0xfffffffd
	.align		4
        /*0018*/ 	.word	0x00000000
	.align		4
        /*001c*/ 	.word	0xfffffffc


//--------------------- .nv.rel.action            --------------------------
	.section	.nv.rel.action,"",@"SHT_CUDA_RELOCINFO"
	.align	8
	.sectionentsize	8
        /*0000*/ 	.byte	0x73, 0x00, 0x00, 0x00, 0x00, 0x00, 0x00, 0x00, 0x00, 0x00, 0x00, 0x11, 0x25, 0x00, 0x05, 0x36


//--------------------- .nv.constant0.matmul_kernel --------------------------
	.section	.nv.constant0.matmul_kernel,"a",@progbits
	.sectionflags	@""
	.align	4
.nv.constant0.matmul_kernel:
	.zero		432


//--------------------- .text.matmul_kernel       --------------------------
	.section	.text.matmul_kernel,"ax",@progbits
	.sectioninfo	@"SHI_REGISTERS=32"
	.align	128
        .global         matmul_kernel
        .type           matmul_kernel,@function
        .size           matmul_kernel,(.L_x_5 - matmul_kernel)
        .other          matmul_kernel,@"STO_CUDA_ENTRY STV_DEFAULT"
matmul_kernel:
.text.matmul_kernel:
[----:B------:R-:W-:-:S03]  /*0000*/  IMAD.MOV.U32 R1, RZ, RZ, c[0x0][0x28] ;  /* 0x00000a00ff017624 */ /* 0x000fc600078e00ff */
[----:B------:R-:W-:Y:S01]  /*0010*/  IMAD.MOV.U32 R0, RZ, RZ, c[0x0][0x17c] ;  /* 0x00005f00ff007624 */ /* 0x000fe200078e00ff */
[----:B------:R-:W0:Y:S01]  /*0020*/  S2R R11, SR_TID.X ;  /* 0x00000000000b7919 */ /* 0x000e220000002100 */
[----:B------:R-:W-:Y:S01]  /*0030*/  IADD3 R1, R1, -0x2450, RZ ;  /* 0xffffdbb001017810 */ /* 0x000fe20007ffe0ff */
[----:B------:R-:W-:Y:S02]  /*0040*/  ULDC.64 UR10, c[0x0][0x118] ;  /* 0x00004600000a7ab9 */ /* 0x000fe40000000a00 */
[----:B------:R-:W-:-:S04]  /*0050*/  IADD3 R0, R0, 0x1ff, RZ ;  /* 0x000001ff00007810 */ /* 0x000fc80007ffe0ff */
[----:B------:R-:W-:-:S04]  /*0060*/  SHF.R.S32.HI R3, RZ, 0x1f, R0 ;  /* 0x0000001fff037819 */ /* 0x000fc80000011400 */
[----:B------:R-:W-:-:S04]  /*0070*/  LEA.HI R3, R3, R0, RZ, 0x9 ;  /* 0x0000000003037211 */ /* 0x000fc800078f48ff */
[----:B------:R-:W-:Y:S02]  /*0080*/  SHF.R.S32.HI R0, RZ, 0x9, R3 ;  /* 0x00000009ff007819 */ /* 0x000fe40000011403 */
[----:B------:R-:W1:Y:S03]  /*0090*/  S2R R3, SR_CTAID.X ;  /* 0x0000000000037919 */ /* 0x000e660000002500 */
[----:B------:R-:W-:Y:S01]  /*00a0*/  IMAD.SHL.U32 R0, R0, 0x8, RZ ;  /* 0x0000000800007824 */ /* 0x000fe200078e00ff */
[----:B0-----:R-:W-:-:S04]  /*00b0*/  LOP3.LUT R28, R11, 0x80, RZ, 0xc0, !PT ;  /* 0x000000800b1c7812 */ /* 0x001fc800078ec0ff */
[-C--:B------:R-:W-:Y:S02]  /*00c0*/  IABS R7, R0.reuse ;  /* 0x0000000000077213 */ /* 0x080fe40000000000 */
[----:B------:R-:W-:Y:S02]  /*00d0*/  IABS R10, R0 ;  /* 0x00000000000a7213 */ /* 0x000fe40000000000 */
[----:B------:R-:W0:Y:S01]  /*00e0*/  I2F.RP R2, R7 ;  /* 0x0000000700027306 */ /* 0x000e220000209400 */
[----:B-1----:R-:W-:-:S07]  /*00f0*/  IABS R8, R3 ;  /* 0x0000000300087213 */ /* 0x002fce0000000000 */
[----:B0-----:R-:W0:Y:S02]  /*0100*/  MUFU.RCP R2, R2 ;  /* 0x0000000200027308 */ /* 0x001e240000001000 */
[----:B0-----:R-:W-:Y:S01]  /*0110*/  IADD3 R4, R2, 0xffffffe, RZ ;  /* 0x0ffffffe02047810 */ /* 0x001fe20007ffe0ff */
[----:B------:R-:W-:-:S05]  /*0120*/  IMAD.MOV R2, RZ, RZ, -R10 ;  /* 0x000000ffff027224 */ /* 0x000fca00078e0a0a */
[----:B------:R0:W1:Y:S02]  /*0130*/  F2I.FTZ.U32.TRUNC.NTZ R5, R4 ;  /* 0x0000000400057305 */ /* 0x000064000021f000 */
[----:B0-----:R-:W-:Y:S02]  /*0140*/  IMAD.MOV.U32 R4, RZ, RZ, RZ ;  /* 0x000000ffff047224 */ /* 0x001fe400078e00ff */
[----:B-1----:R-:W-:-:S04]  /*0150*/  IMAD.MOV R6, RZ, RZ, -R5 ;  /* 0x000000ffff067224 */ /* 0x002fc800078e0a05 */
[----:B------:R-:W-:Y:S02]  /*0160*/  IMAD R9, R6, R7, RZ ;  /* 0x0000000706097224 */ /* 0x000fe400078e02ff */
[----:B------:R-:W-:Y:S02]  /*0170*/  IMAD.MOV.U32 R6, RZ, RZ, R8 ;  /* 0x000000ffff067224 */ /* 0x000fe400078e0008 */
[----:B------:R-:W-:-:S06]  /*0180*/  IMAD.HI.U32 R5, R5, R9, R4 ;  /* 0x0000000905057227 */ /* 0x000fcc00078e0004 */
[----:B------:R-:W-:-:S04]  /*0190*/  IMAD.HI.U32 R5, R5, R6, RZ ;  /* 0x0000000605057227 */ /* 0x000fc800078e00ff */
[----:B------:R-:W-:-:S05]  /*01a0*/  IMAD R2, R5, R2, R6 ;  /* 0x0000000205027224 */ /* 0x000fca00078e0206 */
[----:B------:R-:W-:-:S13]  /*01b0*/  ISETP.GT.U32.AND P1, PT, R7, R2, PT ;  /* 0x000000020700720c */ /* 0x000fda0003f24070 */
[----:B------:R-:W-:Y:S01]  /*01c0*/  @!P1 IMAD.IADD R2, R2, 0x1, -R7 ;  /* 0x0000000102029824 */ /* 0x000fe200078e0a07 */
[----:B------:R-:W-:Y:S02]  /*01d0*/  @!P1 IADD3 R5, R5, 0x1, RZ ;  /* 0x0000000105059810 */ /* 0x000fe40007ffe0ff */
[----:B------:R-:W-:Y:S02]  /*01e0*/  ISETP.NE.AND P1, PT, R0, RZ, PT ;  /* 0x000000ff0000720c */ /* 0x000fe40003f25270 */
[----:B------:R-:W-:Y:S02]  /*01f0*/  ISETP.GE.U32.AND P0, PT, R2, R7, PT ;  /* 0x000000070200720c */ /* 0x000fe40003f06070 */
[----:B------:R-:W-:-:S04]  /*0200*/  LOP3.LUT R2, R3, R0, RZ, 0x3c, !PT ;  /* 0x0000000003027212 */ /* 0x000fc800078e3cff */
[----:B------:R-:W-:Y:S01]  /*0210*/  ISETP.GE.AND P2, PT, R2, RZ, PT ;  /* 0x000000ff0200720c */ /* 0x000fe20003f46270 */
[----:B------:R-:W-:-:S05]  /*0220*/  IMAD.MOV.U32 R2, RZ, RZ, c[0x0][0x178] ;  /* 0x00005e00ff027624 */ /* 0x000fca00078e00ff */
[----:B------:R-:W-:Y:S02]  /*0230*/  IADD3 R2, R2, 0x3f, RZ ;  /* 0x0000003f02027810 */ /* 0x000fe40007ffe0ff */
[----:B------:R-:W-:-:S05]  /*0240*/  @P0 IADD3 R5, R5, 0x1, RZ ;  /* 0x0000000105050810 */ /* 0x000fca0007ffe0ff */
[----:B------:R-:W-:Y:S01]  /*0250*/  IMAD.MOV.U32 R4, RZ, RZ, R5 ;  /* 0x000000ffff047224 */ /* 0x000fe200078e0005 */
[----:B------:R-:W-:-:S03]  /*0260*/  SHF.R.S32.HI R5, RZ, 0x1f, R2 ;  /* 0x0000001fff057819 */ /* 0x000fc60000011402 */
[----:B------:R-:W-:Y:S01]  /*0270*/  @!P2 IMAD.MOV R4, RZ, RZ, -R4 ;  /* 0x000000ffff04a224 */ /* 0x000fe200078e0a04 */
[----:B------:R-:W-:Y:S02]  /*0280*/  @!P1 LOP3.LUT R4, RZ, R0, RZ, 0x33, !PT ;  /* 0x00000000ff049212 */ /* 0x000fe400078e33ff */
[----:B------:R-:W-:-:S03]  /*0290*/  LEA.HI R5, R5, R2, RZ, 0x6 ;  /* 0x0000000205057211 */ /* 0x000fc600078f30ff */
[----:B------:R-:W-:Y:S02]  /*02a0*/  IMAD.SHL.U32 R2, R4, 0x8, RZ ;  /* 0x0000000804027824 */ /* 0x000fe400078e00ff */
[----:B------:R-:W-:-:S03]  /*02b0*/  IMAD.MOV R4, RZ, RZ, -R4 ;  /* 0x000000ffff047224 */ /* 0x000fc600078e0a04 */
[----:B------:R-:W-:Y:S01]  /*02c0*/  LEA.HI.SX32 R5, R5, -R2, 0x1a ;  /* 0x8000000205057211 */ /* 0x000fe200078fd2ff */
[----:B------:R-:W-:Y:S02]  /*02d0*/  IMAD R9, R0, R4, R3 ;  /* 0x0000000400097224 */ /* 0x000fe400078e0203 */
[----:B------:R-:W-:Y:S01]  /*02e0*/  IMAD.MOV.U32 R4, RZ, RZ, RZ ;  /* 0x000000ffff047224 */ /* 0x000fe200078e00ff */
[----:B------:R-:W-:-:S04]  /*02f0*/  IMNMX R10, R5, 0x8, PT ;  /* 0x00000008050a7817 */ /* 0x000fc80003800200 */
[-C--:B------:R-:W-:Y:S02]  /*0300*/  IABS R8, R10.reuse ;  /* 0x0000000a00087213 */ /* 0x080fe40000000000 */
[----:B------:R-:W-:Y:S02]  /*0310*/  IABS R0, R10 ;  /* 0x0000000a00007213 */ /* 0x000fe40000000000 */
[----:B------:R-:W0:Y:S08]  /*0320*/  I2F.RP R6, R8 ;  /* 0x0000000800067306 */ /* 0x000e300000209400 */
[----:B0-----:R-:W0:Y:S02]  /*0330*/  MUFU.RCP R6, R6 ;  /* 0x0000000600067308 */ /* 0x001e240000001000 */
[----:B0-----:R-:W-:-:S06]  /*0340*/  IADD3 R5, R6, 0xffffffe, RZ ;  /* 0x0ffffffe06057810 */ /* 0x001fcc0007ffe0ff */
[----:B------:R-:W0:Y:S02]  /*0350*/  F2I.FTZ.U32.TRUNC.NTZ R5, R5 ;  /* 0x0000000500057305 */ /* 0x000e24000021f000 */
[----:B0-----:R-:W-:-:S04]  /*0360*/  IMAD.MOV R7, RZ, RZ, -R5 ;  /* 0x000000ffff077224 */ /* 0x001fc800078e0a05 */
[----:B------:R-:W-:Y:S01]  /*0370*/  IMAD.MOV.U32 R3, RZ, RZ, R7 ;  /* 0x000000ffff037224 */ /* 0x000fe200078e0007 */
[----:B------:R-:W-:-:S03]  /*0380*/  IABS R7, R9 ;  /* 0x0000000900077213 */ /* 0x000fc60000000000 */
[----:B------:R-:W-:-:S04]  /*0390*/  IMAD R3, R3, R8, RZ ;  /* 0x0000000803037224 */ /* 0x000fc800078e02ff */
[----:B------:R-:W-:-:S04]  /*03a0*/  IMAD.HI.U32 R4, R5, R3, R4 ;  /* 0x0000000305047227 */ /* 0x000fc800078e0004 */
[----:B------:R-:W-:Y:S02]  /*03b0*/  IMAD.MOV R3, RZ, RZ, -R0 ;  /* 0x000000ffff037224 */ /* 0x000fe400078e0a00 */
[----:B------:R-:W-:Y:S01]  /*03c0*/  IMAD.HI.U32 R0, R4, R7, RZ ;  /* 0x0000000704007227 */ /* 0x000fe200078e00ff */
[----:B------:R-:W-:-:S03]  /*03d0*/  SHF.R.U32.HI R4, RZ, 0x6, R11 ;  /* 0x00000006ff047819 */ /* 0x000fc6000001160b */
[----:B------:R-:W-:Y:S01]  /*03e0*/  IMAD R3, R0, R3, R7 ;  /* 0x0000000300037224 */ /* 0x000fe200078e0207 */
[----:B------:R-:W-:Y:S01]  /*03f0*/  SGXT.U32 R12, R4, 0x2 ;  /* 0x00000002040c781a */ /* 0x000fe20000000000 */
[----:B------:R-:W-:-:S03]  /*0400*/  IMAD.MOV.U32 R7, RZ, RZ, 0x7f ;  /* 0x0000007fff077424 */ /* 0x000fc600078e00ff */
[----:B------:R-:W-:Y:S02]  /*0410*/  ISETP.GT.U32.AND P1, PT, R8, R3, PT ;  /* 0x000000030800720c */ /* 0x000fe40003f24070 */
[----:B------:R-:W-:Y:S02]  /*0420*/  IADD3 R7, R7, c[0x0][0x180], RZ ;  /* 0x0000600007077a10 */ /* 0x000fe40007ffe0ff */
[C---:B------:R-:W-:Y:S02]  /*0430*/  LOP3.LUT R4, R12.reuse, 0xc, RZ, 0xfc, !PT ;  /* 0x0000000c0c047812 */ /* 0x040fe400078efcff */
[C---:B------:R-:W-:Y:S02]  /*0440*/  LOP3.LUT R4, R12.reuse, 0x18, RZ, 0xfc, !PT ;  /* 0x000000180c047812 */ /* 0x040fe400078efcff */
[C---:B------:R-:W-:Y:S02]  /*0450*/  LOP3.LUT R4, R12.reuse, 0x24, RZ, 0xfc, !PT ;  /* 0x000000240c047812 */ /* 0x040fe400078efcff */
[----:B------:R-:W-:-:S02]  /*0460*/  LOP3.LUT R4, R12, 0x30, RZ, 0xfc, !PT ;  /* 0x000000300c047812 */ /* 0x000fc400078efcff */
[----:B------:R-:W-:Y:S01]  /*0470*/  LOP3.LUT R4, R12, 0x3c, RZ, 0xfc, !PT ;  /* 0x0000003c0c047812 */ /* 0x000fe200078efcff */
[----:B------:R-:W-:Y:S01]  /*0480*/  @!P1 IMAD.IADD R3, R3, 0x1, -R8 ;  /* 0x0000000103039824 */ /* 0x000fe200078e0a08 */
[----:B------:R-:W-:Y:S02]  /*0490*/  @!P1 IADD3 R0, R0, 0x1, RZ ;  /* 0x0000000100009810 */ /* 0x000fe40007ffe0ff */
[----:B------:R-:W-:Y:S02]  /*04a0*/  ISETP.NE.AND P1, PT, R10, RZ, PT ;  /* 0x000000ff0a00720c */ /* 0x000fe40003f25270 */
[----:B------:R-:W-:Y:S02]  /*04b0*/  ISETP.GE.U32.AND P0, PT, R3, R8, PT ;  /* 0x000000080300720c */ /* 0x000fe40003f06070 */
[----:B------:R-:W-:Y:S02]  /*04c0*/  LOP3.LUT R3, R9, R10, RZ, 0x3c, !PT ;  /* 0x0000000a09037212 */ /* 0x000fe400078e3cff */
[----:B------:R-:W-:-:S02]  /*04d0*/  LOP3.LUT R4, R12, 0x48, RZ, 0xfc, !PT ;  /* 0x000000480c047812 */ /* 0x000fc400078efcff */
[----:B------:R-:W-:Y:S02]  /*04e0*/  ISETP.GE.AND P2, PT, R3, RZ, PT ;  /* 0x000000ff0300720c */ /* 0x000fe40003f46270 */
[C---:B------:R-:W-:Y:S02]  /*04f0*/  LOP3.LUT R4, R12.reuse, 0x54, RZ, 0xfc, !PT ;  /* 0x000000540c047812 */ /* 0x040fe400078efcff */
[C---:B------:R-:W-:Y:S02]  /*0500*/  LOP3.LUT R4, R12.reuse, 0x60, RZ, 0xfc, !PT ;  /* 0x000000600c047812 */ /* 0x040fe400078efcff */
[----:B------:R-:W-:Y:S02]  /*0510*/  LOP3.LUT R4, R12, 0x6c, RZ, 0xfc, !PT ;  /* 0x0000006c0c047812 */ /* 0x000fe400078efcff */
[----:B------:R-:W-:Y:S02]  /*0520*/  @P0 IADD3 R0, R0, 0x1, RZ ;  /* 0x0000000100000810 */ /* 0x000fe40007ffe0ff */
[----:B------:R-:W-:-:S02]  /*0530*/  ISETP.GT.AND P0, PT, R7, 0x7f, PT ;  /* 0x0000007f0700780c */ /* 0x000fc40003f04270 */
[----:B------:R-:W-:Y:S01]  /*0540*/  LOP3.LUT R4, R12, 0x78, RZ, 0xfc, !PT ;  /* 0x000000780c047812 */ /* 0x000fe200078efcff */
[----:B------:R-:W-:Y:S01]  /*0550*/  @!P2 IMAD.MOV R0, RZ, RZ, -R0 ;  /* 0x000000ffff00a224 */ /* 0x000fe200078e0a00 */
[----:B------:R-:W-:-:S05]  /*0560*/  @!P1 LOP3.LUT R0, RZ, R10, RZ, 0x33, !PT ;  /* 0x0000000aff009212 */ /* 0x000fca00078e33ff */
[----:B------:R-:W-:-:S04]  /*0570*/  IMAD.MOV R3, RZ, RZ, -R0 ;  /* 0x000000ffff037224 */ /* 0x000fc800078e0a00 */
[----:B------:R-:W-:-:S04]  /*0580*/  IMAD R3, R10, R3, R9 ;  /* 0x000000030a037224 */ /* 0x000fc800078e0209 */
[----:B------:R-:W-:Y:S01]  /*0590*/  IMAD.IADD R3, R2, 0x1, R3 ;  /* 0x0000000102037824 */ /* 0x000fe200078e0203 */
[----:B------:R-:W-:-:S05]  /*05a0*/  LOP3.LUT R2, R11, 0x3f, RZ, 0xc0, !PT ;  /* 0x0000003f0b027812 */ /* 0x000fca00078ec0ff */
[----:B------:R-:W-:Y:S01]  /*05b0*/  IMAD R2, R3, 0x40, R2 ;  /* 0x0000004003027824 */ /* 0x000fe200078e0202 */
[C---:B------:R-:W-:Y:S02]  /*05c0*/  LOP3.LUT R3, R12.reuse, 0x4, RZ, 0xfc, !PT ;  /* 0x000000040c037812 */ /* 0x040fe400078efcff */
[C---:B------:R-:W-:Y:S02]  /*05d0*/  LOP3.LUT R3, R12.reuse, 0x10, RZ, 0xfc, !PT ;  /* 0x000000100c037812 */ /* 0x040fe400078efcff */
[----:B------:R0:W-:Y:S01]  /*05e0*/  STL [R1+0xd20], R2 ;  /* 0x000d200201007387 */ /* 0x0001e20000100800 */
[C---:B------:R-:W-:Y:S02]  /*05f0*/  LOP3.LUT R3, R12.reuse, 0x1c, RZ, 0xfc, !PT ;  /* 0x0000001c0c037812 */ /* 0x040fe400078efcff */
[C---:B------:R-:W-:Y:S02]  /*0600*/  LOP3.LUT R3, R12.reuse, 0x28, RZ, 0xfc, !PT ;  /* 0x000000280c037812 */ /* 0x040fe400078efcff */
[----:B------:R-:W-:-:S02]  /*0610*/  LOP3.LUT R3, R12, 0x34, RZ, 0xfc, !PT ;  /* 0x000000340c037812 */ /* 0x000fc400078efcff */
[C---:B------:R-:W-:Y:S02]  /*0620*/  LOP3.LUT R3, R12.reuse, 0x40, RZ, 0xfc, !PT ;  /* 0x000000400c037812 */ /* 0x040fe400078efcff */
[C---:B------:R-:W-:Y:S02]  /*0630*/  LOP3.LUT R3, R12.reuse, 0x4c, RZ, 0xfc, !PT ;  /* 0x0000004c0c037812 */ /* 0x040fe400078efcff */
[C---:B0-----:R-:W-:Y:S02]  /*0640*/  LOP3.LUT R2, R12.reuse, 0x8, RZ, 0xfc, !PT ;  /* 0x000000080c027812 */ /* 0x041fe400078efcff */
[C---:B------:R-:W-:Y:S02]  /*0650*/  LOP3.LUT R2, R12.reuse, 0x14, RZ, 0xfc, !PT ;  /* 0x000000140c027812 */ /* 0x040fe400078efcff */
[C---:B------:R-:W-:Y:S02]  /*0660*/  LOP3.LUT R2, R12.reuse, 0x20, RZ, 0xfc, !PT ;  /* 0x000000200c027812 */ /* 0x040fe400078efcff */
[----:B------:R-:W-:-:S02]  /*0670*/  LOP3.LUT R2, R12, 0x2c, RZ, 0xfc, !PT ;  /* 0x0000002c0c027812 */ /* 0x000fc400078efcff */
[C---:B------:R-:W-:Y:S02]  /*0680*/  LOP3.LUT R2, R12.reuse, 0x38, RZ, 0xfc, !PT ;  /* 0x000000380c027812 */ /* 0x040fe400078efcff */
[C---:B------:R-:W-:Y:S02]  /*0690*/  LOP3.LUT R2, R12.reuse, 0x44, RZ, 0xfc, !PT ;  /* 0x000000440c027812 */ /* 0x040fe400078efcff */
[C---:B------:R-:W-:Y:S02]  /*06a0*/  LOP3.LUT R2, R12.reuse, 0x50, RZ, 0xfc, !PT ;  /* 0x000000500c027812 */ /* 0x040fe400078efcff */
[C---:B------:R-:W-:Y:S02]  /*06b0*/  LOP3.LUT R2, R12.reuse, 0x5c, RZ, 0xfc, !PT ;  /* 0x0000005c0c027812 */ /* 0x040fe400078efcff */
[C---:B------:R-:W-:Y:S02]  /*06c0*/  LOP3.LUT R2, R12.reuse, 0x68, RZ, 0xfc, !PT ;  /* 0x000000680c027812 */ /* 0x040fe400078efcff */
[----:B------:R-:W-:Y:S01]  /*06d0*/  LOP3.LUT R2, R12, 0x74, RZ, 0xfc, !PT ;  /* 0x000000740c027812 */ /* 0x000fe200078efcff */
[----:B------:R-:W-:Y:S01]  /*06e0*/  IMAD.SHL.U32 R2, R0, 0x200, RZ ;  /* 0x0000020000027824 */ /* 0x000fe200078e00ff */
[----:B------:R-:W-:-:S02]  /*06f0*/  LOP3.LUT R3, R12, 0x58, RZ, 0xfc, !PT ;  /* 0x000000580c037812 */ /* 0x000fc400078efcff */
[C---:B------:R-:W-:Y:S02]  /*0700*/  LOP3.LUT R3, R12.reuse, 0x64, RZ, 0xfc, !PT ;  /* 0x000000640c037812 */ /* 0x040fe400078efcff */
[----:B------:R0:W-:Y:S01]  /*0710*/  STL [R1+0x3f4], R2 ;  /* 0x0003f40201007387 */ /* 0x0001e20000100800 */
[C---:B------:R-:W-:Y:S02]  /*0720*/  LOP3.LUT R3, R12.reuse, 0x70, RZ, 0xfc, !PT ;  /* 0x000000700c037812 */ /* 0x040fe400078efcff */
[----:B------:R-:W-:Y:S01]  /*0730*/  LOP3.LUT R3, R12, 0x7c, RZ, 0xfc, !PT ;  /* 0x0000007c0c037812 */ /* 0x000fe200078efcff */
[----:B------:R-:W-:Y:S05]  /*0740*/  @P0 BRA `(.L_x_0) ;  /* 0x0000038000000947 */ /* 0x000fea0003800000 */
[----:B------:R1:W-:Y:S01]  /*0750*/  STL [R1], RZ ;  /* 0x000000ff01007387 */ /* 0x0003e20000100800 */
[----:B------:R-:W-:Y:S01]  /*0760*/  IMAD.SHL.U32 R0, R11, 0x40, RZ ;  /* 0x000000400b007824 */ /* 0x000fe200078e00ff */
[----:B------:R-:W-:Y:S01]  /*0770*/  CS2R R24, SRZ ;  /* 0x0000000000187805 */ /* 0x000fe2000001ff00 */
[----:B------:R-:W-:Y:S01]  /*0780*/  CS2R R26, SRZ ;  /* 0x00000000001a7805 */ /* 0x000fe2000001ff00 */
[----:B------:R1:W-:Y:S01]  /*0790*/  STL [R1+0x4], RZ ;  /* 0x000004ff01007387 */ /* 0x0003e20000100800 */
[----:B------:R-:W-:Y:S01]  /*07a0*/  CS2R R20, SRZ ;  /* 0x0000000000147805 */ /* 0x000fe2000001ff00 */
[----:B------:R-:W-:Y:S01]  /*07b0*/  LOP3.LUT R0, R0, 0x3800, RZ, 0xc0, !PT ;  /* 0x0000380000007812 */ /* 0x000fe200078ec0ff */
[----:B------:R-:W-:Y:S01]  /*07c0*/  CS2R R22, SRZ ;  /* 0x0000000000167805 */ /* 0x000fe2000001ff00 */
[----:B------:R1:W-:Y:S01]  /*07d0*/  STL [R1+0x8], RZ ;  /* 0x000008ff01007387 */ /* 0x0003e20000100800 */
[----:B------:R-:W-:Y:S01]  /*07e0*/  CS2R R16, SRZ ;  /* 0x0000000000107805 */ /* 0x000fe2000001ff00 */
[----:B------:R-:W-:Y:S01]  /*07f0*/  CS2R R18, SRZ ;  /* 0x0000000000127805 */ /* 0x000fe2000001ff00 */
[----:B------:R-:W-:Y:S01]  /*0800*/  CS2R R12, SRZ ;  /* 0x00000000000c7805 */ /* 0x000fe2000001ff00 */
[----:B------:R1:W-:Y:S01]  /*0810*/  STL [R1+0xc], RZ ;  /* 0x00000cff01007387 */ /* 0x0003e20000100800 */
[----:B------:R-:W-:Y:S01]  /*0820*/  CS2R R14, SRZ ;  /* 0x00000000000e7805 */ /* 0x000fe2000001ff00 */
[----:B------:R-:W-:Y:S01]  /*0830*/  CS2R R8, SRZ ;  /* 0x0000000000087805 */ /* 0x000fe2000001ff00 */
[----:B------:R-:W-:Y:S01]  /*0840*/  CS2R R10, SRZ ;  /* 0x00000000000a7805 */ /* 0x000fe2000001ff00 */
[----:B------:R1:W-:Y:S01]  /*0850*/  STL [R1+0x10], RZ ;  /* 0x000010ff01007387 */ /* 0x0003e20000100800 */
[----:B------:R-:W-:Y:S01]  /*0860*/  CS2R R4, SRZ ;  /* 0x0000000000047805 */ /* 0x000fe2000001ff00 */
[----:B------:R-:W-:-:S02]  /*0870*/  CS2R R6, SRZ ;  /* 0x0000000000067805 */ /* 0x000fc4000001ff00 */
[----:B------:R1:W-:Y:S04]  /*0880*/  STL [R1+0x14], RZ ;  /* 0x000014ff01007387 */ /* 0x0003e80000100800 */
        /* <DEDUP_REMOVED lines=34> */
[----:B------:R1:W-:Y:S01]  /*0ab0*/  STL [R1+0xd1c], R0 ;  /* 0x000d1c0001007387 */ /* 0x0003e20000100800 */
[----:B------:R-:W-:Y:S05]  /*0ac0*/  BRA `(.L_x_1) ;  /* 0x0003e31000007947 */ /* 0x000fea0003800000 */
.L_x_0:
[----:B------:R-:W-:Y:S01]  /*0ad0*/  IABS R26, c[0x0][0x17c] ;  /* 0x00005f00001a7a13 */ /* 0x000fe20000000000 */
[----:B------:R-:W-:Y:S01]  /*0ae0*/  IMAD.MOV.U32 R4, RZ, RZ, RZ ;  /* 0x000000ffff047224 */ /* 0x000fe200078e00ff */
[----:B0-----:R-:W-:Y:S01]  /*0af0*/  LEA.HI R2, R28, R2, RZ, 0x19 ;  /* 0x000000021c027211 */ /* 0x001fe200078fc8ff */
[----:B------:R-:W-:Y:S01]  /*0b00*/  ULDC.64 UR6, c[0x0][0x188] ;  /* 0x0000620000067ab9 */ /* 0x000fe20000000a00 */
[----:B------:R-:W0:Y:S01]  /*0b10*/  I2F.RP R0, R26 ;  /* 0x0000001a00007306 */ /* 0x000e220000209400 */
[----:B------:R-:W-:-:S02]  /*0b20*/  SHF.R.S32.HI R10, RZ, 0x1f, R7 ;  /* 0x0000001fff0a7819 */ /* 0x000fc40000011407 */
[C---:B------:R-:W-:Y:S02]  /*0b30*/  IADD3 R3, R2.reuse, 0x1fc, RZ ;  /* 0x000001fc02037810 */ /* 0x040fe40007ffe0ff */
[C---:B------:R-:W-:Y:S02]  /*0b40*/  IADD3 R6, R2.reuse, 0x1fe, RZ ;  /* 0x000001fe02067810 */ /* 0x040fe40007ffe0ff */
[----:B------:R-:W-:Y:S02]  /*0b50*/  IABS R19, R3 ;  /* 0x0000000300137213 */ /* 0x000fe40000000000 */
[----:B------:R-:W-:Y:S02]  /*0b60*/  IABS R18, R6 ;  /* 0x0000000600127213 */ /* 0x000fe40000000000 */
[----:B------:R-:W-:Y:S02]  /*0b70*/  IADD3 R16, R2, 0x1f8, RZ ;  /* 0x000001f802107810 */ /* 0x000fe40007ffe0ff */
[----:B------:R-:W-:-:S02]  /*0b80*/  LEA.HI R7, R10, R7, RZ, 0x7 ;  /* 0x000000070a077211 */ /* 0x000fc400078f38ff */
[----:B------:R-:W-:Y:S01]  /*0b90*/  ISETP.GE.AND P3, PT, R16, RZ, PT ;  /* 0x000000ff1000720c */ /* 0x000fe20003f66270 */
[----:B0-----:R-:W0:Y:S01]  /*0ba0*/  MUFU.RCP R0, R0 ;  /* 0x0000000000007308 */ /* 0x001e220000001000 */
[----:B------:R-:W-:Y:S01]  /*0bb0*/  IABS R16, R16 ;  /* 0x0000001000107213 */ /* 0x000fe20000000000 */
[----:B------:R1:W-:Y:S01]  /*0bc0*/  STL [R1+0xd04], R7 ;  /* 0x000d040701007387 */ /* 0x0003e20000100800 */
[----:B------:R-:W-:Y:S02]  /*0bd0*/  ISETP.GE.AND P2, PT, R6, RZ, PT ;  /* 0x000000ff0600720c */ /* 0x000fe40003f46270 */
[C---:B------:R-:W-:Y:S02]  /*0be0*/  IADD3 R6, R2.reuse, 0x1f4, RZ ;  /* 0x000001f402067810 */ /* 0x040fe40007ffe0ff */
[----:B------:R-:W-:Y:S02]  /*0bf0*/  IADD3 R12, R2, 0x1ee, RZ ;  /* 0x000001ee020c7810 */ /* 0x000fe40007ffe0ff */
[----:B------:R-:W-:-:S02]  /*0c00*/  IABS R11, R6 ;  /* 0x00000006000b7213 */ /* 0x000fc40000000000 */
[----:B------:R-:W-:Y:S02]  /*0c10*/  ISETP.GE.AND P1, PT, R3, RZ, PT ;  /* 0x000000ff0300720c */ /* 0x000fe40003f26270 */
[C---:B------:R-:W-:Y:S02]  /*0c20*/  IADD3 R14, R2.reuse, 0x1ea, RZ ;  /* 0x000001ea020e7810 */ /* 0x040fe40007ffe0ff */
[----:B------:R-:W-:Y:S02]  /*0c30*/  IADD3 R13, R2, 0x1ec, RZ ;  /* 0x000001ec020d7810 */ /* 0x000fe40007ffe0ff */
[----:B0-----:R-:W-:-:S04]  /*0c40*/  IADD3 R0, R0, 0xffffffe, RZ ;  /* 0x0ffffffe00007810 */ /* 0x001fc80007ffe0ff */
[----:B------:R-:W0:Y:S02]  /*0c50*/  F2I.FTZ.U32.TRUNC.NTZ R5, R0 ;  /* 0x0000000000057305 */ /* 0x000e24000021f000 */
[----:B0-----:R-:W-:-:S04]  /*0c60*/  IMAD.MOV R0, RZ, RZ, -R5 ;  /* 0x000000ffff007224 */ /* 0x001fc800078e0a05 */
[----:B------:R-:W-:-:S04]  /*0c70*/  IMAD R0, R0, R26, RZ ;  /* 0x0000001a00007224 */ /* 0x000fc800078e02ff */
[----:B------:R-:W-:Y:S01]  /*0c80*/  IMAD.HI.U32 R0, R5, R0, R4 ;  /* 0x0000000005007227 */ /* 0x000fe200078e0004 */
[----:B------:R-:W-:-:S04]  /*0c90*/  IADD3 R4, R2, 0x1fa, RZ ;  /* 0x000001fa02047810 */ /* 0x000fc80007ffe0ff */
[----:B------:R-:W-:Y:S01]  /*0ca0*/  IABS R17, R4 ;  /* 0x0000000400117213 */ /* 0x000fe20000000000 */
[----:B------:R-:W-:Y:S01]  /*0cb0*/  IMAD.HI.U32 R5, R0, R19, RZ ;  /* 0x0000001300057227 */ /* 0x000fe200078e00ff */
[----:B------:R-:W-:-:S03]  /*0cc0*/  ISETP.GE.AND P5, PT, R4, RZ, PT ;  /* 0x000000ff0400720c */ /* 0x000fc60003fa6270 */
[----:B------:R-:W-:Y:S02]  /*0cd0*/  IMAD.MOV R5, RZ, RZ, -R5 ;  /* 0x000000ffff057224 */ /* 0x000fe400078e0a05 */
[----:B------:R-:W-:-:S04]  /*0ce0*/  IMAD.HI.U32 R9, R0, R18, RZ ;  /* 0x0000001200097227 */ /* 0x000fc800078e00ff */
[----:B------:R-:W-:Y:S01]  /*0cf0*/  IMAD R19, R26, R5, R19 ;  /* 0x000000051a137224 */ /* 0x000fe200078e0213 */
[----:B------:R-:W-:Y:S01]  /*0d00*/  IADD3 R5, R2, 0x1f2, RZ ;  /* 0x000001f202057810 */ /* 0x000fe20007ffe0ff */
[----:B------:R-:W-:-:S03]  /*0d10*/  IMAD.HI.U32 R8, R0, R17, RZ ;  /* 0x0000001100087227 */ /* 0x000fc600078e00ff */
[C---:B------:R-:W-:Y:S01]  /*0d20*/  ISETP.GT.U32.AND P4, PT, R26.reuse, R19, PT ;  /* 0x000000131a00720c */ /* 0x040fe20003f84070 */
[----:B------:R-:W-:Y:S01]  /*0d30*/  IMAD.MOV R9, RZ, RZ, -R9 ;  /* 0x000000ffff097224 */ /* 0x000fe200078e0a09 */
[----:B------:R-:W-:Y:S01]  /*0d40*/  IABS R10, R5 ;  /* 0x00000005000a7213 */ /* 0x000fe20000000000 */
[----:B------:R-:W-:Y:S02]  /*0d50*/  IMAD.MOV R8, RZ, RZ, -R8 ;  /* 0x000000ffff087224 */ /* 0x000fe400078e0a08 */
[C---:B------:R-:W-:Y:S02]  /*0d60*/  IMAD R18, R26.reuse, R9, R18 ;  /* 0x000000091a127224 */ /* 0x040fe400078e0212 */
[----:B------:R-:W-:Y:S01]  /*0d70*/  IMAD R17, R26, R8, R17 ;  /* 0x000000081a117224 */ /* 0x000fe200078e0211 */
[----:B------:R-:W-:Y:S01]  /*0d80*/  IADD3 R8, R2, 0x1f6, RZ ;  /* 0x000001f602087810 */ /* 0x000fe20007ffe0ff */
[----:B------:R-:W-:Y:S01]  /*0d90*/  IMAD.HI.U32 R9, R0, R16, RZ ;  /* 0x0000001000097227 */ /* 0x000fe200078e00ff */
[----:B------:R-:W-:-:S02]  /*0da0*/  ISETP.GT.U32.AND P0, PT, R26, R18, PT ;  /* 0x000000121a00720c */ /* 0x000fc40003f04070 */
[----:B------:R-:W-:Y:S01]  /*0db0*/  IABS R15, R8 ;  /* 0x00000008000f7213 */ /* 0x000fe20000000000 */
[----:B------:R-:W-:Y:S01]  /*0dc0*/  @!P4 IMAD.IADD R19, R19, 0x1, -R26 ;  /* 0x000000011313c824 */ /* 0x000fe200078e0a1a */
[----:B------:R-:W-:Y:S01]  /*0dd0*/  ISETP.GT.U32.AND P6, PT, R26, R17, PT ;  /* 0x000000111a00720c */ /* 0x000fe20003fc4070 */
[----:B------:R-:W-:Y:S02]  /*0de0*/  IMAD.MOV R9, RZ, RZ, -R9 ;  /* 0x000000ffff097224 */ /* 0x000fe400078e0a09 */
[----:B-1----:R-:W-:Y:S01]  /*0df0*/  IMAD.HI.U32 R7, R0, R15, RZ ;  /* 0x0000000f00077227 */ /* 0x002fe200078e00ff */
[----:B------:R-:W-:-:S03]  /*0e00*/  ISETP.GT.U32.AND P4, PT, R26, R19, PT ;  /* 0x000000131a00720c */ /* 0x000fc60003f84070 */
[----:B------:R-:W-:Y:S02]  /*0e10*/  IMAD.MOV R7, RZ, RZ, -R7 ;  /* 0x000000ffff077224 */ /* 0x000fe400078e0a07 */
[----:B------:R-:W-:Y:S02]  /*0e20*/  @!P0 IMAD.IADD R18, R18, 0x1, -R26 ;  /* 0x0000000112128824 */ /* 0x000fe400078e0a1a */
[C---:B------:R-:W-:Y:S02]  /*0e30*/  IMAD R16, R26.reuse, R9, R16 ;  /* 0x000000091a107224 */ /* 0x040fe400078e0210 */
[C---:B------:R-:W-:Y:S01]  /*0e40*/  IMAD R15, R26.reuse, R7, R15 ;  /* 0x000000071a0f7224 */ /* 0x040fe200078e020f */
[C---:B------:R-:W-:Y:S01]  /*0e50*/  ISETP.GT.U32.AND P0, PT, R26.reuse, R18, PT ;  /* 0x000000121a00720c */ /* 0x040fe20003f04070 */
[--C-:B------:R-:W-:Y:S01]  /*0e60*/  @!P6 IMAD.IADD R17, R17, 0x1, -R26.reuse ;  /* 0x000000011111e824 */ /* 0x100fe200078e0a1a */
[----:B------:R-:W-:Y:S01]  /*0e70*/  IABS R7, R13 ;  /* 0x0000000d00077213 */ /* 0x000fe20000000000 */
[----:B------:R-:W-:Y:S01]  /*0e80*/  @!P4 IMAD.IADD R19, R19, 0x1, -R26 ;  /* 0x000000011313c824 */ /* 0x000fe200078e0a1a */
[----:B------:R-:W-:Y:S01]  /*0e90*/  ISETP.GT.U32.AND P4, PT, R26, R16, PT ;  /* 0x000000101a00720c */ /* 0x000fe20003f84070 */
[----:B------:R-:W-:Y:S01]  /*0ea0*/  IMAD.HI.U32 R4, R0, R11, RZ ;  /* 0x0000000b00047227 */ /* 0x000fe200078e00ff */
[----:B------:R-:W-:-:S03]  /*0eb0*/  ISETP.GT.U32.AND P6, PT, R26, R15, PT ;  /* 0x0000000f1a00720c */ /* 0x000fc60003fc4070 */
[----:B------:R-:W-:Y:S02]  /*0ec0*/  IMAD.MOV R4, RZ, RZ, -R4 ;  /* 0x000000ffff047224 */ /* 0x000fe400078e0a04 */
[----:B------:R-:W-:-:S04]  /*0ed0*/  IMAD.HI.U32 R3, R0, R10, RZ ;  /* 0x0000000a00037227 */ /* 0x000fc800078e00ff */
[--C-:B------:R-:W-:Y:S01]  /*0ee0*/  @!P0 IMAD.IADD R18, R18, 0x1, -R26.reuse ;  /* 0x0000000112128824 */ /* 0x100fe200078e0a1a */
[----:B------:R-:W-:Y:S01]  /*0ef0*/  ISETP.GE.AND P0, PT, R8, RZ, PT ;  /* 0x000000ff0800720c */ /* 0x000fe20003f06270 */
[----:B------:R-:W-:Y:S01]  /*0f00*/  IMAD R11, R26, R4, R11 ;  /* 0x000000041a0b7224 */ /* 0x000fe200078e020b */
[----:B------:R-:W-:Y:S01]  /*0f10*/  IADD3 R4, R2, 0x1f0, RZ ;  /* 0x000001f002047810 */ /* 0x000fe20007ffe0ff */
[--C-:B------:R-:W-:Y:S01]  /*0f20*/  @!P4 IMAD.IADD R16, R16, 0x1, -R26.reuse ;  /* 0x000000011010c824 */ /* 0x100fe200078e0a1a */
[----:B------:R-:W-:Y:S01]  /*0f30*/  IABS R8, R12 ;  /* 0x0000000c00087213 */ /* 0x000fe20000000000 */
[----:B------:R-:W-:Y:S01]  /*0f40*/  @!P6 IMAD.IADD R15, R15, 0x1, -R26 ;  /* 0x000000010f0fe824 */ /* 0x000fe200078e0a1a */
[C---:B------:R-:W-:Y:S01]  /*0f50*/  ISETP.GT.U32.AND P4, PT, R26.reuse, R17, PT ;  /* 0x000000111a00720c */ /* 0x040fe20003f84070 */
[----:B------:R-:W-:Y:S01]  /*0f60*/  IMAD.MOV.U32 R21, RZ, RZ, R18 ;  /* 0x000000ffff157224 */ /* 0x000fe200078e0012 */
[----:B------:R-:W-:Y:S01]  /*0f70*/  IABS R9, R4 ;  /* 0x0000000400097213 */ /* 0x000fe20000000000 */
[----:B------:R-:W-:Y:S01]  /*0f80*/  IMAD.MOV R3, RZ, RZ, -R3 ;  /* 0x000000ffff037224 */ /* 0x000fe200078e0a03 */
[----:B------:R-:W-:Y:S01]  /*0f90*/  ISETP.GT.U32.AND P6, PT, R26, R15, PT ;  /* 0x0000000f1a00720c */ /* 0x000fe20003fc4070 */
[----:B------:R-:W-:-:S04]  /*0fa0*/  IMAD.HI.U32 R20, R0, R8, RZ ;  /* 0x0000000800147227 */ /* 0x000fc800078e00ff */
[----:B------:R-:W-:Y:S01]  /*0fb0*/  @!P2 IMAD.MOV R21, RZ, RZ, -R21 ;  /* 0x000000ffff15a224 */ /* 0x000fe200078e0a15 */
[----:B------:R-:W-:Y:S01]  /*0fc0*/  ISETP.GT.U32.AND P2, PT, R26, R16, PT ;  /* 0x000000101a00720c */ /* 0x000fe20003f44070 */
[----:B------:R-:W-:-:S03]  /*0fd0*/  IMAD.HI.U32 R18, R0, R9, RZ ;  /* 0x0000000900127227 */ /* 0x000fc600078e00ff */
[----:B------:R-:W-:Y:S01]  /*0fe0*/  STL [R1+0x94], R21 ;  /* 0x0000941501007387 */ /* 0x000fe20000100800 */
[C---:B------:R-:W-:Y:S01]  /*0ff0*/  IMAD R10, R26.reuse, R3, R10 ;  /* 0x000000031a0a7224 */ /* 0x040fe200078e020a */
[----:B------:R-:W-:Y:S01]  /*1000*/  IABS R3, R14 ;  /* 0x0000000e00037213 */ /* 0x000fe20000000000 */
[----:B------:R-:W-:Y:S02]  /*1010*/  IMAD.MOV R20, RZ, RZ, -R20 ;  /* 0x000000ffff147224 */ /* 0x000fe400078e0a14 */
[----:B------:R-:W-:Y:S02]  /*1020*/  IMAD.MOV R18, RZ, RZ, -R18 ;  /* 0x000000ffff127224 */ /* 0x000fe400078e0a12 */
[----:B------:R-:W-:Y:S01]  /*1030*/  @!P4 IMAD.IADD R17, R17, 0x1, -R26 ;  /* 0x000000011111c824 */ /* 0x000fe200078e0a1a */
[C---:B------:R-:W-:Y:S01]  /*1040*/  ISETP.GT.U32.AND P4, PT, R26.reuse, R10, PT ;  /* 0x0000000a1a00720c */ /* 0x040fe20003f84070 */
[C---:B------:R-:W-:Y:S02]  /*1050*/  IMAD R8, R26.reuse, R20, R8 ;  /* 0x000000141a087224 */ /* 0x040fe400078e0208 */
[----:B------:R-:W-:-:S02]  /*1060*/  IMAD R9, R26, R18, R9 ;  /* 0x000000121a097224 */ /* 0x000fc400078e0209 */
[--C-:B------:R-:W-:Y:S01]  /*1070*/  @!P6 IMAD.IADD R15, R15, 0x1, -R26.reuse ;  /* 0x000000010f0fe824 */ /* 0x100fe200078e0a1a */
[C---:B------:R-:W-:Y:S01]  /*1080*/  ISETP.GT.U32.AND P6, PT, R26.reuse, R8, PT ;  /* 0x000000081a00720c */ /* 0x040fe20003fc4070 */
[----:B------:R-:W-:Y:S01]  /*1090*/  @!P1 IMAD.MOV R19, RZ, RZ, -R19 ;  /* 0x000000ffff139224 */ /* 0x000fe200078e0a13 */
[----:B------:R-:W-:Y:S01]  /*10a0*/  ISETP.GT.U32.AND P1, PT, R26, R11, PT ;  /* 0x0000000b1a00720c */ /* 0x000fe20003f24070 */
[--C-:B------:R-:W-:Y:S01]  /*10b0*/  @!P2 IMAD.IADD R16, R16, 0x1, -R26.reuse ;  /* 0x000000011010a824 */ /* 0x100fe200078e0a1a */
[----:B------:R-:W-:Y:S01]  /*10c0*/  ISETP.GT.U32.AND P2, PT, R26, R9, PT ;  /* 0x000000091a00720c */ /* 0x000fe20003f44070 */
[----:B------:R-:W-:Y:S01]  /*10d0*/  IMAD.MOV.U32 R22, RZ, RZ, R17 ;  /* 0x000000ffff167224 */ /* 0x000fe200078e0011 */
[----:B------:R0:W-:Y:S01]  /*10e0*/  STL [R1+0x68], R19 ;  /* 0x0000681301007387 */ /* 0x0001e20000100800 */
[----:B------:R-:W-:Y:S01]  /*10f0*/  @!P4 IMAD.IADD R10, R10, 0x1, -R26 ;  /* 0x000000010a0ac824 */ /* 0x000fe200078e0a1a */
[----:B------:R-:W-:Y:S01]  /*1100*/  ISETP.GE.AND P4, PT, R5, RZ, PT ;  /* 0x000000ff0500720c */ /* 0x000fe20003f86270 */
[----:B------:R-:W-:-:S04]  /*1110*/  IMAD.HI.U32 R18, R0, R7, RZ ;  /* 0x0000000700127227 */ /* 0x000fc800078e00ff */
[--C-:B------:R-:W-:Y:S01]  /*1120*/  @!P6 IMAD.IADD R8, R8, 0x1, -R26.reuse ;  /* 0x000000010808e824 */ /* 0x100fe200078e0a1a */
[----:B------:R-:W-:Y:S01]  /*1130*/  ISETP.GT.U32.AND P6, PT, R26, R10, PT ;  /* 0x0000000a1a00720c */ /* 0x000fe20003fc4070 */
[----:B------:R-:W-:Y:S01]  /*1140*/  @!P1 IMAD.IADD R11, R11, 0x1, -R26 ;  /* 0x000000010b0b9824 */ /* 0x000fe200078e0a1a */
[----:B------:R-:W-:Y:S01]  /*1150*/  ISETP.GE.AND P1, PT, R6, RZ, PT ;  /* 0x000000ff0600720c */ /* 0x000fe20003f26270 */
[----:B0-----:R-:W-:Y:S01]  /*1160*/  IMAD.HI.U32 R19, R0, R3, RZ ;  /* 0x0000000300137227 */ /* 0x001fe200078e00ff */
[----:B------:R-:W-:-:S03]  /*1170*/  IADD3 R6, R2, 0x1e6, RZ ;  /* 0x000001e602067810 */ /* 0x000fc60007ffe0ff */
[----:B------:R-:W-:Y:S01]  /*1180*/  @!P2 IMAD.IADD R9, R9, 0x1, -R26 ;  /* 0x000000010909a824 */ /* 0x000fe200078e0a1a */
[C---:B------:R-:W-:Y:S01]  /*1190*/  ISETP.GT.U32.AND P2, PT, R26.reuse, R11, PT ;  /* 0x0000000b1a00720c */ /* 0x040fe20003f44070 */
[----:B------:R-:W-:Y:S02]  /*11a0*/  IMAD.MOV R19, RZ, RZ, -R19 ;  /* 0x000000ffff137224 */ /* 0x000fe400078e0a13 */
[----:B------:R-:W-:Y:S01]  /*11b0*/  IMAD.MOV.U32 R21, RZ, RZ, R16 ;  /* 0x000000ffff157224 */ /* 0x000fe200078e0010 */
[----:B------:R-:W-:Y:S01]  /*11c0*/  IABS R16, R6 ;  /* 0x0000000600107213 */ /* 0x000fe20000000000 */
[----:B------:R-:W-:Y:S01]  /*11d0*/  @!P5 IMAD.MOV R22, RZ, RZ, -R22 ;  /* 0x000000ffff16d224 */ /* 0x000fe200078e0a16 */
[C---:B------:R-:W-:Y:S01]  /*11e0*/  ISETP.GT.U32.AND P5, PT, R26.reuse, R9, PT ;  /* 0x000000091a00720c */ /* 0x040fe20003fa4070 */
[----:B------:R-:W-:Y:S02]  /*11f0*/  IMAD.MOV R18, RZ, RZ, -R18 ;  /* 0x000000ffff127224 */ /* 0x000fe400078e0a12 */
[C---:B------:R-:W-:Y:S01]  /*1200*/  IMAD R3, R26.reuse, R19, R3 ;  /* 0x000000131a037224 */ /* 0x040fe200078e0203 */
[----:B------:R-:W-:Y:S01]  /*1210*/  STL [R1+0x44], R22 ;  /* 0x0000441601007387 */ /* 0x000fe20000100800 */
[----:B------:R-:W-:Y:S01]  /*1220*/  @!P3 IMAD.MOV R21, RZ, RZ, -R21 ;  /* 0x000000ffff15b224 */ /* 0x000fe200078e0a15 */
[C---:B------:R-:W-:Y:S01]  /*1230*/  ISETP.GT.U32.AND P3, PT, R26.reuse, R8, PT ;  /* 0x000000081a00720c */ /* 0x040fe20003f64070 */
[----:B------:R-:W-:Y:S01]  /*1240*/  IMAD R5, R26, R18, R7 ;  /* 0x000000121a057224 */ /* 0x000fe200078e0207 */
[----:B------:R-:W-:Y:S01]  /*1250*/  IADD3 R7, R2, 0x1e8, RZ ;  /* 0x000001e802077810 */ /* 0x000fe20007ffe0ff */
[--C-:B------:R-:W-:Y:S01]  /*1260*/  @!P6 IMAD.IADD R10, R10, 0x1, -R26.reuse ;  /* 0x000000010a0ae824 */ /* 0x100fe200078e0a1a */
[----:B------:R-:W-:Y:S01]  /*1270*/  ISETP.GT.U32.AND P6, PT, R26, R3, PT ;  /* 0x000000031a00720c */ /* 0x000fe20003fc4070 */
[----:B------:R-:W-:Y:S01]  /*1280*/  IMAD.MOV.U32 R17, RZ, RZ, R15 ;  /* 0x000000ffff117224 */ /* 0x000fe200078e000f */
[----:B------:R-:W-:Y:S01]  /*1290*/  IABS R15, R7 ;  /* 0x00000007000f7213 */ /* 0x000fe20000000000 */
[--C-:B------:R-:W-:Y:S01]  /*12a0*/  @!P2 IMAD.IADD R11, R11, 0x1, -R26.reuse ;  /* 0x000000010b0ba824 */ /* 0x100fe200078e0a1a */
[----:B------:R-:W-:Y:S01]  /*12b0*/  ISETP.GE.AND P2, PT, R4, RZ, PT ;  /* 0x000000ff0400720c */ /* 0x000fe20003f46270 */
[----:B------:R-:W-:Y:S01]  /*12c0*/  @!P0 IMAD.MOV R17, RZ, RZ, -R17 ;  /* 0x000000ffff118224 */ /* 0x000fe200078e0a11 */
[----:B------:R-:W-:Y:S01]  /*12d0*/  ISETP.GT.U32.AND P0, PT, R26, R5, PT ;  /* 0x000000051a00720c */ /* 0x000fe20003f04070 */
[----:B------:R-:W-:Y:S01]  /*12e0*/  @!P5 IMAD.IADD R9, R9, 0x1, -R26 ;  /* 0x000000010909d824 */ /* 0x000fe200078e0a1a */
[----:B------:R-:W-:Y:S01]  /*12f0*/  ISETP.GE.AND P5, PT, R12, RZ, PT ;  /* 0x000000ff0c00720c */ /* 0x000fe20003fa6270 */
[----:B------:R-:W-:Y:S01]  /*1300*/  IMAD.MOV.U32 R4, RZ, RZ, R16 ;  /* 0x000000ffff047224 */ /* 0x000fe200078e0010 */
[----:B------:R-:W-:Y:S01]  /*1310*/  STL [R1+0x30], R21 ;  /* 0x0000301501007387 */ /* 0x000fe20000100800 */
[----:B------:R-:W-:-:S03]  /*1320*/  IMAD.HI.U32 R12, R0, R15, RZ ;  /* 0x0000000f000c7227 */ /* 0x000fc600078e00ff */
[----:B------:R0:W-:Y:S01]  /*1330*/  STL [R1+0x10], R17 ;  /* 0x0000101101007387 */ /* 0x0001e20000100800 */
[----:B------:R-:W-:Y:S01]  /*1340*/  @!P3 IMAD.IADD R8, R8, 0x1, -R26 ;  /* 0x000000010808b824 */ /* 0x000fe200078e0a1a */
[----:B------:R-:W-:Y:S01]  /*1350*/  ISETP.GE.AND P3, PT, R13, RZ, PT ;  /* 0x000000ff0d00720c */ /* 0x000fe20003f66270 */
[----:B------:R-:W-:-:S04]  /*1360*/  IMAD.HI.U32 R13, R0, R4, RZ ;  /* 0x00000004000d7227 */ /* 0x000fc800078e00ff */
[----:B------:R-:W-:Y:S02]  /*1370*/  IMAD.MOV R12, RZ, RZ, -R12 ;  /* 0x000000ffff0c7224 */ /* 0x000fe400078e0a0c */
[--C-:B------:R-:W-:Y:S01]  /*1380*/  @!P6 IMAD.IADD R3, R3, 0x1, -R26.reuse ;  /* 0x000000010303e824 */ /* 0x100fe200078e0a1a */
[----:B------:R-:W-:Y:S01]  /*1390*/  ISETP.GE.AND P6, PT, R7, RZ, PT ;  /* 0x000000ff0700720c */ /* 0x000fe20003fc6270 */
[----:B------:R-:W-:Y:S02]  /*13a0*/  IMAD.MOV.U32 R18, RZ, RZ, R11 ;  /* 0x000000ffff127224 */ /* 0x000fe400078e000b */
[----:B------:R-:W-:Y:S02]  /*13b0*/  IMAD.MOV R11, RZ, RZ, -R13 ;  /* 0x000000ffff0b7224 */ /* 0x000fe400078e0a0d */
[----:B------:R-:W-:Y:S02]  /*13c0*/  IMAD R7, R26, R12, R15 ;  /* 0x0000000c1a077224 */ /* 0x000fe400078e020f */
[----:B------:R-:W-:Y:S01]  /*13d0*/  @!P0 IMAD.IADD R5, R5, 0x1, -R26 ;  /* 0x0000000105058824 */ /* 0x000fe200078e0a1a */
[----:B------:R-:W-:Y:S01]  /*13e0*/  ISETP.GE.AND P0, PT, R14, RZ, PT ;  /* 0x000000ff0e00720c */ /* 0x000fe20003f06270 */
[----:B0-----:R-:W-:Y:S01]  /*13f0*/  IMAD.MOV.U32 R17, RZ, RZ, R10 ;  /* 0x000000ffff117224 */ /* 0x001fe200078e000a */
[----:B------:R-:W-:Y:S01]  /*1400*/  IADD3 R14, R2, 0x1d6, RZ ;  /* 0x000001d6020e7810 */ /* 0x000fe20007ffe0ff */
[----:B------:R-:W-:Y:S01]  /*1410*/  IMAD R4, R26, R11, R4 ;  /* 0x0000000b1a047224 */ /* 0x000fe200078e0204 */
[C---:B------:R-:W-:Y:S01]  /*1420*/  IADD3 R11, R2.reuse, 0x1e0, RZ ;  /* 0x000001e0020b7810 */ /* 0x040fe20007ffe0ff */
[----:B------:R-:W-:Y:S01]  /*1430*/  IMAD.MOV.U32 R10, RZ, RZ, R8 ;  /* 0x000000ffff0a7224 */ /* 0x000fe200078e0008 */
[----:B------:R-:W-:Y:S01]  /*1440*/  IADD3 R8, R2, 0x1e2, RZ ;  /* 0x000001e202087810 */ /* 0x000fe20007ffe0ff */
[----:B------:R-:W-:Y:S01]  /*1450*/  @!P2 IMAD.MOV R9, RZ, RZ, -R9 ;  /* 0x000000ffff09a224 */ /* 0x000fe200078e0a09 */
[C---:B------:R-:W-:Y:S01]  /*1460*/  ISETP.GT.U32.AND P2, PT, R26.reuse, R7, PT ;  /* 0x000000071a00720c */ /* 0x040fe20003f44070 */
[----:B------:R-:W-:Y:S01]  /*1470*/  @!P1 IMAD.MOV R18, RZ, RZ, -R18 ;  /* 0x000000ffff129224 */ /* 0x000fe200078e0a12 */
[C---:B------:R-:W-:Y:S01]  /*1480*/  ISETP.GT.U32.AND P1, PT, R26.reuse, R5, PT ;  /* 0x000000051a00720c */ /* 0x040fe20003f24070 */
[----:B------:R-:W-:Y:S01]  /*1490*/  @!P4 IMAD.MOV R17, RZ, RZ, -R17 ;  /* 0x000000ffff11c224 */ /* 0x000fe200078e0a11 */
[C---:B------:R-:W-:Y:S01]  /*14a0*/  ISETP.GT.U32.AND P4, PT, R26.reuse, R3, PT ;  /* 0x000000031a00720c */ /* 0x040fe20003f84070 */
[----:B------:R-:W-:Y:S01]  /*14b0*/  @!P5 IMAD.MOV R10, RZ, RZ, -R10 ;  /* 0x000000ffff0ad224 */ /* 0x000fe200078e0a0a */
[----:B------:R-:W-:Y:S01]  /*14c0*/  ISETP.GT.U32.AND P5, PT, R26, R4, PT ;  /* 0x000000041a00720c */ /* 0x000fe20003fa4070 */
[----:B------:R-:W-:Y:S04]  /*14d0*/  STL [R1+0xc], R18 ;  /* 0x00000c1201007387 */ /* 0x000fe80000100800 */
[----:B------:R0:W-:Y:S02]  /*14e0*/  STL [R1+0x8], R17 ;  /* 0x0000081101007387 */ /* 0x0001e40000100800 */
[--C-:B------:R-:W-:Y:S01]  /*14f0*/  @!P2 IMAD.IADD R7, R7, 0x1, -R26.reuse ;  /* 0x000000010707a824 */ /* 0x100fe200078e0a1a */
[----:B------:R-:W-:Y:S01]  /*1500*/  ISETP.GE.AND P2, PT, R8, RZ, PT ;  /* 0x000000ff0800720c */ /* 0x000fe20003f46270 */
[----:B------:R1:W-:Y:S01]  /*1510*/  STL [R1+0x4], R9 ;  /* 0x0000040901007387 */ /* 0x0003e20000100800 */
[--C-:B------:R-:W-:Y:S01]  /*1520*/  @!P1 IMAD.IADD R5, R5, 0x1, -R26.reuse ;  /* 0x0000000105059824 */ /* 0x100fe200078e0a1a */
[----:B------:R-:W-:Y:S01]  /*1530*/  ISETP.GE.AND P1, PT, R6, RZ, PT ;  /* 0x000000ff0600720c */ /* 0x000fe20003f26270 */
[--C-:B------:R-:W-:Y:S01]  /*1540*/  @!P4 IMAD.IADD R3, R3, 0x1, -R26.reuse ;  /* 0x000000010303c824 */ /* 0x100fe200078e0a1a */
[----:B------:R-:W-:Y:S01]  /*1550*/  IABS R6, R8 ;  /* 0x0000000800067213 */ /* 0x000fe20000000000 */
[----:B------:R-:W-:Y:S01]  /*1560*/  @!P5 IMAD.IADD R4, R4, 0x1, -R26 ;  /* 0x000000010404d824 */ /* 0x000fe200078e0a1a */
[----:B------:R-:W-:Y:S01]  /*1570*/  ISETP.GT.U32.AND P5, PT, R26, R7, PT ;  /* 0x000000071a00720c */ /* 0x000fe20003fa4070 */
[----:B------:R2:W-:Y:S01]  /*1580*/  STL [R1], R10 ;  /* 0x0000000a01007387 */ /* 0x0005e20000100800 */
[----:B0-----:R-:W-:-:S02]  /*1590*/  IADD3 R17, R2, 0x1d8, RZ ;  /* 0x000001d802117810 */ /* 0x001fc40007ffe0ff */
[----:B-1----:R-:W-:-:S04]  /*15a0*/  IADD3 R9, R2, 0x1e4, RZ ;  /* 0x000001e402097810 */ /* 0x002fc80007ffe0ff */
[----:B------:R-:W-:Y:S02]  /*15b0*/  IABS R12, R9 ;  /* 0x00000009000c7213 */ /* 0x000fe40000000000 */
[----:B------:R-:W-:Y:S01]  /*15c0*/  ISETP.GE.AND P4, PT, R9, RZ, PT ;  /* 0x000000ff0900720c */ /* 0x000fe20003f86270 */
[----:B------:R-:W-:Y:S02]  /*15d0*/  IMAD.MOV.U32 R9, RZ, RZ, R3 ;  /* 0x000000ffff097224 */ /* 0x000fe400078e0003 */
[----:B------:R-:W-:-:S04]  /*15e0*/  IMAD.HI.U32 R8, R0, R12, RZ ;  /* 0x0000000c00087227 */ /* 0x000fc800078e00ff */
[----:B------:R-:W-:Y:S01]  /*15f0*/  IMAD.MOV R3, RZ, RZ, -R8 ;  /* 0x000000ffff037224 */ /* 0x000fe200078e0a08 */
[----:B------:R-:W-:Y:S01]  /*1600*/  IADD3 R8, R2, 0x1de, RZ ;  /* 0x000001de02087810 */ /* 0x000fe20007ffe0ff */
[----:B--2---:R-:W-:Y:S02]  /*1610*/  IMAD.MOV.U32 R10, RZ, RZ, R5 ;  /* 0x000000ffff0a7224 */ /* 0x004fe400078e0005 */
[----:B------:R-:W-:Y:S01]  /*1620*/  IMAD R12, R26, R3, R12 ;  /* 0x000000031a0c7224 */ /* 0x000fe200078e020c */
[----:B------:R-:W-:Y:S01]  /*1630*/  IADD3 R3, R2, 0x1da, RZ ;  /* 0x000001da02037810 */ /* 0x000fe20007ffe0ff */
[----:B------:R-:W-:-:S04]  /*1640*/  IMAD.HI.U32 R5, R0, R6, RZ ;  /* 0x0000000600057227 */ /* 0x000fc800078e00ff */
[----:B------:R-:W-:Y:S01]  /*1650*/  @!P5 IMAD.IADD R7, R7, 0x1, -R26 ;  /* 0x000000010707d824 */ /* 0x000fe200078e0a1a */
[C---:B------:R-:W-:Y:S01]  /*1660*/  ISETP.GT.U32.AND P5, PT, R26.reuse, R12, PT ;  /* 0x0000000c1a00720c */ /* 0x040fe20003fa4070 */
[----:B------:R-:W-:Y:S01]  /*1670*/  @!P3 IMAD.MOV R10, RZ, RZ, -R10 ;  /* 0x000000ffff0ab224 */ /* 0x000fe200078e0a0a */
[C---:B------:R-:W-:Y:S01]  /*1680*/  ISETP.GT.U32.AND P3, PT, R26.reuse, R4, PT ;  /* 0x000000041a00720c */ /* 0x040fe20003f64070 */
[----:B------:R-:W-:Y:S02]  /*1690*/  IMAD.MOV R5, RZ, RZ, -R5 ;  /* 0x000000ffff057224 */ /* 0x000fe400078e0a05 */
[----:B------:R-:W-:Y:S01]  /*16a0*/  IMAD.MOV.U32 R13, RZ, RZ, R7 ;  /* 0x000000ffff0d7224 */ /* 0x000fe200078e0007 */
[----:B------:R0:W-:Y:S01]  /*16b0*/  STL [R1+0x3ac], R10 ;  /* 0x0003ac0a01007387 */ /* 0x0001e20000100800 */
[----:B------:R-:W-:Y:S02]  /*16c0*/  IMAD R5, R26, R5, R6 ;  /* 0x000000051a057224 */ /* 0x000fe400078e0206 */
[----:B------:R-:W-:-:S02]  /*16d0*/  @!P6 IMAD.MOV R13, RZ, RZ, -R13 ;  /* 0x000000ffff0de224 */ /* 0x000fc400078e0a0d */
[----:B------:R-:W-:Y:S01]  /*16e0*/  @!P0 IMAD.MOV R9, RZ, RZ, -R9 ;  /* 0x000000ffff098224 */ /* 0x000fe200078e0a09 */
[----:B------:R-:W-:Y:S01]  /*16f0*/  ISETP.GT.U32.AND P6, PT, R26, R5, PT ;  /* 0x000000051a00720c */ /* 0x000fe20003fc4070 */
[--C-:B------:R-:W-:Y:S01]  /*1700*/  @!P5 IMAD.IADD R12, R12, 0x1, -R26.reuse ;  /* 0x000000010c0cd824 */ /* 0x100fe200078e0a1a */
[----:B------:R-:W-:Y:S01]  /*1710*/  ISETP.GE.AND P0, PT, R11, RZ, PT ;  /* 0x000000ff0b00720c */ /* 0x000fe20003f06270 */
[----:B------:R-:W-:Y:S01]  /*1720*/  @!P3 IMAD.IADD R4, R4, 0x1, -R26 ;  /* 0x000000010404b824 */ /* 0x000fe200078e0a1a */
[----:B------:R-:W-:Y:S01]  /*1730*/  IABS R11, R11 ;  /* 0x0000000b000b7213 */ /* 0x000fe20000000000 */
[----:B------:R1:W-:Y:S01]  /*1740*/  STL [R1+0x3b0], R9 ;  /* 0x0003b00901007387 */ /* 0x0003e20000100800 */
[----:B------:R-:W-:Y:S02]  /*1750*/  ISETP.GT.U32.AND P5, PT, R26, R12, PT ;  /* 0x0000000c1a00720c */ /* 0x000fe40003fa4070 */
[----:B0-----:R-:W-:Y:S01]  /*1760*/  IADD3 R10, R2, 0x1dc, RZ ;  /* 0x000001dc020a7810 */ /* 0x001fe20007ffe0ff */
[----:B------:R-:W-:Y:S01]  /*1770*/  IMAD.HI.U32 R6, R0, R11, RZ ;  /* 0x0000000b00067227 */ /* 0x000fe200078e00ff */
[----:B------:R-:W-:Y:S01]  /*1780*/  STL [R1+0x3b4], R13 ;  /* 0x0003b40d01007387 */ /* 0x000fe20000100800 */
[----:B------:R-:W-:-:S02]  /*1790*/  ISETP.GE.AND P3, PT, R8, RZ, PT ;  /* 0x000000ff0800720c */ /* 0x000fc40003f66270 */
[----:B------:R-:W-:Y:S01]  /*17a0*/  IMAD.MOV R6, RZ, RZ, -R6 ;  /* 0x000000ffff067224 */ /* 0x000fe200078e0a06 */
[----:B------:R-:W-:Y:S01]  /*17b0*/  IABS R8, R8 ;  /* 0x0000000800087213 */ /* 0x000fe20000000000 */
[----:B-1----:R-:W-:Y:S02]  /*17c0*/  IMAD.MOV.U32 R9, RZ, RZ, R4 ;  /* 0x000000ffff097224 */ /* 0x002fe400078e0004 */
[--C-:B------:R-:W-:Y:S02]  /*17d0*/  @!P6 IMAD.IADD R5, R5, 0x1, -R26.reuse ;  /* 0x000000010505e824 */ /* 0x100fe400078e0a1a */
[----:B------:R-:W-:Y:S01]  /*17e0*/  @!P1 IMAD.MOV R9, RZ, RZ, -R9 ;  /* 0x000000ffff099224 */ /* 0x000fe200078e0a09 */
[----:B------:R-:W-:Y:S01]  /*17f0*/  ISETP.GE.AND P1, PT, R10, RZ, PT ;  /* 0x000000ff0a00720c */ /* 0x000fe20003f26270 */
[----:B------:R-:W-:Y:S01]  /*1800*/  IMAD R11, R26, R6, R11 ;  /* 0x000000061a0b7224 */ /* 0x000fe200078e020b */
[----:B------:R-:W-:Y:S01]  /*1810*/  IABS R10, R10 ;  /* 0x0000000a000a7213 */ /* 0x000fe20000000000 */
[----:B------:R-:W-:Y:S01]  /*1820*/  @!P5 IMAD.IADD R12, R12, 0x1, -R26 ;  /* 0x000000010c0cd824 */ /* 0x000fe200078e0a1a */
[----:B------:R0:W-:Y:S01]  /*1830*/  STL [R1+0x3bc], R9 ;  /* 0x0003bc0901007387 */ /* 0x0001e20000100800 */
[----:B------:R-:W-:Y:S01]  /*1840*/  ISETP.GT.U32.AND P6, PT, R26, R5, PT ;  /* 0x000000051a00720c */ /* 0x000fe20003fc4070 */
[----:B------:R-:W-:Y:S01]  /*1850*/  IMAD.HI.U32 R4, R0, R8, RZ ;  /* 0x0000000800047227 */ /* 0x000fe200078e00ff */
[----:B------:R-:W-:-:S03]  /*1860*/  ISETP.GT.U32.AND P5, PT, R26, R11, PT ;  /* 0x0000000b1a00720c */ /* 0x000fc60003fa4070 */
[----:B------:R-:W-:Y:S01]  /*1870*/  IMAD.HI.U32 R6, R0, R10, RZ ;  /* 0x0000000a00067227 */ /* 0x000fe200078e00ff */
[----:B0-----:R-:W-:-:S03]  /*1880*/  IABS R9, R3 ;  /* 0x0000000300097213 */ /* 0x001fc60000000000 */
[----:B------:R-:W-:Y:S02]  /*1890*/  IMAD.MOV R6, RZ, RZ, -R6 ;  /* 0x000000ffff067224 */ /* 0x000fe400078e0a06 */
[----:B------:R-:W-:Y:S02]  /*18a0*/  IMAD.MOV R4, RZ, RZ, -R4 ;  /* 0x000000ffff047224 */ /* 0x000fe400078e0a04 */
[----:B------:R-:W-:-:S04]  /*18b0*/  IMAD.HI.U32 R7, R0, R9, RZ ;  /* 0x0000000900077227 */ /* 0x000fc800078e00ff */
[----:B------:R-:W-:Y:S02]  /*18c0*/  IMAD.MOV R7, RZ, RZ, -R7 ;  /* 0x000000ffff077224 */ /* 0x000fe400078e0a07 */
[C---:B------:R-:W-:Y:S02]  /*18d0*/  IMAD R10, R26.reuse, R6, R10 ;  /* 0x000000061a0a7224 */ /* 0x040fe400078e020a */
[C---:B------:R-:W-:Y:S01]  /*18e0*/  IMAD R8, R26.reuse, R4, R8 ;  /* 0x000000041a087224 */ /* 0x040fe200078e0208 */
[----:B------:R-:W-:Y:S01]  /*18f0*/  IABS R4, R17 ;  /* 0x0000001100047213 */ /* 0x000fe20000000000 */
[----:B------:R-:W-:Y:S02]  /*1900*/  IMAD.MOV.U32 R13, RZ, RZ, R12 ;  /* 0x000000ffff0d7224 */ /* 0x000fe400078e000c */
[----:B------:R-:W-:Y:S01]  /*1910*/  IMAD R9, R26, R7, R9 ;  /* 0x000000071a097224 */ /* 0x000fe200078e0209 */
[----:B------:R-:W-:Y:S01]  /*1920*/  IADD3 R7, R2, 0x1d4, RZ ;  /* 0x000001d402077810 */ /* 0x000fe20007ffe0ff */
[--C-:B------:R-:W-:Y:S01]  /*1930*/  @!P6 IMAD.IADD R5, R5, 0x1, -R26.reuse ;  /* 0x000000010505e824 */ /* 0x100fe200078e0a1a */
[C---:B------:R-:W-:Y:S01]  /*1940*/  ISETP.GT.U32.AND P6, PT, R26.reuse, R10, PT ;  /* 0x0000000a1a00720c */ /* 0x040fe20003fc4070 */
[----:B------:R-:W-:Y:S01]  /*1950*/  @!P4 IMAD.MOV R13, RZ, RZ, -R13 ;  /* 0x000000ffff0dc224 */ /* 0x000fe200078e0a0d */
[C---:B------:R-:W-:Y:S01]  /*1960*/  ISETP.GT.U32.AND P4, PT, R26.reuse, R8, PT ;  /* 0x000000081a00720c */ /* 0x040fe20003f84070 */
[----:B------:R-:W-:Y:S01]  /*1970*/  @!P5 IMAD.IADD R11, R11, 0x1, -R26 ;  /* 0x000000010b0bd824 */ /* 0x000fe200078e0a1a */
[----:B------:R-:W-:Y:S01]  /*1980*/  ISETP.GT.U32.AND P5, PT, R26, R9, PT ;  /* 0x000000091a00720c */ /* 0x000fe20003fa4070 */
[----:B------:R-:W-:Y:S01]  /*1990*/  IMAD.MOV.U32 R12, RZ, RZ, R5 ;  /* 0x000000ffff0c7224 */ /* 0x000fe200078e0005 */
[----:B------:R0:W-:Y:S01]  /*19a0*/  STL [R1+0x3c0], R13 ;  /* 0x0003c00d01007387 */ /* 0x0001e20000100800 */
[----:B------:R-:W-:Y:S01]  /*19b0*/  IMAD.HI.U32 R6, R0, R4, RZ ;  /* 0x0000000400067227 */ /* 0x000fe200078e00ff */
[----:B------:R-:W-:-:S03]  /*19c0*/  IABS R16, R7 ;  /* 0x0000000700107213 */ /* 0x000fc60000000000 */
[----:B------:R-:W-:Y:S02]  /*19d0*/  IMAD.MOV R6, RZ, RZ, -R6 ;  /* 0x000000ffff067224 */ /* 0x000fe400078e0a06 */
[--C-:B------:R-:W-:Y:S02]  /*19e0*/  @!P6 IMAD.IADD R10, R10, 0x1, -R26.reuse ;  /* 0x000000010a0ae824 */ /* 0x100fe400078e0a1a */
[--C-:B------:R-:W-:Y:S01]  /*19f0*/  @!P4 IMAD.IADD R8, R8, 0x1, -R26.reuse ;  /* 0x000000010808c824 */ /* 0x100fe200078e0a1a */
[----:B0-----:R-:W-:Y:S01]  /*1a00*/  IABS R13, R14 ;  /* 0x0000000e000d7213 */ /* 0x001fe20000000000 */
[----:B------:R-:W-:Y:S01]  /*1a10*/  @!P5 IMAD.IADD R9, R9, 0x1, -R26 ;  /* 0x000000010909d824 */ /* 0x000fe200078e0a1a */
[C---:B------:R-:W-:Y:S01]  /*1a20*/  ISETP.GT.U32.AND P4, PT, R26.reuse, R11, PT ;  /* 0x0000000b1a00720c */ /* 0x040fe20003f84070 */
[----:B------:R-:W-:Y:S01]  /*1a30*/  @!P2 IMAD.MOV R12, RZ, RZ, -R12 ;  /* 0x000000ffff0ca224 */ /* 0x000fe200078e0a0c */
[----:B------:R-:W-:Y:S01]  /*1a40*/  ISETP.GT.U32.AND P5, PT, R26, R10, PT ;  /* 0x0000000a1a00720c */ /* 0x000fe20003fa4070 */
[----:B------:R-:W-:Y:S01]  /*1a50*/  IMAD.HI.U32 R5, R0, R13, RZ ;  /* 0x0000000d00057227 */ /* 0x000fe200078e00ff */
[----:B------:R-:W-:-:S02]  /*1a60*/  ISETP.GT.U32.AND P2, PT, R26, R9, PT ;  /* 0x000000091a00720c */ /* 0x000fc40003f44070 */
[C---:B------:R-:W-:Y:S01]  /*1a70*/  ISETP.GT.U32.AND P6, PT, R26.reuse, R8, PT ;  /* 0x000000081a00720c */ /* 0x040fe20003fc4070 */
[----:B------:R-:W-:Y:S01]  /*1a80*/  IMAD.MOV R5, RZ, RZ, -R5 ;  /* 0x000000ffff057224 */ /* 0x000fe200078e0a05 */
[----:B------:R0:W-:Y:S01]  /*1a90*/  STL [R1+0x3b8], R12 ;  /* 0x0003b80c01007387 */ /* 0x0001e20000100800 */
[----:B------:R-:W-:Y:S01]  /*1aa0*/  IMAD R4, R26, R6, R4 ;  /* 0x000000061a047224 */ /* 0x000fe200078e0204 */
[----:B------:R-:W-:Y:S01]  /*1ab0*/  IADD3 R6, R2, 0x1d2, RZ ;  /* 0x000001d202067810 */ /* 0x000fe20007ffe0ff */
[----:B------:R-:W-:Y:S01]  /*1ac0*/  IMAD R13, R26, R5, R13 ;  /* 0x000000051a0d7224 */ /* 0x000fe200078e020d */
[----:B------:R-:W-:Y:S01]  /*1ad0*/  IADD3 R5, R2, 0x1d0, RZ ;  /* 0x000001d002057810 */ /* 0x000fe20007ffe0ff */
[--C-:B------:R-:W-:Y:S01]  /*1ae0*/  @!P4 IMAD.IADD R11, R11, 0x1, -R26.reuse ;  /* 0x000000010b0bc824 */ /* 0x100fe200078e0a1a */
[----:B------:R-:W-:Y:S01]  /*1af0*/  ISETP.GT.U32.AND P4, PT, R26, R4, PT ;  /* 0x000000041a00720c */ /* 0x000fe20003f84070 */
[--C-:B------:R-:W-:Y:S01]  /*1b00*/  @!P5 IMAD.IADD R10, R10, 0x1, -R26.reuse ;  /* 0x000000010a0ad824 */ /* 0x100fe200078e0a1a */
[----:B------:R-:W-:Y:S01]  /*1b10*/  ISETP.GT.U32.AND P5, PT, R26, R13, PT ;  /* 0x0000000d1a00720c */ /* 0x000fe20003fa4070 */
[--C-:B------:R-:W-:Y:S01]  /*1b20*/  @!P2 IMAD.IADD R9, R9, 0x1, -R26.reuse ;  /* 0x000000010909a824 */ /* 0x100fe200078e0a1a */
[----:B------:R-:W-:Y:S01]  /*1b30*/  ISETP.GE.AND P2, PT, R17, RZ, PT ;  /* 0x000000ff1100720c */ /* 0x000fe20003f46270 */
[----:B------:R-:W-:Y:S01]  /*1b40*/  @!P6 IMAD.IADD R8, R8, 0x1, -R26 ;  /* 0x000000010808e824 */ /* 0x000fe200078e0a1a */
[----:B------:R-:W-:Y:S01]  /*1b50*/  IABS R17, R5 ;  /* 0x0000000500117213 */ /* 0x000fe20000000000 */
[----:B0-----:R-:W-:Y:S01]  /*1b60*/  IMAD.HI.U32 R12, R0, R16, RZ ;  /* 0x00000010000c7227 */ /* 0x001fe200078e00ff */
[----:B------:R-:W-:-:S02]  /*1b70*/  IABS R15, R6 ;  /* 0x00000006000f7213 */ /* 0x000fc40000000000 */
[----:B------:R-:W-:Y:S01]  /*1b80*/  ISETP.GE.AND P6, PT, R3, RZ, PT ;  /* 0x000000ff0300720c */ /* 0x000fe20003fc6270 */
[----:B------:R-:W-:Y:S02]  /*1b90*/  IMAD.MOV.U32 R19, RZ, RZ, R11 ;  /* 0x000000ffff137224 */ /* 0x000fe400078e000b */
[--C-:B------:R-:W-:Y:S01]  /*1ba0*/  @!P4 IMAD.IADD R4, R4, 0x1, -R26.reuse ;  /* 0x000000010404c824 */ /* 0x100fe200078e0a1a */
[----:B------:R-:W-:Y:S01]  /*1bb0*/  ISETP.GE.AND P4, PT, R14, RZ, PT ;  /* 0x000000ff0e00720c */ /* 0x000fe20003f86270 */
[----:B------:R-:W-:Y:S02]  /*1bc0*/  @!P5 IMAD.IADD R13, R13, 0x1, -R26 ;  /* 0x000000010d0dd824 */ /* 0x000fe400078e0a1a */
[----:B------:R-:W-:Y:S02]  /*1bd0*/  IMAD.MOV.U32 R14, RZ, RZ, R17 ;  /* 0x000000ffff0e7224 */ /* 0x000fe400078e0011 */
[----:B------:R-:W-:Y:S01]  /*1be0*/  IMAD.MOV R12, RZ, RZ, -R12 ;  /* 0x000000ffff0c7224 */ /* 0x000fe200078e0a0c */
[----:B------:R-:W-:Y:S01]  /*1bf0*/  ISETP.GT.U32.AND P5, PT, R26, R13, PT ;  /* 0x0000000d1a00720c */ /* 0x000fe20003fa4070 */
[----:B------:R-:W-:-:S04]  /*1c00*/  IMAD.HI.U32 R11, R0, R14, RZ ;  /* 0x0000000e000b7227 */ /* 0x000fc800078e00ff */
[----:B------:R-:W-:Y:S02]  /*1c10*/  IMAD.MOV.U32 R18, RZ, RZ, R8 ;  /* 0x000000ffff127224 */ /* 0x000fe400078e0008 */
[----:B------:R-:W-:Y:S01]  /*1c20*/  @!P0 IMAD.MOV R19, RZ, RZ, -R19 ;  /* 0x000000ffff138224 */ /* 0x000fe200078e0a13 */
[C---:B------:R-:W-:Y:S01]  /*1c30*/  ISETP.GT.U32.AND P0, PT, R26.reuse, R4, PT ;  /* 0x000000041a00720c */ /* 0x040fe20003f04070 */
[----:B------:R-:W-:Y:S02]  /*1c40*/  IMAD.MOV R8, RZ, RZ, -R11 ;  /* 0x000000ffff087224 */ /* 0x000fe400078e0a0b */
[C---:B------:R-:W-:Y:S01]  /*1c50*/  IMAD R16, R26.reuse, R12, R16 ;  /* 0x0000000c1a107224 */ /* 0x040fe200078e0210 */
[----:B------:R0:W-:Y:S01]  /*1c60*/  STL [R1+0x398], R19 ;  /* 0x0003981301007387 */ /* 0x0001e20000100800 */
[----:B------:R-:W-:Y:S02]  /*1c70*/  IMAD R14, R26, R8, R14 ;  /* 0x000000081a0e7224 */ /* 0x000fe400078e020e */
[----:B------:R-:W-:-:S04]  /*1c80*/  IMAD.HI.U32 R3, R0, R15, RZ ;  /* 0x0000000f00037227 */ /* 0x000fc800078e00ff */
[----:B------:R-:W-:Y:S01]  /*1c90*/  @!P3 IMAD.MOV R18, RZ, RZ, -R18 ;  /* 0x000000ffff12b224 */ /* 0x000fe200078e0a12 */
[C---:B------:R-:W-:Y:S01]  /*1ca0*/  ISETP.GT.U32.AND P3, PT, R26.reuse, R16, PT ;  /* 0x000000101a00720c */ /* 0x040fe20003f64070 */
[--C-:B------:R-:W-:Y:S01]  /*1cb0*/  @!P5 IMAD.IADD R13, R13, 0x1, -R26.reuse ;  /* 0x000000010d0dd824 */ /* 0x100fe200078e0a1a */
[----:B------:R-:W-:Y:S01]  /*1cc0*/  ISETP.GT.U32.AND P5, PT, R26, R14, PT ;  /* 0x0000000e1a00720c */ /* 0x000fe20003fa4070 */
[----:B------:R-:W-:Y:S01]  /*1cd0*/  IMAD.MOV R3, RZ, RZ, -R3 ;  /* 0x000000ffff037224 */ /* 0x000fe200078e0a03 */
[----:B------:R-:W-:Y:S01]  /*1ce0*/  STL [R1+0x39c], R18 ;  /* 0x00039c1201007387 */ /* 0x000fe20000100800 */
[----:B------:R-:W-:Y:S01]  /*1cf0*/  @!P0 IMAD.IADD R4, R4, 0x1, -R26 ;  /* 0x0000000104048824 */ /* 0x000fe200078e0a1a */
[----:B------:R-:W-:Y:S01]  /*1d00*/  ISETP.GE.AND P0, PT, R6, RZ, PT ;  /* 0x000000ff0600720c */ /* 0x000fe20003f06270 */
[----:B------:R-:W-:Y:S01]  /*1d10*/  IMAD R15, R26, R3, R15 ;  /* 0x000000031a0f7224 */ /* 0x000fe200078e020f */
[----:B------:R-:W-:Y:S01]  /*1d20*/  IADD3 R6, R2, 0x1cc, RZ ;  /* 0x000001cc02067810 */ /* 0x000fe20007ffe0ff */
[----:B------:R-:W-:Y:S01]  /*1d30*/  @!P1 IMAD.MOV R10, RZ, RZ, -R10 ;  /* 0x000000ffff0a9224 */ /* 0x000fe200078e0a0a */
[----:B------:R-:W-:Y:S01]  /*1d40*/  ISETP.GE.AND P1, PT, R7, RZ, PT ;  /* 0x000000ff0700720c */ /* 0x000fe20003f26270 */
[----:B------:R-:W-:Y:S01]  /*1d50*/  @!P6 IMAD.MOV R9, RZ, RZ, -R9 ;  /* 0x000000ffff09e224 */ /* 0x000fe200078e0a09 */
[----:B------:R-:W-:Y:S01]  /*1d60*/  ISETP.GT.U32.AND P6, PT, R26, R15, PT ;  /* 0x0000000f1a00720c */ /* 0x000fe20003fc4070 */
[----:B------:R-:W-:Y:S01]  /*1d70*/  IMAD.MOV.U32 R7, RZ, RZ, R4 ;  /* 0x000000ffff077224 */ /* 0x000fe200078e0004 */
[----:B------:R-:W-:Y:S01]  /*1d80*/  IADD3 R3, R2, 0x1ce, RZ ;  /* 0x000001ce02037810 */ /* 0x000fe20007ffe0ff */
[--C-:B------:R-:W-:Y:S01]  /*1d90*/  @!P3 IMAD.IADD R16, R16, 0x1, -R26.reuse ;  /* 0x000000011010b824 */ /* 0x100fe200078e0a1a */
[----:B------:R-:W-:Y:S01]  /*1da0*/  ISETP.GE.AND P3, PT, R5, RZ, PT ;  /* 0x000000ff0500720c */ /* 0x000fe20003f66270 */
[----:B------:R-:W-:Y:S01]  /*1db0*/  @!P2 IMAD.MOV R7, RZ, RZ, -R7 ;  /* 0x000000ffff07a224 */ /* 0x000fe200078e0a07 */
[----:B------:R-:W-:Y:S01]  /*1dc0*/  IABS R5, R6 ;  /* 0x0000000600057213 */ /* 0x000fe20000000000 */
[--C-:B------:R-:W-:Y:S01]  /*1dd0*/  @!P5 IMAD.IADD R14, R14, 0x1, -R26.reuse ;  /* 0x000000010e0ed824 */ /* 0x100fe200078e0a1a */
[----:B------:R-:W-:Y:S01]  /*1de0*/  STL [R1+0x3a0], R10 ;  /* 0x0003a00a01007387 */ /* 0x000fe20000100800 */
[----:B------:R-:W-:Y:S01]  /*1df0*/  IABS R11, R3 ;  /* 0x00000003000b7213 */ /* 0x000fe20000000000 */
[----:B0-----:R-:W-:Y:S01]  /*1e00*/  IMAD.MOV.U32 R19, RZ, RZ, R13 ;  /* 0x000000ffff137224 */ /* 0x001fe200078e000d */
[----:B------:R-:W-:Y:S01]  /*1e10*/  IADD3 R4, R2, 0x1c8, RZ ;  /* 0x000001c802047810 */ /* 0x000fe20007ffe0ff */
[----:B------:R0:W-:Y:S01]  /*1e20*/  STL [R1+0x3a4], R9 ;  /* 0x0003a40901007387 */ /* 0x0001e20000100800 */
[C---:B------:R-:W-:Y:S01]  /*1e30*/  ISETP.GT.U32.AND P5, PT, R26.reuse, R14, PT ;  /* 0x0000000e1a00720c */ /* 0x040fe20003fa4070 */
[----:B------:R-:W-:Y:S01]  /*1e40*/  @!P6 IMAD.IADD R15, R15, 0x1, -R26 ;  /* 0x000000010f0fe824 */ /* 0x000fe200078e0a1a */
[----:B------:R-:W-:Y:S01]  /*1e50*/  ISETP.GT.U32.AND P6, PT, R26, R16, PT ;  /* 0x000000101a00720c */ /* 0x000fe20003fc4070 */
[----:B------:R1:W-:Y:S01]  /*1e60*/  STL [R1+0x3a8], R7 ;  /* 0x0003a80701007387 */ /* 0x0003e20000100800 */
[----:B------:R-:W-:-:S02]  /*1e70*/  IMAD.HI.U32 R8, R0, R11, RZ ;  /* 0x0000000b00087227 */ /* 0x000fc400078e00ff */
[----:B------:R-:W-:Y:S02]  /*1e80*/  ISETP.GT.U32.AND P2, PT, R26, R15, PT ;  /* 0x0000000f1a00720c */ /* 0x000fe40003f44070 */
[----:B------:R-:W-:Y:S01]  /*1e90*/  IMAD.MOV R8, RZ, RZ, -R8 ;  /* 0x000000ffff087224 */ /* 0x000fe200078e0a08 */
[----:B0-----:R-:W-:Y:S01]  /*1ea0*/  IADD3 R9, R2, 0x1ca, RZ ;  /* 0x000001ca02097810 */ /* 0x001fe20007ffe0ff */
[----:B------:R-:W-:Y:S02]  /*1eb0*/  @!P4 IMAD.MOV R19, RZ, RZ, -R19 ;  /* 0x000000ffff13c224 */ /* 0x000fe400078e0a13 */
[----:B------:R-:W-:Y:S01]  /*1ec0*/  IMAD R11, R26, R8, R11 ;  /* 0x000000081a0b7224 */ /* 0x000fe200078e020b */
[----:B------:R-:W-:Y:S01]  /*1ed0*/  IABS R12, R9 ;  /* 0x00000009000c7213 */ /* 0x000fe20000000000 */
[----:B-1----:R-:W-:Y:S01]  /*1ee0*/  IMAD.HI.U32 R7, R0, R5, RZ ;  /* 0x0000000500077227 */ /* 0x002fe200078e00ff */
[----:B------:R-:W-:Y:S01]  /*1ef0*/  IABS R8, R4 ;  /* 0x0000000400087213 */ /* 0x000fe20000000000 */
[----:B------:R-:W-:Y:S02]  /*1f00*/  STL [R1+0x328], R19 ;  /* 0x0003281301007387 */ /* 0x000fe40000100800 */
[----:B------:R-:W-:-:S02]  /*1f10*/  IMAD.MOV R7, RZ, RZ, -R7 ;  /* 0x000000ffff077224 */ /* 0x000fc400078e0a07 */
[--C-:B------:R-:W-:Y:S02]  /*1f20*/  @!P5 IMAD.IADD R14, R14, 0x1, -R26.reuse ;  /* 0x000000010e0ed824 */ /* 0x100fe400078e0a1a */
[----:B------:R-:W-:Y:S01]  /*1f30*/  IMAD R5, R26, R7, R5 ;  /* 0x000000071a057224 */ /* 0x000fe200078e0205 */
[----:B------:R-:W-:Y:S01]  /*1f40*/  IADD3 R7, R2, 0x1c6, RZ ;  /* 0x000001c602077810 */ /* 0x000fe20007ffe0ff */
[--C-:B------:R-:W-:Y:S01]  /*1f50*/  @!P6 IMAD.IADD R16, R16, 0x1, -R26.reuse ;  /* 0x000000011010e824 */ /* 0x100fe200078e0a1a */
[C---:B------:R-:W-:Y:S01]  /*1f60*/  ISETP.GT.U32.AND P6, PT, R26.reuse, R11, PT ;  /* 0x0000000b1a00720c */ /* 0x040fe20003fc4070 */
[----:B------:R-:W-:Y:S01]  /*1f70*/  @!P2 IMAD.IADD R15, R15, 0x1, -R26 ;  /* 0x000000010f0fa824 */ /* 0x000fe200078e0a1a */
[----:B------:R-:W-:Y:S01]  /*1f80*/  ISETP.GT.U32.AND P5, PT, R26, R5, PT ;  /* 0x000000051a00720c */ /* 0x000fe20003fa4070 */
[C---:B------:R-:W-:Y:S01]  /*1f90*/  IMAD.HI.U32 R17, R0.reuse, R12, RZ ;  /* 0x0000000c00117227 */ /* 0x040fe200078e00ff */
[----:B------:R-:W-:Y:S02]  /*1fa0*/  IABS R10, R7 ;  /* 0x00000007000a7213 */ /* 0x000fe40000000000 */
[----:B------:R-:W-:Y:S01]  /*1fb0*/  ISETP.GE.AND P2, PT, R3, RZ, PT ;  /* 0x000000ff0300720c */ /* 0x000fe20003f46270 */
[----:B------:R-:W-:-:S04]  /*1fc0*/  IMAD.HI.U32 R3, R0, R8, RZ ;  /* 0x0000000800037227 */ /* 0x000fc800078e00ff */
[----:B------:R-:W-:-:S04]  /*1fd0*/  IMAD.HI.U32 R13, R0, R10, RZ ;  /* 0x0000000a000d7227 */ /* 0x000fc800078e00ff */
[--C-:B------:R-:W-:Y:S02]  /*1fe0*/  @!P5 IMAD.IADD R5, R5, 0x1, -R26.reuse ;  /* 0x000000010505d824 */ /* 0x100fe400078e0a1a */
[----:B------:R-:W-:Y:S01]  /*1ff0*/  @!P6 IMAD.IADD R11, R11, 0x1, -R26 ;  /* 0x000000010b0be824 */ /* 0x000fe200078e0a1a */
[----:B------:R-:W-:Y:S01]  /*2000*/  ISETP.GE.AND P6, PT, R6, RZ, PT ;  /* 0x000000ff0600720c */ /* 0x000fe20003fc6270 */
[----:B------:R-:W-:Y:S01]  /*2010*/  IMAD.MOV R13, RZ, RZ, -R13 ;  /* 0x000000ffff0d7224 */ /* 0x000fe200078e0a0d */
[C---:B------:R-:W-:Y:S01]  /*2020*/  ISETP.GT.U32.AND P5, PT, R26.reuse, R5, PT ;  /* 0x000000051a00720c */ /* 0x040fe20003fa4070 */
[----:B------:R-:W-:Y:S01]  /*2030*/  IMAD.MOV R17, RZ, RZ, -R17 ;  /* 0x000000ffff117224 */ /* 0x000fe200078e0a11 */
[C---:B------:R-:W-:Y:S01]  /*2040*/  ISETP.GT.U32.AND P4, PT, R26.reuse, R11, PT ;  /* 0x0000000b1a00720c */ /* 0x040fe20003f84070 */
[----:B------:R-:W-:Y:S01]  /*2050*/  @!P0 IMAD.MOV R15, RZ, RZ, -R15 ;  /* 0x000000ffff0f8224 */ /* 0x000fe200078e0a0f */
[----:B------:R-:W-:Y:S01]  /*2060*/  ISETP.GE.AND P0, PT, R9, RZ, PT ;  /* 0x000000ff0900720c */ /* 0x000fe20003f06270 */
[----:B------:R-:W-:Y:S01]  /*2070*/  IMAD R9, R26, R13, R10 ;  /* 0x0000000d1a097224 */ /* 0x000fe200078e020a */
[----:B------:R-:W-:Y:S01]  /*2080*/  IADD3 R6, R2, 0x1c4, RZ ;  /* 0x000001c402067810 */ /* 0x000fe20007ffe0ff */
[----:B------:R-:W-:-:S02]  /*2090*/  IMAD.MOV R3, RZ, RZ, -R3 ;  /* 0x000000ffff037224 */ /* 0x000fc400078e0a03 */
[C---:B------:R-:W-:Y:S02]  /*20a0*/  IMAD R12, R26.reuse, R17, R12 ;  /* 0x000000111a0c7224 */ /* 0x040fe400078e020c */
[----:B------:R-:W-:Y:S02]  /*20b0*/  IMAD.MOV.U32 R18, RZ, RZ, R16 ;  /* 0x000000ffff127224 */ /* 0x000fe400078e0010 */
[----:B------:R-:W-:Y:S01]  /*20c0*/  @!P5 IMAD.IADD R5, R5, 0x1, -R26 ;  /* 0x000000010505d824 */ /* 0x000fe200078e0a1a */
[C---:B------:R-:W-:Y:S01]  /*20d0*/  ISETP.GT.U32.AND P5, PT, R26.reuse, R9, PT ;  /* 0x000000091a00720c */ /* 0x040fe20003fa4070 */
[C---:B------:R-:W-:Y:S01]  /*20e0*/  IMAD R8, R26.reuse, R3, R8 ;  /* 0x000000031a087224 */ /* 0x040fe200078e0208 */
[----:B------:R-:W-:Y:S01]  /*20f0*/  IABS R3, R6 ;  /* 0x0000000600037213 */ /* 0x000fe20000000000 */
[----:B------:R-:W-:Y:S01]  /*2100*/  @!P1 IMAD.MOV R18, RZ, RZ, -R18 ;  /* 0x000000ffff129224 */ /* 0x000fe200078e0a12 */
[----:B------:R-:W-:Y:S01]  /*2110*/  ISETP.GT.U32.AND P1, PT, R26, R12, PT ;  /* 0x0000000c1a00720c */ /* 0x000fe20003f24070 */
[----:B------:R-:W-:Y:S01]  /*2120*/  @!P4 IMAD.IADD R11, R11, 0x1, -R26 ;  /* 0x000000010b0bc824 */ /* 0x000fe200078e0a1a */
[----:B------:R-:W-:Y:S01]  /*2130*/  ISETP.GE.AND P4, PT, R4, RZ, PT ;  /* 0x000000ff0400720c */ /* 0x000fe20003f86270 */
[----:B------:R-:W-:Y:S01]  /*2140*/  @!P3 IMAD.MOV R14, RZ, RZ, -R14 ;  /* 0x000000ffff0eb224 */ /* 0x000fe200078e0a0e */
[----:B------:R-:W-:Y:S01]  /*2150*/  ISETP.GT.U32.AND P3, PT, R26, R8, PT ;  /* 0x000000081a00720c */ /* 0x000fe20003f64070 */
[----:B------:R-:W-:Y:S01]  /*2160*/  IMAD.MOV.U32 R13, RZ, RZ, R11 ;  /* 0x000000ffff0d7224 */ /* 0x000fe200078e000b */
[----:B------:R-:W-:Y:S01]  /*2170*/  IADD3 R4, R2, 0x1c2, RZ ;  /* 0x000001c202047810 */ /* 0x000fe20007ffe0ff */
[----:B------:R-:W-:Y:S01]  /*2180*/  STL [R1+0x32c], R18 ;  /* 0x00032c1201007387 */ /* 0x000fe20000100800 */
[----:B------:R-:W-:-:S02]  /*2190*/  IMAD.HI.U32 R10, R0, R3, RZ ;  /* 0x00000003000a7227 */ /* 0x000fc400078e00ff */
[----:B------:R-:W-:Y:S01]  /*21a0*/  IABS R11, R4 ;  /* 0x00000004000b7213 */ /* 0x000fe20000000000 */
[----:B------:R-:W-:Y:S01]  /*21b0*/  STL [R1+0x33c], R15 ;  /* 0x00033c0f01007387 */ /* 0x000fe20000100800 */
[----:B------:R-:W-:Y:S02]  /*21c0*/  @!P2 IMAD.MOV R13, RZ, RZ, -R13 ;  /* 0x000000ffff0da224 */ /* 0x000fe400078e0a0d */
[--C-:B------:R-:W-:Y:S01]  /*21d0*/  @!P5 IMAD.IADD R9, R9, 0x1, -R26.reuse ;  /* 0x000000010909d824 */ /* 0x100fe200078e0a1a */
[----:B------:R-:W-:Y:S01]  /*21e0*/  STL [R1+0x388], R14 ;  /* 0x0003880e01007387 */ /* 0x000fe20000100800 */
[--C-:B------:R-:W-:Y:S01]  /*21f0*/  @!P1 IMAD.IADD R12, R12, 0x1, -R26.reuse ;  /* 0x000000010c0c9824 */ /* 0x100fe200078e0a1a */
[----:B------:R-:W-:Y:S01]  /*2200*/  ISETP.GE.AND P1, PT, R7, RZ, PT ;  /* 0x000000ff0700720c */ /* 0x000fe20003f26270 */
[----:B------:R-:W-:Y:S01]  /*2210*/  @!P3 IMAD.IADD R8, R8, 0x1, -R26 ;  /* 0x000000010808b824 */ /* 0x000fe200078e0a1a */
[----:B------:R0:W-:Y:S01]  /*2220*/  STL [R1+0x38c], R13 ;  /* 0x00038c0d01007387 */ /* 0x0001e20000100800 */
[C---:B------:R-:W-:Y:S01]  /*2230*/  ISETP.GT.U32.AND P5, PT, R26.reuse, R9, PT ;  /* 0x000000091a00720c */ /* 0x040fe20003fa4070 */
[----:B------:R-:W-:Y:S01]  /*2240*/  IMAD.MOV R10, RZ, RZ, -R10 ;  /* 0x000000ffff0a7224 */ /* 0x000fe200078e0a0a */
[----:B------:R-:W-:-:S02]  /*2250*/  ISETP.GT.U32.AND P3, PT, R26, R12, PT ;  /* 0x0000000c1a00720c */ /* 0x000fc40003f64070 */
[C---:B------:R-:W-:Y:S01]  /*2260*/  ISETP.GT.U32.AND P2, PT, R26.reuse, R8, PT ;  /* 0x000000081a00720c */ /* 0x040fe20003f44070 */
[----:B------:R-:W-:Y:S01]  /*2270*/  IMAD R3, R26, R10, R3 ;  /* 0x0000000a1a037224 */ /* 0x000fe200078e0203 */
[----:B------:R-:W-:Y:S01]  /*2280*/  IADD3 R7, R2, 0x1c0, RZ ;  /* 0x000001c002077810 */ /* 0x000fe20007ffe0ff */
[----:B0-----:R-:W-:-:S03]  /*2290*/  IMAD.MOV.U32 R13, RZ, RZ, R5 ;  /* 0x000000ffff0d7224 */ /* 0x001fc600078e0005 */
[----:B------:R-:W-:Y:S01]  /*22a0*/  IABS R10, R7 ;  /* 0x00000007000a7213 */ /* 0x000fe20000000000 */
[----:B------:R-:W-:-:S04]  /*22b0*/  IMAD.HI.U32 R5, R0, R11, RZ ;  /* 0x0000000b00057227 */ /* 0x000fc800078e00ff */
[----:B------:R-:W-:Y:S02]  /*22c0*/  IMAD.MOV R5, RZ, RZ, -R5 ;  /* 0x000000ffff057224 */ /* 0x000fe400078e0a05 */
[--C-:B------:R-:W-:Y:S02]  /*22d0*/  @!P5 IMAD.IADD R9, R9, 0x1, -R26.reuse ;  /* 0x000000010909d824 */ /* 0x100fe400078e0a1a */
[----:B------:R-:W-:Y:S01]  /*22e0*/  IMAD R11, R26, R5, R11 ;  /* 0x000000051a0b7224 */ /* 0x000fe200078e020b */
[----:B------:R-:W-:Y:S01]  /*22f0*/  IADD3 R5, R2, 0x1bc, RZ ;  /* 0x000001bc02057810 */ /* 0x000fe20007ffe0ff */
[--C-:B------:R-:W-:Y:S01]  /*2300*/  @!P3 IMAD.IADD R12, R12, 0x1, -R26.reuse ;  /* 0x000000010c0cb824 */ /* 0x100fe200078e0a1a */
[----:B------:R-:W-:Y:S01]  /*2310*/  ISETP.GT.U32.AND P3, PT, R26, R3, PT ;  /* 0x000000031a00720c */ /* 0x000fe20003f64070 */
[----:B------:R-:W-:Y:S01]  /*2320*/  @!P2 IMAD.IADD R8, R8, 0x1, -R26 ;  /* 0x000000010808a824 */ /* 0x000fe200078e0a1a */
[----:B------:R-:W-:Y:S01]  /*2330*/  ISETP.GT.U32.AND P5, PT, R26, R11, PT ;  /* 0x0000000b1a00720c */ /* 0x000fe20003fa4070 */
[----:B------:R-:W-:Y:S01]  /*2340*/  @!P6 IMAD.MOV R13, RZ, RZ, -R13 ;  /* 0x000000ffff0de224 */ /* 0x000fe200078e0a0d */
[----:B------:R-:W-:Y:S01]  /*2350*/  ISETP.GE.AND P2, PT, R4, RZ, PT ;  /* 0x000000ff0400720c */ /* 0x000fe20003f46270 */
[----:B------:R-:W-:Y:S01]  /*2360*/  IMAD.HI.U32 R14, R0, R10, RZ ;  /* 0x0000000a000e7227 */ /* 0x000fe200078e00ff */
[----:B------:R-:W-:-:S02]  /*2370*/  IADD3 R4, R2, 0x1be, RZ ;  /* 0x000001be02047810 */ /* 0x000fc40007ffe0ff */
[----:B------:R-:W-:Y:S01]  /*2380*/  ISETP.GE.AND P6, PT, R6, RZ, PT ;  /* 0x000000ff0600720c */ /* 0x000fe20003fc6270 */
[----:B------:R-:W-:Y:S01]  /*2390*/  IMAD.MOV.U32 R15, RZ, RZ, R12 ;  /* 0x000000ffff0f7224 */ /* 0x000fe200078e000c */
[----:B------:R-:W-:Y:S01]  /*23a0*/  IABS R6, R4 ;  /* 0x0000000400067213 */ /* 0x000fe20000000000 */
[----:B------:R-:W-:Y:S01]  /*23b0*/  IMAD.MOV R14, RZ, RZ, -R14 ;  /* 0x000000ffff0e7224 */ /* 0x000fe200078e0a0e */
[----:B------:R0:W-:Y:S01]  /*23c0*/  STL [R1+0x394], R13 ;  /* 0x0003940d01007387 */ /* 0x0001e20000100800 */
[--C-:B------:R-:W-:Y:S01]  /*23d0*/  @!P3 IMAD.IADD R3, R3, 0x1, -R26.reuse ;  /* 0x000000010303b824 */ /* 0x100fe200078e0a1a */
[----:B------:R-:W-:Y:S01]  /*23e0*/  ISETP.GE.AND P3, PT, R7, RZ, PT ;  /* 0x000000ff0700720c */ /* 0x000fe20003f66270 */
[----:B------:R-:W-:Y:S02]  /*23f0*/  @!P5 IMAD.IADD R11, R11, 0x1, -R26 ;  /* 0x000000010b0bd824 */ /* 0x000fe400078e0a1a */
[----:B------:R-:W-:Y:S01]  /*2400*/  @!P0 IMAD.MOV R15, RZ, RZ, -R15 ;  /* 0x000000ffff0f8224 */ /* 0x000fe200078e0a0f */
[----:B------:R-:W-:Y:S01]  /*2410*/  ISETP.GT.U32.AND P0, PT, R26, R3, PT ;  /* 0x000000031a00720c */ /* 0x000fe20003f04070 */
[----:B------:R-:W-:Y:S01]  /*2420*/  IMAD.HI.U32 R7, R0, R6, RZ ;  /* 0x0000000600077227 */ /* 0x000fe200078e00ff */
[----:B------:R-:W-:-:S02]  /*2430*/  ISETP.GT.U32.AND P5, PT, R26, R11, PT ;  /* 0x0000000b1a00720c */ /* 0x000fc40003fa4070 */
[----:B0-----:R-:W-:Y:S01]  /*2440*/  IABS R13, R5 ;  /* 0x00000005000d7213 */ /* 0x001fe20000000000 */
[C---:B------:R-:W-:Y:S01]  /*2450*/  IMAD R10, R26.reuse, R14, R10 ;  /* 0x0000000e1a0a7224 */ /* 0x040fe200078e020a */
[----:B------:R-:W-:Y:S01]  /*2460*/  STL [R1+0x390], R15 ;  /* 0x0003900f01007387 */ /* 0x000fe20000100800 */
[----:B------:R-:W-:Y:S02]  /*2470*/  IMAD.MOV.U32 R12, RZ, RZ, R8 ;  /* 0x000000ffff0c7224 */ /* 0x000fe400078e0008 */
[----:B------:R-:W-:Y:S02]  /*2480*/  IMAD.MOV R7, RZ, RZ, -R7 ;  /* 0x000000ffff077224 */ /* 0x000fe400078e0a07 */
[----:B------:R-:W-:Y:S01]  /*2490*/  @!P4 IMAD.MOV R12, RZ, RZ, -R12 ;  /* 0x000000ffff0cc224 */ /* 0x000fe200078e0a0c */
[C---:B------:R-:W-:Y:S01]  /*24a0*/  ISETP.GT.U32.AND P4, PT, R26.reuse, R10, PT ;  /* 0x0000000a1a00720c */ /* 0x040fe20003f84070 */
[----:B------:R-:W-:Y:S02]  /*24b0*/  IMAD R6, R26, R7, R6 ;  /* 0x000000071a067224 */ /* 0x000fe400078e0206 */
[----:B------:R-:W-:Y:S01]  /*24c0*/  IMAD.HI.U32 R8, R0, R13, RZ ;  /* 0x0000000d00087227 */ /* 0x000fe200078e00ff */
[----:B------:R0:W-:Y:S03]  /*24d0*/  STL [R1+0x368], R12 ;  /* 0x0003680c01007387 */ /* 0x0001e60000100800 */
[----:B------:R-:W-:Y:S01]  /*24e0*/  @!P5 IMAD.IADD R11, R11, 0x1, -R26 ;  /* 0x000000010b0bd824 */ /* 0x000fe200078e0a1a */
[----:B------:R-:W-:Y:S01]  /*24f0*/  ISETP.GT.U32.AND P5, PT, R26, R6, PT ;  /* 0x000000061a00720c */ /* 0x000fe20003fa4070 */
[----:B------:R-:W-:-:S02]  /*2500*/  IMAD.MOV R8, RZ, RZ, -R8 ;  /* 0x000000ffff087224 */ /* 0x000fc400078e0a08 */
[--C-:B------:R-:W-:Y:S01]  /*2510*/  @!P0 IMAD.IADD R3, R3, 0x1, -R26.reuse ;  /* 0x0000000103038824 */ /* 0x100fe200078e0a1a */
[----:B------:R-:W-:Y:S01]  /*2520*/  ISETP.GE.AND P0, PT, R5, RZ, PT ;  /* 0x000000ff0500720c */ /* 0x000fe20003f06270 */
[----:B------:R-:W-:Y:S01]  /*2530*/  IMAD R13, R26, R8, R13 ;  /* 0x000000081a0d7224 */ /* 0x000fe200078e020d */
[----:B------:R-:W-:Y:S01]  /*2540*/  IADD3 R8, R2, 0x1b8, RZ ;  /* 0x000001b802087810 */ /* 0x000fe20007ffe0ff */
[----:B------:R-:W-:Y:S02]  /*2550*/  IMAD.MOV.U32 R14, RZ, RZ, R3 ;  /* 0x000000ffff0e7224 */ /* 0x000fe400078e0003 */
[----:B------:R-:W-:Y:S01]  /*2560*/  @!P4 IMAD.IADD R10, R10, 0x1, -R26 ;  /* 0x000000010a0ac824 */ /* 0x000fe200078e0a1a */
[----:B------:R-:W-:Y:S01]  /*2570*/  IABS R7, R8 ;  /* 0x0000000800077213 */ /* 0x000fe20000000000 */
[----:B------:R-:W-:Y:S01]  /*2580*/  @!P6 IMAD.MOV R14, RZ, RZ, -R14 ;  /* 0x000000ffff0ee224 */ /* 0x000fe200078e0a0e */
[C---:B------:R-:W-:Y:S01]  /*2590*/  ISETP.GT.U32.AND P6, PT, R26.reuse, R13, PT ;  /* 0x0000000d1a00720c */ /* 0x040fe20003fc4070 */
[----:B------:R-:W-:Y:S01]  /*25a0*/  @!P1 IMAD.MOV R9, RZ, RZ, -R9 ;  /* 0x000000ffff099224 */ /* 0x000fe200078e0a09 */
[----:B------:R-:W-:Y:S01]  /*25b0*/  ISETP.GT.U32.AND P4, PT, R26, R10, PT ;  /* 0x0000000a1a00720c */ /* 0x000fe20003f84070 */
[----:B------:R-:W-:Y:S01]  /*25c0*/  @!P5 IMAD.IADD R6, R6, 0x1, -R26 ;  /* 0x000000010606d824 */ /* 0x000fe200078e0a1a */
[----:B------:R-:W-:Y:S01]  /*25d0*/  ISETP.GE.AND P1, PT, R4, RZ, PT ;  /* 0x000000ff0400720c */ /* 0x000fe20003f26270 */
[----:B0-----:R-:W-:Y:S01]  /*25e0*/  IMAD.MOV.U32 R12, RZ, RZ, R11 ;  /* 0x000000ffff0c7224 */ /* 0x001fe200078e000b */
[----:B------:R0:W-:Y:S01]  /*25f0*/  STL [R1+0x36c], R9 ;  /* 0x00036c0901007387 */ /* 0x0001e20000100800 */
[----:B------:R-:W-:-:S02]  /*2600*/  IADD3 R4, R2, 0x1b6, RZ ;  /* 0x000001b602047810 */ /* 0x000fc40007ffe0ff */
[----:B------:R-:W-:Y:S01]  /*2610*/  ISETP.GT.U32.AND P5, PT, R26, R6, PT ;  /* 0x000000061a00720c */ /* 0x000fe20003fa4070 */
[----:B------:R-:W-:Y:S01]  /*2620*/  @!P2 IMAD.MOV R12, RZ, RZ, -R12 ;  /* 0x000000ffff0ca224 */ /* 0x000fe200078e0a0c */
[----:B------:R-:W-:Y:S02]  /*2630*/  IABS R3, R4 ;  /* 0x0000000400037213 */ /* 0x000fe40000000000 */
[--C-:B------:R-:W-:Y:S02]  /*2640*/  @!P6 IMAD.IADD R13, R13, 0x1, -R26.reuse ;  /* 0x000000010d0de824 */ /* 0x100fe400078e0a1a */
[----:B------:R-:W-:Y:S01]  /*2650*/  @!P4 IMAD.IADD R10, R10, 0x1, -R26 ;  /* 0x000000010a0ac824 */ /* 0x000fe200078e0a1a */
[----:B0-----:R-:W-:Y:S01]  /*2660*/  IADD3 R9, R2, 0x1ba, RZ ;  /* 0x000001ba02097810 */ /* 0x001fe20007ffe0ff */
[----:B------:R0:W-:Y:S01]  /*2670*/  STL [R1+0x37c], R12 ;  /* 0x00037c0c01007387 */ /* 0x0001e20000100800 */
[----:B------:R-:W-:Y:S01]  /*2680*/  ISETP.GE.AND P4, PT, R8, RZ, PT ;  /* 0x000000ff0800720c */ /* 0x000fe20003f86270 */
[----:B------:R-:W-:Y:S01]  /*2690*/  IMAD.HI.U32 R8, R0, R7, RZ ;  /* 0x0000000700087227 */ /* 0x000fe200078e00ff */
[----:B------:R-:W-:Y:S01]  /*26a0*/  IABS R5, R9 ;  /* 0x0000000900057213 */ /* 0x000fe20000000000 */
[----:B------:R-:W-:Y:S01]  /*26b0*/  STL [R1+0x384], R14 ;  /* 0x0003840e01007387 */ /* 0x000fe20000100800 */
[----:B------:R-:W-:Y:S01]  /*26c0*/  ISETP.GT.U32.AND P6, PT, R26, R13, PT ;  /* 0x0000000d1a00720c */ /* 0x000fe20003fc4070 */
[----:B------:R-:W-:Y:S01]  /*26d0*/  IMAD.MOV R8, RZ, RZ, -R8 ;  /* 0x000000ffff087224 */ /* 0x000fe200078e0a08 */
[----:B------:R-:W-:Y:S01]  /*26e0*/  ISETP.GE.AND P2, PT, R9, RZ, PT ;  /* 0x000000ff0900720c */ /* 0x000fe20003f46270 */
[----:B------:R-:W-:-:S04]  /*26f0*/  IMAD.HI.U32 R11, R0, R5, RZ ;  /* 0x00000005000b7227 */ /* 0x000fc800078e00ff */
[----:B0-----:R-:W-:Y:S02]  /*2700*/  IMAD.MOV.U32 R12, RZ, RZ, R10 ;  /* 0x000000ffff0c7224 */ /* 0x001fe400078e000a */
[----:B------:R-:W-:Y:S02]  /*2710*/  IMAD.MOV R11, RZ, RZ, -R11 ;  /* 0x000000ffff0b7224 */ /* 0x000fe400078e0a0b */
[----:B------:R-:W-:Y:S02]  /*2720*/  @!P5 IMAD.IADD R6, R6, 0x1, -R26 ;  /* 0x000000010606d824 */ /* 0x000fe400078e0a1a */
[----:B------:R-:W-:Y:S01]  /*2730*/  @!P3 IMAD.MOV R12, RZ, RZ, -R12 ;  /* 0x000000ffff0cb224 */ /* 0x000fe200078e0a0c */
[----:B------:R-:W-:Y:S01]  /*2740*/  ISETP.GE.AND P3, PT, R4, RZ, PT ;  /* 0x000000ff0400720c */ /* 0x000fe20003f66270 */
[C---:B------:R-:W-:Y:S02]  /*2750*/  IMAD R5, R26.reuse, R11, R5 ;  /* 0x0000000b1a057224 */ /* 0x040fe400078e0205 */
[----:B------:R-:W-:Y:S01]  /*2760*/  IMAD R4, R26, R8, R7 ;  /* 0x000000081a047224 */ /* 0x000fe200078e0207 */
[----:B------:R-:W-:Y:S01]  /*2770*/  IADD3 R8, R2, 0x1ae, RZ ;  /* 0x000001ae02087810 */ /* 0x000fe20007ffe0ff */
[----:B------:R-:W-:Y:S01]  /*2780*/  IMAD.MOV.U32 R10, RZ, RZ, R6 ;  /* 0x000000ffff0a7224 */ /* 0x000fe200078e0006 */
[----:B------:R-:W-:Y:S01]  /*2790*/  ISETP.GT.U32.AND P5, PT, R26, R5, PT ;  /* 0x000000051a00720c */ /* 0x000fe20003fa4070 */
[----:B------:R-:W-:Y:S01]  /*27a0*/  IMAD.HI.U32 R9, R0, R3, RZ ;  /* 0x0000000300097227 */ /* 0x000fe200078e00ff */
[C---:B------:R-:W-:Y:S01]  /*27b0*/  IADD3 R6, R2.reuse, 0x1b2, RZ ;  /* 0x000001b202067810 */ /* 0x040fe20007ffe0ff */
[----:B------:R0:W-:Y:S01]  /*27c0*/  STL [R1+0x374], R12 ;  /* 0x0003740c01007387 */ /* 0x0001e20000100800 */
[----:B------:R-:W-:Y:S01]  /*27d0*/  IADD3 R7, R2, 0x1b0, RZ ;  /* 0x000001b002077810 */ /* 0x000fe20007ffe0ff */
[----:B------:R-:W-:Y:S01]  /*27e0*/  @!P1 IMAD.MOV R10, RZ, RZ, -R10 ;  /* 0x000000ffff0a9224 */ /* 0x000fe200078e0a0a */
[C---:B------:R-:W-:Y:S01]  /*27f0*/  ISETP.GT.U32.AND P1, PT, R26.reuse, R4, PT ;  /* 0x000000041a00720c */ /* 0x040fe20003f24070 */
[----:B------:R-:W-:Y:S01]  /*2800*/  IMAD.MOV R9, RZ, RZ, -R9 ;  /* 0x000000ffff097224 */ /* 0x000fe200078e0a09 */
[----:B------:R-:W-:Y:S01]  /*2810*/  IABS R11, R7 ;  /* 0x00000007000b7213 */ /* 0x000fe20000000000 */
[--C-:B------:R-:W-:Y:S01]  /*2820*/  @!P6 IMAD.IADD R13, R13, 0x1, -R26.reuse ;  /* 0x000000010d0de824 */ /* 0x100fe200078e0a1a */
[----:B------:R1:W-:Y:S01]  /*2830*/  STL [R1+0x378], R10 ;  /* 0x0003780a01007387 */ /* 0x0003e20000100800 */
[----:B------:R-:W-:Y:S01]  /*2840*/  IMAD R3, R26, R9, R3 ;  /* 0x000000091a037224 */ /* 0x000fe200078e0203 */
[----:B------:R-:W-:Y:S01]  /*2850*/  IADD3 R9, R2, 0x1b4, RZ ;  /* 0x000001b402097810 */ /* 0x000fe20007ffe0ff */
[----:B------:R-:W-:Y:S01]  /*2860*/  IMAD.MOV.U32 R15, RZ, RZ, R13 ;  /* 0x000000ffff0f7224 */ /* 0x000fe200078e000d */
[----:B0-----:R-:W-:Y:S01]  /*2870*/  IABS R12, R8 ;  /* 0x00000008000c7213 */ /* 0x001fe20000000000 */
[--C-:B------:R-:W-:Y:S01]  /*2880*/  @!P5 IMAD.IADD R5, R5, 0x1, -R26.reuse ;  /* 0x000000010505d824 */ /* 0x100fe200078e0a1a */
[----:B------:R-:W-:Y:S01]  /*2890*/  ISETP.GE.AND P6, PT, R9, RZ, PT ;  /* 0x000000ff0900720c */ /* 0x000fe20003fc6270 */
[----:B------:R-:W-:Y:S01]  /*28a0*/  @!P0 IMAD.MOV R15, RZ, RZ, -R15 ;  /* 0x000000ffff0f8224 */ /* 0x000fe200078e0a0f */
[----:B------:R-:W-:Y:S01]  /*28b0*/  ISETP.GT.U32.AND P0, PT, R26, R3, PT ;  /* 0x000000031a00720c */ /* 0x000fe20003f04070 */
[----:B------:R-:W-:Y:S01]  /*28c0*/  @!P1 IMAD.IADD R4, R4, 0x1, -R26 ;  /* 0x0000000104049824 */ /* 0x000fe200078e0a1a */
[----:B------:R-:W-:-:S02]  /*28d0*/  IABS R9, R9 ;  /* 0x0000000900097213 */ /* 0x000fc40000000000 */
[C---:B------:R-:W-:Y:S01]  /*28e0*/  ISETP.GT.U32.AND P5, PT, R26.reuse, R5, PT ;  /* 0x000000051a00720c */ /* 0x040fe20003fa4070 */
[----:B------:R0:W-:Y:S01]  /*28f0*/  STL [R1+0x370], R15 ;  /* 0x0003700f01007387 */ /* 0x0001e20000100800 */
[----:B------:R-:W-:Y:S01]  /*2900*/  ISETP.GT.U32.AND P1, PT, R26, R4, PT ;  /* 0x000000041a00720c */ /* 0x000fe20003f24070 */
[----:B------:R-:W-:Y:S01]  /*2910*/  IMAD.HI.U32 R13, R0, R9, RZ ;  /* 0x00000009000d7227 */ /* 0x000fe200078e00ff */
[----:B-1----:R-:W-:-:S03]  /*2920*/  IABS R10, R6 ;  /* 0x00000006000a7213 */ /* 0x002fc60000000000 */
[----:B------:R-:W-:Y:S02]  /*2930*/  IMAD.MOV R13, RZ, RZ, -R13 ;  /* 0x000000ffff0d7224 */ /* 0x000fe400078e0a0d */
[--C-:B------:R-:W-:Y:S02]  /*2940*/  @!P0 IMAD.IADD R3, R3, 0x1, -R26.reuse ;  /* 0x0000000103038824 */ /* 0x100fe400078e0a1a */
[C---:B------:R-:W-:Y:S02]  /*2950*/  IMAD R9, R26.reuse, R13, R9 ;  /* 0x0000000d1a097224 */ /* 0x040fe400078e0209 */
[--C-:B------:R-:W-:Y:S01]  /*2960*/  @!P5 IMAD.IADD R5, R5, 0x1, -R26.reuse ;  /* 0x000000010505d824 */ /* 0x100fe200078e0a1a */
[----:B------:R-:W-:Y:S01]  /*2970*/  ISETP.GT.U32.AND P0, PT, R26, R3, PT ;  /* 0x000000031a00720c */ /* 0x000fe20003f04070 */
[----:B------:R-:W-:Y:S01]  /*2980*/  @!P1 IMAD.IADD R4, R4, 0x1, -R26 ;  /* 0x0000000104049824 */ /* 0x000fe200078e0a1a */
[----:B------:R-:W-:Y:S01]  /*2990*/  ISETP.GT.U32.AND P1, PT, R26, R9, PT ;  /* 0x000000091a00720c */ /* 0x000fe20003f24070 */
[----:B------:R-:W-:Y:S01]  /*29a0*/  IMAD.MOV.U32 R17, RZ, RZ, R5 ;  /* 0x000000ffff117224 */ /* 0x000fe200078e0005 */
[----:B------:R-:W-:Y:S01]  /*29b0*/  ISETP.GE.AND P5, PT, R6, RZ, PT ;  /* 0x000000ff0600720c */ /* 0x000fe20003fa6270 */
[----:B------:R-:W-:Y:S01]  /*29c0*/  IMAD.MOV.U32 R16, RZ, RZ, R4 ;  /* 0x000000ffff107224 */ /* 0x000fe200078e0004 */
[----:B------:R-:W-:Y:S01]  /*29d0*/  IADD3 R5, R2, 0x1ac, RZ ;  /* 0x000001ac02057810 */ /* 0x000fe20007ffe0ff */
[----:B------:R-:W-:-:S04]  /*29e0*/  IMAD.HI.U32 R14, R0, R10, RZ ;  /* 0x0000000a000e7227 */ /* 0x000fc800078e00ff */
[----:B------:R-:W-:-:S04]  /*29f0*/  IMAD.HI.U32 R6, R0, R12, RZ ;  /* 0x0000000c00067227 */ /* 0x000fc800078e00ff */
[----:B------:R-:W-:Y:S02]  /*2a00*/  @!P2 IMAD.MOV R17, RZ, RZ, -R17 ;  /* 0x000000ffff11a224 */ /* 0x000fe400078e0a11 */
[----:B------:R-:W-:Y:S01]  /*2a10*/  @!P4 IMAD.MOV R16, RZ, RZ, -R16 ;  /* 0x000000ffff10c224 */ /* 0x000fe200078e0a10 */
[----:B------:R-:W-:Y:S01]  /*2a20*/  ISETP.GE.AND P4, PT, R7, RZ, PT ;  /* 0x000000ff0700720c */ /* 0x000fe20003f86270 */
[----:B------:R-:W-:Y:S01]  /*2a30*/  IMAD.MOV R14, RZ, RZ, -R14 ;  /* 0x000000ffff0e7224 */ /* 0x000fe200078e0a0e */
[----:B------:R1:W-:Y:S01]  /*2a40*/  STL [R1+0x364], R17 ;  /* 0x0003641101007387 */ /* 0x0003e20000100800 */
[----:B------:R-:W-:Y:S01]  /*2a50*/  IMAD.MOV R6, RZ, RZ, -R6 ;  /* 0x000000ffff067224 */ /* 0x000fe200078e0a06 */
[----:B------:R-:W-:Y:S01]  /*2a60*/  IADD3 R7, R2, 0x1a8, RZ ;  /* 0x000001a802077810 */ /* 0x000fe20007ffe0ff */
[----:B------:R-:W-:Y:S01]  /*2a70*/  @!P0 IMAD.IADD R3, R3, 0x1, -R26 ;  /* 0x0000000103038824 */ /* 0x000fe200078e0a1a */
[----:B------:R2:W-:Y:S01]  /*2a80*/  STL [R1+0x360], R16 ;  /* 0x0003601001007387 */ /* 0x0005e20000100800 */
[C---:B------:R-:W-:Y:S01]  /*2a90*/  IMAD R14, R26.reuse, R14, R10 ;  /* 0x0000000e1a0e7224 */ /* 0x040fe200078e020a */
[----:B------:R-:W-:Y:S01]  /*2aa0*/  IABS R10, R5 ;  /* 0x00000005000a7213 */ /* 0x000fe20000000000 */
[----:B------:R-:W-:Y:S01]  /*2ab0*/  IMAD R12, R26, R6, R12 ;  /* 0x000000061a0c7224 */ /* 0x000fe200078e020c */
[----:B------:R-:W-:Y:S01]  /*2ac0*/  IADD3 R6, R2, 0x1aa, RZ ;  /* 0x000001aa02067810 */ /* 0x000fe20007ffe0ff */
[----:B------:R-:W-:Y:S01]  /*2ad0*/  @!P1 IMAD.IADD R9, R9, 0x1, -R26 ;  /* 0x0000000109099824 */ /* 0x000fe200078e0a1a */
[----:B------:R-:W-:Y:S01]  /*2ae0*/  ISETP.GT.U32.AND P2, PT, R26, R14, PT ;  /* 0x0000000e1a00720c */ /* 0x000fe20003f44070 */
[----:B0-----:R-:W-:Y:S01]  /*2af0*/  IMAD.HI.U32 R15, R0, R11, RZ ;  /* 0x0000000b000f7227 */ /* 0x001fe200078e00ff */
[----:B-1----:R-:W-:-:S02]  /*2b00*/  IADD3 R17, R2, 0x19a, RZ ;  /* 0x0000019a02117810 */ /* 0x002fc40007ffe0ff */
[C---:B------:R-:W-:Y:S01]  /*2b10*/  ISETP.GT.U32.AND P1, PT, R26.reuse, R9, PT ;  /* 0x000000091a00720c */ /* 0x040fe20003f24070 */
[----:B--2---:R-:W-:Y:S01]  /*2b20*/  IMAD.MOV.U32 R16, RZ, RZ, R3 ;  /* 0x000000ffff107224 */ /* 0x004fe200078e0003 */
[----:B------:R-:W-:Y:S01]  /*2b30*/  IABS R3, R6 ;  /* 0x0000000600037213 */ /* 0x000fe20000000000 */
[----:B------:R-:W-:Y:S01]  /*2b40*/  IMAD.MOV R15, RZ, RZ, -R15 ;  /* 0x000000ffff0f7224 */ /* 0x000fe200078e0a0f */
[----:B------:R-:W-:Y:S01]  /*2b50*/  IABS R18, R17 ;  /* 0x0000001100127213 */ /* 0x000fe20000000000 */
[----:B------:R-:W-:Y:S01]  /*2b60*/  @!P3 IMAD.MOV R16, RZ, RZ, -R16 ;  /* 0x000000ffff10b224 */ /* 0x000fe200078e0a10 */
[C---:B------:R-:W-:Y:S01]  /*2b70*/  ISETP.GT.U32.AND P3, PT, R26.reuse, R12, PT ;  /* 0x0000000c1a00720c */ /* 0x040fe20003f64070 */
[----:B------:R-:W-:Y:S01]  /*2b80*/  IMAD R4, R26, R15, R11 ;  /* 0x0000000f1a047224 */ /* 0x000fe200078e020b */
[----:B------:R-:W-:Y:S01]  /*2b90*/  IABS R11, R7 ;  /* 0x00000007000b7213 */ /* 0x000fe20000000000 */
[----:B------:R-:W-:Y:S01]  /*2ba0*/  @!P2 IMAD.IADD R14, R14, 0x1, -R26 ;  /* 0x000000010e0ea824 */ /* 0x000fe200078e0a1a */
[----:B------:R0:W-:Y:S01]  /*2bb0*/  STL [R1+0x35c], R16 ;  /* 0x00035c1001007387 */ /* 0x0001e20000100800 */
[----:B------:R-:W-:Y:S01]  /*2bc0*/  IMAD.HI.U32 R13, R0, R10, RZ ;  /* 0x0000000a000d7227 */ /* 0x000fe200078e00ff */
[----:B------:R-:W-:-:S02]  /*2bd0*/  ISETP.GT.U32.AND P0, PT, R26, R4, PT ;  /* 0x000000041a00720c */ /* 0x000fc40003f04070 */
[----:B------:R-:W-:Y:S01]  /*2be0*/  ISETP.GT.U32.AND P2, PT, R26, R14, PT ;  /* 0x0000000e1a00720c */ /* 0x000fe20003f44070 */
[----:B------:R-:W-:Y:S01]  /*2bf0*/  @!P1 IMAD.IADD R9, R9, 0x1, -R26 ;  /* 0x0000000109099824 */ /* 0x000fe200078e0a1a */
[----:B------:R-:W-:Y:S01]  /*2c00*/  ISETP.GE.AND P1, PT, R8, RZ, PT ;  /* 0x000000ff0800720c */ /* 0x000fe20003f26270 */
[----:B------:R-:W-:-:S04]  /*2c10*/  IMAD.HI.U32 R8, R0, R3, RZ ;  /* 0x0000000300087227 */ /* 0x000fc800078e00ff */
[----:B------:R-:W-:Y:S02]  /*2c20*/  @!P3 IMAD.IADD R12, R12, 0x1, -R26 ;  /* 0x000000010c0cb824 */ /* 0x000fe400078e0a1a */
[----:B0-----:R-:W-:Y:S02]  /*2c30*/  IMAD.MOV.U32 R16, RZ, RZ, R9 ;  /* 0x000000ffff107224 */ /* 0x001fe400078e0009 */
[----:B------:R-:W-:Y:S01]  /*2c40*/  IMAD.HI.U32 R9, R0, R11, RZ ;  /* 0x0000000b00097227 */ /* 0x000fe200078e00ff */
[----:B------:R-:W-:-:S03]  /*2c50*/  ISETP.GT.U32.AND P3, PT, R26, R12, PT ;  /* 0x0000000c1a00720c */ /* 0x000fc60003f64070 */
[----:B------:R-:W-:Y:S02]  /*2c60*/  IMAD.MOV R13, RZ, RZ, -R13 ;  /* 0x000000ffff0d7224 */ /* 0x000fe400078e0a0d */
[----:B------:R-:W-:Y:S02]  /*2c70*/  IMAD.MOV R8, RZ, RZ, -R8 ;  /* 0x000000ffff087224 */ /* 0x000fe400078e0a08 */
[----:B------:R-:W-:Y:S01]  /*2c80*/  @!P6 IMAD.MOV R16, RZ, RZ, -R16 ;  /* 0x000000ffff10e224 */ /* 0x000fe200078e0a10 */
[----:B------:R-:W-:Y:S01]  /*2c90*/  ISETP.GE.AND P6, PT, R5, RZ, PT ;  /* 0x000000ff0500720c */ /* 0x000fe20003fc6270 */
[----:B------:R-:W-:Y:S02]  /*2ca0*/  IMAD.MOV R5, RZ, RZ, -R9 ;  /* 0x000000ffff057224 */ /* 0x000fe400078e0a09 */
[C---:B------:R-:W-:Y:S01]  /*2cb0*/  IMAD R10, R26.reuse, R13, R10 ;  /* 0x0000000d1a0a7224 */ /* 0x040fe200078e020a */
[----:B------:R-:W-:Y:S01]  /*2cc0*/  STL [R1+0x358], R16 ;  /* 0x0003581001007387 */ /* 0x000fe20000100800 */
[----:B------:R-:W-:Y:S01]  /*2cd0*/  IMAD R9, R26, R8, R3 ;  /* 0x000000081a097224 */ /* 0x000fe200078e0203 */
[----:B------:R-:W-:Y:S01]  /*2ce0*/  IADD3 R3, R2, 0x1a6, RZ ;  /* 0x000001a602037810 */ /* 0x000fe20007ffe0ff */
[----:B------:R-:W-:-:S02]  /*2cf0*/  @!P0 IMAD.IADD R4, R4, 0x1, -R26 ;  /* 0x0000000104048824 */ /* 0x000fc400078e0a1a */
[--C-:B------:R-:W-:Y:S01]  /*2d00*/  @!P2 IMAD.IADD R14, R14, 0x1, -R26.reuse ;  /* 0x000000010e0ea824 */ /* 0x100fe200078e0a1a */
[----:B------:R-:W-:Y:S01]  /*2d10*/  ISETP.GT.U32.AND P2, PT, R26, R10, PT ;  /* 0x0000000a1a00720c */ /* 0x000fe20003f44070 */
[----:B------:R-:W-:Y:S01]  /*2d20*/  @!P3 IMAD.IADD R12, R12, 0x1, -R26 ;  /* 0x000000010c0cb824 */ /* 0x000fe200078e0a1a */
[C---:B------:R-:W-:Y:S01]  /*2d30*/  ISETP.GT.U32.AND P3, PT, R26.reuse, R9, PT ;  /* 0x000000091a00720c */ /* 0x040fe20003f64070 */
[C---:B------:R-:W-:Y:S01]  /*2d40*/  IMAD R11, R26.reuse, R5, R11 ;  /* 0x000000051a0b7224 */ /* 0x040fe200078e020b */
[----:B------:R-:W-:Y:S01]  /*2d50*/  ISETP.GT.U32.AND P0, PT, R26, R4, PT ;  /* 0x000000041a00720c */ /* 0x000fe20003f04070 */
[----:B------:R-:W-:Y:S01]  /*2d60*/  IMAD.MOV.U32 R15, RZ, RZ, R14 ;  /* 0x000000ffff0f7224 */ /* 0x000fe200078e000e */
[----:B------:R-:W-:Y:S01]  /*2d70*/  IABS R5, R3 ;  /* 0x0000000300057213 */ /* 0x000fe20000000000 */
[----:B------:R-:W-:Y:S02]  /*2d80*/  IMAD.MOV.U32 R13, RZ, RZ, R12 ;  /* 0x000000ffff0d7224 */ /* 0x000fe400078e000c */
[----:B------:R-:W-:Y:S01]  /*2d90*/  @!P5 IMAD.MOV R15, RZ, RZ, -R15 ;  /* 0x000000ffff0fd224 */ /* 0x000fe200078e0a0f */
[----:B------:R-:W-:Y:S01]  /*2da0*/  ISETP.GE.AND P5, PT, R6, RZ, PT ;  /* 0x000000ff0600720c */ /* 0x000fe20003fa6270 */
[----:B------:R-:W-:-:S03]  /*2db0*/  IMAD.HI.U32 R8, R0, R5, RZ ;  /* 0x0000000500087227 */ /* 0x000fc600078e00ff */
[----:B------:R-:W-:Y:S01]  /*2dc0*/  STL [R1+0x340], R15 ;  /* 0x0003400f01007387 */ /* 0x000fe20000100800 */
[--C-:B------:R-:W-:Y:S02]  /*2dd0*/  @!P2 IMAD.IADD R10, R10, 0x1, -R26.reuse ;  /* 0x000000010a0aa824 */ /* 0x100fe400078e0a1a */
[--C-:B------:R-:W-:Y:S02]  /*2de0*/  @!P3 IMAD.IADD R9, R9, 0x1, -R26.reuse ;  /* 0x000000010909b824 */ /* 0x100fe400078e0a1a */
[----:B------:R-:W-:Y:S01]  /*2df0*/  @!P0 IMAD.IADD R4, R4, 0x1, -R26 ;  /* 0x0000000104048824 */ /* 0x000fe200078e0a1a */
[C---:B------:R-:W-:Y:S01]  /*2e00*/  ISETP.GT.U32.AND P2, PT, R26.reuse, R10, PT ;  /* 0x0000000a1a00720c */ /* 0x040fe20003f44070 */
[----:B------:R-:W-:Y:S01]  /*2e10*/  IMAD.MOV R8, RZ, RZ, -R8 ;  /* 0x000000ffff087224 */ /* 0x000fe200078e0a08 */
[----:B------:R-:W-:Y:S01]  /*2e20*/  ISETP.GT.U32.AND P3, PT, R26, R9, PT ;  /* 0x000000091a00720c */ /* 0x000fe20003f64070 */
[----:B------:R-:W-:Y:S01]  /*2e30*/  IMAD.MOV.U32 R14, RZ, RZ, R4 ;  /* 0x000000ffff0e7224 */ /* 0x000fe200078e0004 */
[----:B------:R-:W-:Y:S01]  /*2e40*/  IADD3 R4, R2, 0x1a4, RZ ;  /* 0x000001a402047810 */ /* 0x000fe20007ffe0ff */
[----:B------:R-:W-:Y:S01]  /*2e50*/  @!P1 IMAD.MOV R13, RZ, RZ, -R13 ;  /* 0x000000ffff0d9224 */ /* 0x000fe200078e0a0d */
[----:B------:R-:W-:Y:S01]  /*2e60*/  ISETP.GE.AND P0, PT, R7, RZ, PT ;  /* 0x000000ff0700720c */ /* 0x000fe20003f06270 */
[----:B------:R-:W-:Y:S01]  /*2e70*/  IMAD R5, R26, R8, R5 ;  /* 0x000000081a057224 */ /* 0x000fe200078e0205 */
[----:B------:R-:W-:Y:S01]  /*2e80*/  IABS R12, R4 ;  /* 0x00000004000c7213 */ /* 0x000fe20000000000 */
[----:B------:R-:W-:Y:S01]  /*2e90*/  @!P4 IMAD.MOV R14, RZ, RZ, -R14 ;  /* 0x000000ffff0ec224 */ /* 0x000fe200078e0a0e */
[----:B------:R-:W-:Y:S01]  /*2ea0*/  ISETP.GE.AND P1, PT, R4, RZ, PT ;  /* 0x000000ff0400720c */ /* 0x000fe20003f26270 */
[----:B------:R-:W-:Y:S01]  /*2eb0*/  IMAD.HI.U32 R21, R0, R18, RZ ;  /* 0x0000001200157227 */ /* 0x000fe200078e00ff */
[----:B------:R-:W-:-:S02]  /*2ec0*/  ISETP.GE.AND P4, PT, R3, RZ, PT ;  /* 0x000000ff0300720c */ /* 0x000fc40003f86270 */
[----:B------:R0:W-:Y:S01]  /*2ed0*/  STL [R1+0x34c], R14 ;  /* 0x00034c0e01007387 */ /* 0x0001e20000100800 */
[----:B------:R-:W-:Y:S01]  /*2ee0*/  IMAD.HI.U32 R4, R0, R12, RZ ;  /* 0x0000000c00047227 */ /* 0x000fe200078e00ff */
[----:B------:R-:W-:Y:S02]  /*2ef0*/  IADD3 R3, R2, 0x1a2, RZ ;  /* 0x000001a202037810 */ /* 0x000fe40007ffe0ff */
[----:B------:R1:W-:Y:S01]  /*2f00*/  STL [R1+0x350], R13 ;  /* 0x0003500d01007387 */ /* 0x0003e20000100800 */
[--C-:B------:R-:W-:Y:S01]  /*2f10*/  @!P2 IMAD.IADD R10, R10, 0x1, -R26.reuse ;  /* 0x000000010a0aa824 */ /* 0x100fe200078e0a1a */
[C---:B------:R-:W-:Y:S01]  /*2f20*/  ISETP.GT.U32.AND P2, PT, R26.reuse, R11, PT ;  /* 0x0000000b1a00720c */ /* 0x040fe20003f44070 */
[----:B------:R-:W-:Y:S01]  /*2f30*/  @!P3 IMAD.IADD R9, R9, 0x1, -R26 ;  /* 0x000000010909b824 */ /* 0x000fe200078e0a1a */
[----:B------:R-:W-:Y:S01]  /*2f40*/  ISETP.GT.U32.AND P3, PT, R26, R5, PT ;  /* 0x000000051a00720c */ /* 0x000fe20003f64070 */
[----:B------:R-:W-:Y:S01]  /*2f50*/  IMAD.MOV R4, RZ, RZ, -R4 ;  /* 0x000000ffff047224 */ /* 0x000fe200078e0a04 */
[----:B------:R-:W-:Y:S01]  /*2f60*/  IABS R6, R3 ;  /* 0x0000000300067213 */ /* 0x000fe20000000000 */
[----:B0-----:R-:W-:Y:S01]  /*2f70*/  IMAD.MOV.U32 R14, RZ, RZ, R10 ;  /* 0x000000ffff0e7224 */ /* 0x001fe200078e000a */
[----:B------:R-:W-:Y:S01]  /*2f80*/  IADD3 R7, R2, 0x1a0, RZ ;  /* 0x000001a002077810 */ /* 0x000fe20007ffe0ff */
[----:B------:R-:W-:-:S02]  /*2f90*/  IMAD R12, R26, R4, R12 ;  /* 0x000000041a0c7224 */ /* 0x000fc400078e020c */
[----:B------:R-:W-:Y:S01]  /*2fa0*/  @!P6 IMAD.MOV R14, RZ, RZ, -R14 ;  /* 0x000000ffff0ee224 */ /* 0x000fe200078e0a0e */
[----:B------:R-:W-:Y:S01]  /*2fb0*/  IABS R15, R7 ;  /* 0x00000007000f7213 */ /* 0x000fe20000000000 */
[----:B------:R-:W-:Y:S01]  /*2fc0*/  IMAD.HI.U32 R8, R0, R6, RZ ;  /* 0x0000000600087227 */ /* 0x000fe200078e00ff */
[C---:B------:R-:W-:Y:S02]  /*2fd0*/  ISETP.GT.U32.AND P6, PT, R26.reuse, R12, PT ;  /* 0x0000000c1a00720c */ /* 0x040fe40003fc4070 */
[----:B------:R0:W-:Y:S01]  /*2fe0*/  STL [R1+0x344], R14 ;  /* 0x0003440e01007387 */ /* 0x0001e20000100800 */
[--C-:B------:R-:W-:Y:S02]  /*2ff0*/  @!P2 IMAD.IADD R11, R11, 0x1, -R26.reuse ;  /* 0x000000010b0ba824 */ /* 0x100fe400078e0a1a */
[----:B------:R-:W-:Y:S02]  /*3000*/  @!P3 IMAD.IADD R5, R5, 0x1, -R26 ;  /* 0x000000010505b824 */ /* 0x000fe400078e0a1a */
[----:B-1----:R-:W-:Y:S01]  /*3010*/  IMAD.MOV.U32 R13, RZ, RZ, R9 ;  /* 0x000000ffff0d7224 */ /* 0x002fe200078e0009 */
[C---:B------:R-:W-:Y:S01]  /*3020*/  ISETP.GT.U32.AND P2, PT, R26.reuse, R11, PT ;  /* 0x0000000b1a00720c */ /* 0x040fe20003f44070 */
[----:B------:R-:W-:Y:S01]  /*3030*/  IMAD.MOV R8, RZ, RZ, -R8 ;  /* 0x000000ffff087224 */ /* 0x000fe200078e0a08 */
[C---:B------:R-:W-:Y:S01]  /*3040*/  ISETP.GT.U32.AND P3, PT, R26.reuse, R5, PT ;  /* 0x000000051a00720c */ /* 0x040fe20003f64070 */
[----:B------:R-:W-:Y:S01]  /*3050*/  @!P5 IMAD.MOV R13, RZ, RZ, -R13 ;  /* 0x000000ffff0dd224 */ /* 0x000fe200078e0a0d */
[----:B------:R-:W-:Y:S01]  /*3060*/  ISETP.GE.AND P5, PT, R3, RZ, PT ;  /* 0x000000ff0300720c */ /* 0x000fe20003fa6270 */
[----:B------:R-:W-:Y:S01]  /*3070*/  IMAD R3, R26, R8, R6 ;  /* 0x000000081a037224 */ /* 0x000fe200078e0206 */
[----:B------:R-:W-:Y:S01]  /*3080*/  IADD3 R6, R2, 0x19e, RZ ;  /* 0x0000019e02067810 */ /* 0x000fe20007ffe0ff */
[----:B------:R-:W-:Y:S01]  /*3090*/  @!P6 IMAD.IADD R12, R12, 0x1, -R26 ;  /* 0x000000010c0ce824 */ /* 0x000fe200078e0a1a */
[----:B------:R-:W-:Y:S01]  /*30a0*/  IADD3 R8, R2, 0x198, RZ ;  /* 0x0000019802087810 */ /* 0x000fe20007ffe0ff */
[----:B------:R-:W-:Y:S01]  /*30b0*/  IMAD.HI.U32 R4, R0, R15, RZ ;  /* 0x0000000f00047227 */ /* 0x000fe200078e00ff */
[----:B------:R-:W-:Y:S01]  /*30c0*/  IABS R9, R6 ;  /* 0x0000000600097213 */ /* 0x000fe20000000000 */
[----:B------:R1:W-:Y:S01]  /*30d0*/  STL [R1+0x348], R13 ;  /* 0x0003480d01007387 */ /* 0x0003e20000100800 */
[C---:B------:R-:W-:Y:S01]  /*30e0*/  ISETP.GT.U32.AND P6, PT, R26.reuse, R12, PT ;  /* 0x0000000c1a00720c */ /* 0x040fe20003fc4070 */
[----:B------:R-:W-:Y:S01]  /*30f0*/  IMAD.MOV R4, RZ, RZ, -R4 ;  /* 0x000000ffff047224 */ /* 0x000fe200078e0a04 */
[----:B------:R-:W-:Y:S01]  /*3100*/  IABS R10, R8 ;  /* 0x00000008000a7213 */ /* 0x000fe20000000000 */
[--C-:B------:R-:W-:Y:S01]  /*3110*/  @!P2 IMAD.IADD R11, R11, 0x1, -R26.reuse ;  /* 0x000000010b0ba824 */ /* 0x100fe200078e0a1a */
[----:B------:R-:W-:Y:S01]  /*3120*/  ISETP.GE.AND P2, PT, R7, RZ, PT ;  /* 0x000000ff0700720c */ /* 0x000fe20003f46270 */
[----:B------:R-:W-:Y:S01]  /*3130*/  @!P3 IMAD.IADD R5, R5, 0x1, -R26 ;  /* 0x000000010505b824 */ /* 0x000fe200078e0a1a */
[C---:B------:R-:W-:Y:S01]  /*3140*/  ISETP.GT.U32.AND P3, PT, R26.reuse, R3, PT ;  /* 0x000000031a00720c */ /* 0x040fe20003f64070 */
[----:B------:R-:W-:Y:S01]  /*3150*/  IMAD R15, R26, R4, R15 ;  /* 0x000000041a0f7224 */ /* 0x000fe200078e020f */
[----:B------:R-:W-:Y:S01]  /*3160*/  IADD3 R4, R2, 0x19c, RZ ;  /* 0x0000019c02047810 */ /* 0x000fe20007ffe0ff */
[----:B------:R-:W-:Y:S01]  /*3170*/  IMAD.HI.U32 R7, R0, R9, RZ ;  /* 0x0000000900077227 */ /* 0x000fe200078e00ff */
[----:B0-----:R-:W-:-:S02]  /*3180*/  IADD3 R14, R2, 0x196, RZ ;  /* 0x00000196020e7810 */ /* 0x001fc40007ffe0ff */
[----:B------:R-:W-:Y:S01]  /*3190*/  IABS R20, R4 ;  /* 0x0000000400147213 */ /* 0x000fe20000000000 */
[----:B------:R-:W-:Y:S01]  /*31a0*/  IMAD.MOV R7, RZ, RZ, -R7 ;  /* 0x000000ffff077224 */ /* 0x000fe200078e0a07 */
[----:B-1----:R-:W-:Y:S01]  /*31b0*/  IABS R13, R14 ;  /* 0x0000000e000d7213 */ /* 0x002fe20000000000 */
[----:B------:R-:W-:Y:S01]  /*31c0*/  @!P6 IMAD.IADD R12, R12, 0x1, -R26 ;  /* 0x000000010c0ce824 */ /* 0x000fe200078e0a1a */
[C---:B------:R-:W-:Y:S01]  /*31d0*/  ISETP.GT.U32.AND P6, PT, R26.reuse, R15, PT ;  /* 0x0000000f1a00720c */ /* 0x040fe20003fc4070 */
[----:B------:R-:W-:Y:S02]  /*31e0*/  IMAD R9, R26, R7, R9 ;  /* 0x000000071a097224 */ /* 0x000fe400078e0209 */
[----:B------:R-:W-:-:S04]  /*31f0*/  IMAD.HI.U32 R19, R0, R20, RZ ;  /* 0x0000001400137227 */ /* 0x000fc800078e00ff */
[----:B------:R-:W-:Y:S01]  /*3200*/  @!P3 IMAD.IADD R3, R3, 0x1, -R26 ;  /* 0x000000010303b824 */ /* 0x000fe200078e0a1a */
[----:B------:R-:W-:Y:S01]  /*3210*/  ISETP.GT.U32.AND P3, PT, R26, R9, PT ;  /* 0x000000091a00720c */ /* 0x000fe20003f64070 */
[----:B------:R-:W-:Y:S02]  /*3220*/  IMAD.MOV R19, RZ, RZ, -R19 ;  /* 0x000000ffff137224 */ /* 0x000fe400078e0a13 */
[----:B------:R-:W-:-:S04]  /*3230*/  IMAD.HI.U32 R16, R0, R10, RZ ;  /* 0x0000000a00107227 */ /* 0x000fc800078e00ff */
[C---:B------:R-:W-:Y:S02]  /*3240*/  IMAD R19, R26.reuse, R19, R20 ;  /* 0x000000131a137224 */ /* 0x040fe400078e0214 */
[--C-:B------:R-:W-:Y:S02]  /*3250*/  @!P6 IMAD.IADD R15, R15, 0x1, -R26.reuse ;  /* 0x000000010f0fe824 */ /* 0x100fe400078e0a1a */
[----:B------:R-:W-:Y:S01]  /*3260*/  IMAD.MOV R21, RZ, RZ, -R21 ;  /* 0x000000ffff157224 */ /* 0x000fe200078e0a15 */
[C---:B------:R-:W-:Y:S01]  /*3270*/  ISETP.GT.U32.AND P6, PT, R26.reuse, R19, PT ;  /* 0x000000131a00720c */ /* 0x040fe20003fc4070 */
[----:B------:R-:W-:Y:S01]  /*3280*/  @!P3 IMAD.IADD R9, R9, 0x1, -R26 ;  /* 0x000000010909b824 */ /* 0x000fe200078e0a1a */
[----:B------:R-:W-:Y:S01]  /*3290*/  ISETP.GT.U32.AND P3, PT, R26, R3, PT ;  /* 0x000000031a00720c */ /* 0x000fe20003f64070 */
[----:B------:R-:W-:Y:S02]  /*32a0*/  IMAD.MOV R16, RZ, RZ, -R16 ;  /* 0x000000ffff107224 */ /* 0x000fe400078e0a10 */
[----:B------:R-:W-:-:S02]  /*32b0*/  IMAD.MOV.U32 R22, RZ, RZ, R11 ;  /* 0x000000ffff167224 */ /* 0x000fc400078e000b */
[C---:B------:R-:W-:Y:S02]  /*32c0*/  IMAD R18, R26.reuse, R21, R18 ;  /* 0x000000151a127224 */ /* 0x040fe400078e0212 */
[----:B------:R-:W-:Y:S01]  /*32d0*/  IMAD R10, R26, R16, R10 ;  /* 0x000000101a0a7224 */ /* 0x000fe200078e020a */
[----:B------:R-:W-:Y:S01]  /*32e0*/  IADD3 R16, R2, 0x194, RZ ;  /* 0x0000019402107810 */ /* 0x000fe20007ffe0ff */
[----:B------:R-:W-:Y:S01]  /*32f0*/  @!P0 IMAD.MOV R22, RZ, RZ, -R22 ;  /* 0x000000ffff168224 */ /* 0x000fe200078e0a16 */
[C---:B------:R-:W-:Y:S01]  /*3300*/  ISETP.GT.U32.AND P0, PT, R26.reuse, R15, PT ;  /* 0x0000000f1a00720c */ /* 0x040fe20003f04070 */
[----:B------:R-:W-:Y:S01]  /*3310*/  @!P6 IMAD.IADD R19, R19, 0x1, -R26 ;  /* 0x000000011313e824 */ /* 0x000fe200078e0a1a */
[C---:B------:R-:W-:Y:S01]  /*3320*/  ISETP.GT.U32.AND P6, PT, R26.reuse, R9, PT ;  /* 0x000000091a00720c */ /* 0x040fe20003fc4070 */
[----:B------:R-:W-:Y:S01]  /*3330*/  @!P1 IMAD.MOV R12, RZ, RZ, -R12 ;  /* 0x000000ffff0c9224 */ /* 0x000fe200078e0a0c */
[----:B------:R-:W-:Y:S01]  /*3340*/  ISETP.GT.U32.AND P1, PT, R26, R18, PT ;  /* 0x000000121a00720c */ /* 0x000fe20003f24070 */
[----:B------:R-:W-:Y:S01]  /*3350*/  IMAD.HI.U32 R7, R0, R13, RZ ;  /* 0x0000000d00077227 */ /* 0x000fe200078e00ff */
[----:B------:R-:W-:Y:S01]  /*3360*/  IABS R11, R16 ;  /* 0x00000010000b7213 */ /* 0x000fe20000000000 */
[----:B------:R-:W-:Y:S02]  /*3370*/  STL [R1+0x338], R22 ;  /* 0x0003381601007387 */ /* 0x000fe40000100800 */
[----:B------:R-:W-:-:S02]  /*3380*/  IMAD.MOV.U32 R20, RZ, RZ, R5 ;  /* 0x000000ffff147224 */ /* 0x000fc400078e0005 */
[----:B------:R-:W-:Y:S01]  /*3390*/  @!P3 IMAD.IADD R3, R3, 0x1, -R26 ;  /* 0x000000010303b824 */ /* 0x000fe200078e0a1a */
[C---:B------:R-:W-:Y:S01]  /*33a0*/  ISETP.GT.U32.AND P3, PT, R26.reuse, R10, PT ;  /* 0x0000000a1a00720c */ /* 0x040fe20003f64070 */
[----:B------:R-:W-:Y:S02]  /*33b0*/  IMAD.MOV R7, RZ, RZ, -R7 ;  /* 0x000000ffff077224 */ /* 0x000fe400078e0a07 */
[----:B------:R-:W-:Y:S01]  /*33c0*/  @!P4 IMAD.MOV R20, RZ, RZ, -R20 ;  /* 0x000000ffff14c224 */ /* 0x000fe200078e0a14 */
[C---:B------:R-:W-:Y:S01]  /*33d0*/  ISETP.GT.U32.AND P4, PT, R26.reuse, R19, PT ;  /* 0x000000131a00720c */ /* 0x040fe20003f84070 */
[----:B------:R-:W-:Y:S01]  /*33e0*/  IMAD R7, R26, R7, R13 ;  /* 0x000000071a077224 */ /* 0x000fe200078e020d */
[----:B------:R-:W-:Y:S01]  /*33f0*/  IADD3 R13, R2, 0x192, RZ ;  /* 0x00000192020d7810 */ /* 0x000fe20007ffe0ff */
[--C-:B------:R-:W-:Y:S01]  /*3400*/  @!P0 IMAD.IADD R15, R15, 0x1, -R26.reuse ;  /* 0x000000010f0f8824 */ /* 0x100fe200078e0a1a */
[----:B------:R-:W-:Y:S01]  /*3410*/  ISETP.GE.AND P0, PT, R6, RZ, PT ;  /* 0x000000ff0600720c */ /* 0x000fe20003f06270 */
[--C-:B------:R-:W-:Y:S01]  /*3420*/  @!P6 IMAD.IADD R9, R9, 0x1, -R26.reuse ;  /* 0x000000010909e824 */ /* 0x100fe200078e0a1a */
[----:B------:R-:W-:Y:S01]  /*3430*/  ISETP.GT.U32.AND P6, PT, R26, R7, PT ;  /* 0x000000071a00720c */ /* 0x000fe20003fc4070 */
[----:B------:R-:W-:Y:S01]  /*3440*/  @!P1 IMAD.IADD R18, R18, 0x1, -R26 ;  /* 0x0000000112129824 */ /* 0x000fe200078e0a1a */
[----:B------:R-:W-:Y:S01]  /*3450*/  IABS R5, R13 ;  /* 0x0000000d00057213 */ /* 0x000fe20000000000 */
[----:B------:R-:W-:Y:S01]  /*3460*/  IMAD.MOV.U32 R21, RZ, RZ, R3 ;  /* 0x000000ffff157224 */ /* 0x000fe200078e0003 */
[----:B------:R0:W-:Y:S01]  /*3470*/  STL [R1+0x334], R20 ;  /* 0x0003341401007387 */ /* 0x0001e20000100800 */
[----:B------:R-:W-:Y:S01]  /*3480*/  IMAD.HI.U32 R6, R0, R11, RZ ;  /* 0x0000000b00067227 */ /* 0x000fe200078e00ff */
[----:B------:R-:W-:-:S02]  /*3490*/  ISETP.GE.AND P1, PT, R17, RZ, PT ;  /* 0x000000ff1100720c */ /* 0x000fc40003f26270 */
[----:B------:R1:W-:Y:S01]  /*34a0*/  STL [R1+0x330], R12 ;  /* 0x0003300c01007387 */ /* 0x0003e20000100800 */
[----:B------:R-:W-:Y:S01]  /*34b0*/  @!P3 IMAD.IADD R10, R10, 0x1, -R26 ;  /* 0x000000010a0ab824 */ /* 0x000fe200078e0a1a */
[----:B------:R-:W-:Y:S01]  /*34c0*/  ISETP.GE.AND P3, PT, R8, RZ, PT ;  /* 0x000000ff0800720c */ /* 0x000fe20003f66270 */
[----:B------:R-:W-:Y:S01]  /*34d0*/  @!P5 IMAD.MOV R21, RZ, RZ, -R21 ;  /* 0x000000ffff15d224 */ /* 0x000fe200078e0a15 */
[----:B------:R-:W-:Y:S01]  /*34e0*/  ISETP.GT.U32.AND P5, PT, R26, R18, PT ;  /* 0x000000121a00720c */ /* 0x000fe20003fa4070 */
[----:B------:R-:W-:Y:S01]  /*34f0*/  IMAD.MOV R6, RZ, RZ, -R6 ;  /* 0x000000ffff067224 */ /* 0x000fe200078e0a06 */
[----:B------:R-:W-:Y:S01]  /*3500*/  IADD3 R3, R2, 0x190, RZ ;  /* 0x0000019002037810 */ /* 0x000fe20007ffe0ff */
[----:B0-----:R-:W-:Y:S01]  /*3510*/  IMAD.MOV.U32 R20, RZ, RZ, R15 ;  /* 0x000000ffff147224 */ /* 0x001fe200078e000f */
[----:B------:R-:W-:Y:S01]  /*3520*/  STL [R1+0x324], R21 ;  /* 0x0003241501007387 */ /* 0x000fe20000100800 */
[----:B------:R-:W-:Y:S01]  /*3530*/  @!P4 IMAD.IADD R19, R19, 0x1, -R26 ;  /* 0x000000011313c824 */ /* 0x000fe200078e0a1a */
[----:B------:R-:W-:Y:S01]  /*3540*/  ISETP.GE.AND P4, PT, R4, RZ, PT ;  /* 0x000000ff0400720c */ /* 0x000fe20003f86270 */
[----:B-1----:R-:W-:Y:S01]  /*3550*/  IMAD.HI.U32 R12, R0, R5, RZ ;  /* 0x00000005000c7227 */ /* 0x002fe200078e00ff */
[----:B------:R-:W-:-:S03]  /*3560*/  IADD3 R4, R2, 0x18e, RZ ;  /* 0x0000018e02047810 */ /* 0x000fc60007ffe0ff */
[----:B------:R-:W-:Y:S01]  /*3570*/  @!P2 IMAD.MOV R20, RZ, RZ, -R20 ;  /* 0x000000ffff14a224 */ /* 0x000fe200078e0a14 */
[C---:B------:R-:W-:Y:S01]  /*3580*/  ISETP.GT.U32.AND P2, PT, R26.reuse, R10, PT ;  /* 0x0000000a1a00720c */ /* 0x040fe20003f44070 */
[C---:B------:R-:W-:Y:S01]  /*3590*/  IMAD R6, R26.reuse, R6, R11 ;  /* 0x000000061a067224 */ /* 0x040fe200078e020b */
[----:B------:R-:W-:Y:S01]  /*35a0*/  IABS R15, R4 ;  /* 0x00000004000f7213 */ /* 0x000fe20000000000 */
[----:B------:R-:W-:Y:S01]  /*35b0*/  IMAD.MOV R12, RZ, RZ, -R12 ;  /* 0x000000ffff0c7224 */ /* 0x000fe200078e0a0c */
[----:B------:R-:W-:Y:S01]  /*35c0*/  STL [R1+0x320], R20 ;  /* 0x0003201401007387 */ /* 0x000fe20000100800 */
[--C-:B------:R-:W-:Y:S02]  /*35d0*/  @!P6 IMAD.IADD R7, R7, 0x1, -R26.reuse ;  /* 0x000000010707e824 */ /* 0x100fe400078e0a1a */
[----:B------:R-:W-:Y:S01]  /*35e0*/  @!P0 IMAD.MOV R9, RZ, RZ, -R9 ;  /* 0x000000ffff098224 */ /* 0x000fe200078e0a09 */
[C---:B------:R-:W-:Y:S01]  /*35f0*/  ISETP.GT.U32.AND P0, PT, R26.reuse, R6, PT ;  /* 0x000000061a00720c */ /* 0x040fe20003f04070 */
[C---:B------:R-:W-:Y:S01]  /*3600*/  IMAD R5, R26.reuse, R12, R5 ;  /* 0x0000000c1a057224 */ /* 0x040fe200078e0205 */
[----:B------:R-:W-:Y:S01]  /*3610*/  ISETP.GT.U32.AND P6, PT, R26, R7, PT ;  /* 0x000000071a00720c */ /* 0x000fe20003fc4070 */
[----:B------:R-:W-:Y:S01]  /*3620*/  IMAD.MOV.U32 R8, RZ, RZ, R19 ;  /* 0x000000ffff087224 */ /* 0x000fe200078e0013 */
[----:B------:R-:W-:Y:S01]  /*3630*/  IABS R12, R3 ;  /* 0x00000003000c7213 */ /* 0x000fe20000000000 */
[----:B------:R-:W-:Y:S01]  /*3640*/  @!P5 IMAD.IADD R18, R18, 0x1, -R26 ;  /* 0x000000011212d824 */ /* 0x000fe200078e0a1a */
[----:B------:R-:W-:Y:S01]  /*3650*/  ISETP.GT.U32.AND P5, PT, R26, R5, PT ;  /* 0x000000051a00720c */ /* 0x000fe20003fa4070 */
[----:B------:R-:W-:Y:S01]  /*3660*/  @!P4 IMAD.MOV R8, RZ, RZ, -R8 ;  /* 0x000000ffff08c224 */ /* 0x000fe200078e0a08 */
[----:B------:R0:W-:Y:S01]  /*3670*/  STL [R1+0x31c], R9 ;  /* 0x00031c0901007387 */ /* 0x0001e20000100800 */
[----:B------:R-:W-:Y:S01]  /*3680*/  @!P2 IMAD.IADD R10, R10, 0x1, -R26 ;  /* 0x000000010a0aa824 */ /* 0x000fe200078e0a1a */
[----:B------:R-:W-:Y:S01]  /*3690*/  ISETP.GE.AND P4, PT, R14, RZ, PT ;  /* 0x000000ff0e00720c */ /* 0x000fe20003f86270 */
[----:B------:R-:W-:Y:S01]  /*36a0*/  IMAD.MOV.U32 R11, RZ, RZ, R18 ;  /* 0x000000ffff0b7224 */ /* 0x000fe200078e0012 */
[----:B------:R1:W-:Y:S01]  /*36b0*/  STL [R1+0x318], R8 ;  /* 0x0003180801007387 */ /* 0x0003e20000100800 */
[--C-:B------:R-:W-:Y:S01]  /*36c0*/  @!P0 IMAD.IADD R6, R6, 0x1, -R26.reuse ;  /* 0x0000000106068824 */ /* 0x100fe200078e0a1a */
[----:B------:R-:W-:Y:S01]  /*36d0*/  ISETP.GE.AND P0, PT, R3, RZ, PT ;  /* 0x000000ff0300720c */ /* 0x000fe20003f06270 */
[----:B------:R-:W-:Y:S01]  /*36e0*/  @!P1 IMAD.MOV R11, RZ, RZ, -R11 ;  /* 0x000000ffff0b9224 */ /* 0x000fe200078e0a0b */
[----:B------:R-:W-:Y:S01]  /*36f0*/  ISETP.GE.AND P2, PT, R16, RZ, PT ;  /* 0x000000ff1000720c */ /* 0x000fe20003f46270 */
[----:B------:R-:W-:Y:S01]  /*3700*/  @!P6 IMAD.IADD R7, R7, 0x1, -R26 ;  /* 0x000000010707e824 */ /* 0x000fe200078e0a1a */
[----:B------:R-:W-:Y:S01]  /*3710*/  ISETP.GT.U32.AND P1, PT, R26, R6, PT ;  /* 0x000000061a00720c */ /* 0x000fe20003f24070 */
[----:B0-----:R-:W-:Y:S01]  /*3720*/  IMAD.MOV.U32 R9, RZ, RZ, R10 ;  /* 0x000000ffff097224 */ /* 0x001fe200078e000a */
[----:B------:R-:W-:Y:S01]  /*3730*/  STL [R1+0x314], R11 ;  /* 0x0003140b01007387 */ /* 0x000fe20000100800 */
[----:B------:R-:W-:Y:S01]  /*3740*/  @!P5 IMAD.IADD R5, R5, 0x1, -R26 ;  /* 0x000000010505d824 */ /* 0x000fe200078e0a1a */
[----:B------:R-:W-:Y:S01]  /*3750*/  ISETP.GE.AND P6, PT, R13, RZ, PT ;  /* 0x000000ff0d00720c */ /* 0x000fe20003fc6270 */
[----:B-1----:R-:W-:Y:S01]  /*3760*/  IMAD.HI.U32 R8, R0, R12, RZ ;  /* 0x0000000c00087227 */ /* 0x002fe200078e00ff */
[----:B------:R-:W-:-:S02]  /*3770*/  IADD3 R13, R2, 0x18c, RZ ;  /* 0x0000018c020d7810 */ /* 0x000fc40007ffe0ff */
[----:B------:R-:W-:Y:S01]  /*3780*/  ISETP.GT.U32.AND P5, PT, R26, R5, PT ;  /* 0x000000051a00720c */ /* 0x000fe20003fa4070 */
[----:B------:R-:W-:Y:S01]  /*3790*/  @!P3 IMAD.MOV R9, RZ, RZ, -R9 ;  /* 0x000000ffff09b224 */ /* 0x000fe200078e0a09 */
[----:B------:R-:W-:Y:S01]  /*37a0*/  ISETP.GE.AND P3, PT, R4, RZ, PT ;  /* 0x000000ff0400720c */ /* 0x000fe20003f66270 */
[----:B------:R-:W-:Y:S02]  /*37b0*/  IMAD.MOV R8, RZ, RZ, -R8 ;  /* 0x000000ffff087224 */ /* 0x000fe400078e0a08 */
[----:B------:R-:W-:Y:S01]  /*37c0*/  IMAD.HI.U32 R3, R0, R15, RZ ;  /* 0x0000000f00037227 */ /* 0x000fe200078e00ff */
[----:B------:R0:W-:Y:S03]  /*37d0*/  STL [R1+0x310], R9 ;  /* 0x0003100901007387 */ /* 0x0001e60000100800 */
[----:B------:R-:W-:Y:S02]  /*37e0*/  IMAD R12, R26, R8, R12 ;  /* 0x000000081a0c7224 */ /* 0x000fe400078e020c */
[----:B------:R-:W-:-:S02]  /*37f0*/  IMAD.MOV R3, RZ, RZ, -R3 ;  /* 0x000000ffff037224 */ /* 0x000fc400078e0a03 */
[----:B------:R-:W-:Y:S01]  /*3800*/  @!P1 IMAD.IADD R6, R6, 0x1, -R26 ;  /* 0x0000000106069824 */ /* 0x000fe200078e0a1a */
[----:B------:R-:W-:Y:S01]  /*3810*/  ISETP.GE.AND P1, PT, R13, RZ, PT ;  /* 0x000000ff0d00720c */ /* 0x000fe20003f26270 */
[----:B------:R-:W-:Y:S01]  /*3820*/  IMAD R15, R26, R3, R15 ;  /* 0x000000031a0f7224 */ /* 0x000fe200078e020f */
[----:B------:R-:W-:Y:S01]  /*3830*/  IABS R13, R13 ;  /* 0x0000000d000d7213 */ /* 0x000fe20000000000 */
[----:B0-----:R-:W-:Y:S01]  /*3840*/  IMAD.MOV.U32 R9, RZ, RZ, R7 ;  /* 0x000000ffff097224 */ /* 0x001fe200078e0007 */
[C---:B------:R-:W-:Y:S01]  /*3850*/  IADD3 R3, R2.reuse, 0x188, RZ ;  /* 0x0000018802037810 */ /* 0x040fe20007ffe0ff */
[----:B------:R-:W-:Y:S01]  /*3860*/  IMAD.MOV.U32 R8, RZ, RZ, R6 ;  /* 0x000000ffff087224 */ /* 0x000fe200078e0006 */
[----:B------:R-:W-:Y:S01]  /*3870*/  IADD3 R7, R2, 0x18a, RZ ;  /* 0x0000018a02077810 */ /* 0x000fe20007ffe0ff */
[----:B------:R-:W-:Y:S01]  /*3880*/  @!P4 IMAD.MOV R9, RZ, RZ, -R9 ;  /* 0x000000ffff09c224 */ /* 0x000fe200078e0a09 */
[C---:B------:R-:W-:Y:S01]  /*3890*/  ISETP.GT.U32.AND P4, PT, R26.reuse, R12, PT ;  /* 0x0000000c1a00720c */ /* 0x040fe20003f84070 */
[----:B------:R-:W-:Y:S01]  /*38a0*/  @!P5 IMAD.IADD R5, R5, 0x1, -R26 ;  /* 0x000000010505d824 */ /* 0x000fe200078e0a1a */
[----:B------:R-:W-:Y:S01]  /*38b0*/  ISETP.GT.U32.AND P5, PT, R26, R15, PT ;  /* 0x0000000f1a00720c */ /* 0x000fe20003fa4070 */
[----:B------:R-:W-:Y:S01]  /*38c0*/  @!P2 IMAD.MOV R8, RZ, RZ, -R8 ;  /* 0x000000ffff08a224 */ /* 0x000fe200078e0a08 */
[----:B------:R0:W-:Y:S01]  /*38d0*/  STL [R1+0x30c], R9 ;  /* 0x00030c0901007387 */ /* 0x0001e20000100800 */
[----:B------:R-:W-:Y:S01]  /*38e0*/  IABS R10, R3 ;  /* 0x00000003000a7213 */ /* 0x000fe20000000000 */
[----:B------:R-:W-:Y:S01]  /*38f0*/  @!P6 IMAD.MOV R5, RZ, RZ, -R5 ;  /* 0x000000ffff05e224 */ /* 0x000fe200078e0a05 */
[----:B------:R-:W-:Y:S01]  /*3900*/  IABS R4, R7 ;  /* 0x0000000700047213 */ /* 0x000fe20000000000 */
[----:B------:R1:W-:Y:S01]  /*3910*/  STL [R1+0x2b8], R8 ;  /* 0x0002b80801007387 */ /* 0x0003e20000100800 */
[----:B------:R-:W-:Y:S01]  /*3920*/  ISETP.GE.AND P2, PT, R7, RZ, PT ;  /* 0x000000ff0700720c */ /* 0x000fe20003f46270 */
[----:B------:R-:W-:Y:S01]  /*3930*/  IMAD.HI.U32 R6, R0, R10, RZ ;  /* 0x0000000a00067227 */ /* 0x000fe200078e00ff */
[----:B------:R-:W-:Y:S01]  /*3940*/  ISETP.GE.AND P6, PT, R3, RZ, PT ;  /* 0x000000ff0300720c */ /* 0x000fe20003fc6270 */
[----:B------:R2:W-:Y:S01]  /*3950*/  STL [R1+0x308], R5 ;  /* 0x0003080501007387 */ /* 0x0005e20000100800 */
[----:B------:R-:W-:Y:S01]  /*3960*/  IADD3 R3, R2, 0x186, RZ ;  /* 0x0000018602037810 */ /* 0x000fe20007ffe0ff */
[--C-:B------:R-:W-:Y:S01]  /*3970*/  @!P4 IMAD.IADD R12, R12, 0x1, -R26.reuse ;  /* 0x000000010c0cc824 */ /* 0x100fe200078e0a1a */
[----:B0-----:R-:W-:Y:S01]  /*3980*/  IADD3 R9, R2, 0x182, RZ ;  /* 0x0000018202097810 */ /* 0x001fe20007ffe0ff */
[----:B------:R-:W-:-:S02]  /*3990*/  @!P5 IMAD.IADD R15, R15, 0x1, -R26 ;  /* 0x000000010f0fd824 */ /* 0x000fc400078e0a1a */
[----:B-1----:R-:W-:Y:S01]  /*39a0*/  IMAD.HI.U32 R8, R0, R13, RZ ;  /* 0x0000000d00087227 */ /* 0x002fe200078e00ff */
[C---:B------:R-:W-:Y:S02]  /*39b0*/  ISETP.GT.U32.AND P4, PT, R26.reuse, R12, PT ;  /* 0x0000000c1a00720c */ /* 0x040fe40003f84070 */
[----:B------:R-:W-:Y:S01]  /*39c0*/  ISETP.GT.U32.AND P5, PT, R26, R15, PT ;  /* 0x0000000f1a00720c */ /* 0x000fe20003fa4070 */
[----:B------:R-:W-:Y:S01]  /*39d0*/  IMAD.MOV R8, RZ, RZ, -R8 ;  /* 0x000000ffff087224 */ /* 0x000fe200078e0a08 */
[----:B--2---:R-:W-:Y:S01]  /*39e0*/  IADD3 R5, R2, 0x180, RZ ;  /* 0x0000018002057810 */ /* 0x004fe20007ffe0ff */
[----:B------:R-:W-:Y:S01]  /*39f0*/  IMAD.HI.U32 R7, R0, R4, RZ ;  /* 0x0000000400077227 */ /* 0x000fe200078e00ff */
[----:B------:R-:W-:-:S03]  /*3a00*/  IABS R11, R9 ;  /* 0x00000009000b7213 */ /* 0x000fc60000000000 */
[----:B------:R-:W-:Y:S01]  /*3a10*/  IMAD R13, R26, R8, R13 ;  /* 0x000000081a0d7224 */ /* 0x000fe200078e020d */
[----:B------:R-:W-:Y:S01]  /*3a20*/  IADD3 R8, R2, 0x184, RZ ;  /* 0x0000018402087810 */ /* 0x000fe20007ffe0ff */
[----:B------:R-:W-:Y:S02]  /*3a30*/  IMAD.MOV R6, RZ, RZ, -R6 ;  /* 0x000000ffff067224 */ /* 0x000fe400078e0a06 */
[----:B------:R-:W-:Y:S01]  /*3a40*/  @!P4 IMAD.IADD R12, R12, 0x1, -R26 ;  /* 0x000000010c0cc824 */ /* 0x000fe200078e0a1a */
[C---:B------:R-:W-:Y:S01]  /*3a50*/  ISETP.GT.U32.AND P4, PT, R26.reuse, R13, PT ;  /* 0x0000000d1a00720c */ /* 0x040fe20003f84070 */
[----:B------:R-:W-:Y:S01]  /*3a60*/  IMAD.MOV R7, RZ, RZ, -R7 ;  /* 0x000000ffff077224 */ /* 0x000fe200078e0a07 */
[----:B------:R-:W-:Y:S01]  /*3a70*/  IABS R14, R8 ;  /* 0x00000008000e7213 */ /* 0x000fe20000000000 */
[----:B------:R-:W-:Y:S01]  /*3a80*/  IMAD R10, R26, R6, R10 ;  /* 0x000000061a0a7224 */ /* 0x000fe200078e020a */
[----:B------:R-:W-:Y:S01]  /*3a90*/  IABS R6, R5 ;  /* 0x0000000500067213 */ /* 0x000fe20000000000 */
[----:B------:R-:W-:-:S02]  /*3aa0*/  IMAD.MOV.U32 R16, RZ, RZ, R12 ;  /* 0x000000ffff107224 */ /* 0x000fc400078e000c */
[C---:B------:R-:W-:Y:S01]  /*3ab0*/  IMAD R4, R26.reuse, R7, R4 ;  /* 0x000000071a047224 */ /* 0x040fe200078e0204 */
[----:B------:R-:W-:Y:S01]  /*3ac0*/  IABS R7, R3 ;  /* 0x0000000300077213 */ /* 0x000fe20000000000 */
[----:B------:R-:W-:Y:S01]  /*3ad0*/  @!P0 IMAD.MOV R16, RZ, RZ, -R16 ;  /* 0x000000ffff108224 */ /* 0x000fe200078e0a10 */
[C---:B------:R-:W-:Y:S01]  /*3ae0*/  ISETP.GT.U32.AND P0, PT, R26.reuse, R10, PT ;  /* 0x0000000a1a00720c */ /* 0x040fe20003f04070 */
[--C-:B------:R-:W-:Y:S01]  /*3af0*/  @!P5 IMAD.IADD R15, R15, 0x1, -R26.reuse ;  /* 0x000000010f0fd824 */ /* 0x100fe200078e0a1a */
[----:B------:R-:W-:Y:S01]  /*3b00*/  ISETP.GT.U32.AND P5, PT, R26, R4, PT ;  /* 0x000000041a00720c */ /* 0x000fe20003fa4070 */
[----:B------:R-:W-:Y:S01]  /*3b10*/  @!P4 IMAD.IADD R13, R13, 0x1, -R26 ;  /* 0x000000010d0dc824 */ /* 0x000fe200078e0a1a */
[----:B------:R-:W-:Y:S01]  /*3b20*/  STL [R1+0x2cc], R16 ;  /* 0x0002cc1001007387 */ /* 0x000fe20000100800 */
[----:B------:R-:W-:-:S03]  /*3b30*/  IMAD.HI.U32 R12, R0, R7, RZ ;  /* 0x00000007000c7227 */ /* 0x000fc600078e00ff */
[----:B------:R-:W-:Y:S01]  /*3b40*/  ISETP.GT.U32.AND P4, PT, R26, R13, PT ;  /* 0x0000000d1a00720c */ /* 0x000fe20003f84070 */
[----:B------:R-:W-:Y:S02]  /*3b50*/  IMAD.MOV R12, RZ, RZ, -R12 ;  /* 0x000000ffff0c7224 */ /* 0x000fe400078e0a0c */
[----:B------:R-:W-:Y:S01]  /*3b60*/  @!P3 IMAD.MOV R15, RZ, RZ, -R15 ;  /* 0x000000ffff0fb224 */ /* 0x000fe200078e0a0f */
[----:B------:R-:W-:Y:S01]  /*3b70*/  ISETP.GE.AND P3, PT, R3, RZ, PT ;  /* 0x000000ff0300720c */ /* 0x000fe20003f66270 */
[--C-:B------:R-:W-:Y:S02]  /*3b80*/  @!P0 IMAD.IADD R10, R10, 0x1, -R26.reuse ;  /* 0x000000010a0a8824 */ /* 0x100fe400078e0a1a */
[----:B------:R-:W-:Y:S01]  /*3b90*/  @!P5 IMAD.IADD R4, R4, 0x1, -R26 ;  /* 0x000000010404d824 */ /* 0x000fe200078e0a1a */
[----:B------:R0:W-:Y:S01]  /*3ba0*/  STL [R1+0x304], R15 ;  /* 0x0003040f01007387 */ /* 0x0001e20000100800 */
[C---:B------:R-:W-:Y:S01]  /*3bb0*/  IMAD R3, R26.reuse, R12, R7 ;  /* 0x0000000c1a037224 */ /* 0x040fe200078e0207 */
[----:B------:R-:W-:Y:S01]  /*3bc0*/  ISETP.GT.U32.AND P0, PT, R26, R10, PT ;  /* 0x0000000a1a00720c */ /* 0x000fe20003f04070 */
[----:B------:R-:W-:Y:S01]  /*3bd0*/  IMAD.HI.U32 R7, R0, R11, RZ ;  /* 0x0000000b00077227 */ /* 0x000fe200078e00ff */
[----:B------:R-:W-:-:S03]  /*3be0*/  ISETP.GT.U32.AND P5, PT, R26, R4, PT ;  /* 0x000000041a00720c */ /* 0x000fc60003fa4070 */
[----:B------:R-:W-:Y:S01]  /*3bf0*/  @!P4 IMAD.IADD R13, R13, 0x1, -R26 ;  /* 0x000000010d0dc824 */ /* 0x000fe200078e0a1a */
[----:B------:R-:W-:Y:S01]  /*3c00*/  ISETP.GT.U32.AND P4, PT, R26, R3, PT ;  /* 0x000000031a00720c */ /* 0x000fe20003f84070 */
[----:B------:R-:W-:-:S04]  /*3c10*/  IMAD.HI.U32 R12, R0, R6, RZ ;  /* 0x00000006000c7227 */ /* 0x000fc800078e00ff */
[----:B0-----:R-:W-:-:S04]  /*3c20*/  IMAD.HI.U32 R15, R0, R14, RZ ;  /* 0x0000000e000f7227 */ /* 0x001fc800078e00ff */
[----:B------:R-:W-:Y:S02]  /*3c30*/  IMAD.MOV R7, RZ, RZ, -R7 ;  /* 0x000000ffff077224 */ /* 0x000fe400078e0a07 */
[----:B------:R-:W-:Y:S02]  /*3c40*/  IMAD.MOV R15, RZ, RZ, -R15 ;  /* 0x000000ffff0f7224 */ /* 0x000fe400078e0a0f */
[----:B------:R-:W-:Y:S02]  /*3c50*/  IMAD.MOV R12, RZ, RZ, -R12 ;  /* 0x000000ffff0c7224 */ /* 0x000fe400078e0a0c */
[----:B------:R-:W-:Y:S01]  /*3c60*/  IMAD R11, R26, R7, R11 ;  /* 0x000000071a0b7224 */ /* 0x000fe200078e020b */
[----:B------:R-:W-:Y:S01]  /*3c70*/  IADD3 R7, R2, 0x17e, RZ ;  /* 0x0000017e02077810 */ /* 0x000fe20007ffe0ff */
[--C-:B------:R-:W-:Y:S02]  /*3c80*/  @!P0 IMAD.IADD R10, R10, 0x1, -R26.reuse ;  /* 0x000000010a0a8824 */ /* 0x100fe400078e0a1a */
[----:B------:R-:W-:Y:S01]  /*3c90*/  @!P5 IMAD.IADD R4, R4, 0x1, -R26 ;  /* 0x000000010404d824 */ /* 0x000fe200078e0a1a */
[----:B------:R-:W-:Y:S01]  /*3ca0*/  ISETP.GE.AND P5, PT, R8, RZ, PT ;  /* 0x000000ff0800720c */ /* 0x000fe20003fa6270 */
[----:B------:R-:W-:Y:S01]  /*3cb0*/  IMAD.MOV.U32 R16, RZ, RZ, R13 ;  /* 0x000000ffff107224 */ /* 0x000fe200078e000d */
[C---:B------:R-:W-:Y:S01]  /*3cc0*/  ISETP.GT.U32.AND P0, PT, R26.reuse, R11, PT ;  /* 0x0000000b1a00720c */ /* 0x040fe20003f04070 */
[----:B------:R-:W-:-:S02]  /*3cd0*/  IMAD R8, R26, R15, R14 ;  /* 0x0000000f1a087224 */ /* 0x000fc400078e020e */
[----:B------:R-:W-:Y:S01]  /*3ce0*/  IMAD R6, R26, R12, R6 ;  /* 0x0000000c1a067224 */ /* 0x000fe200078e0206 */
[----:B------:R-:W-:Y:S01]  /*3cf0*/  IABS R12, R7 ;  /* 0x00000007000c7213 */ /* 0x000fe20000000000 */
[----:B------:R-:W-:Y:S01]  /*3d00*/  IMAD.MOV.U32 R13, RZ, RZ, R10 ;  /* 0x000000ffff0d7224 */ /* 0x000fe200078e000a */
[----:B------:R-:W-:Y:S01]  /*3d10*/  IADD3 R10, R2, 0x17c, RZ ;  /* 0x0000017c020a7810 */ /* 0x000fe20007ffe0ff */
[----:B------:R-:W-:Y:S02]  /*3d20*/  @!P4 IMAD.IADD R3, R3, 0x1, -R26 ;  /* 0x000000010303c824 */ /* 0x000fe400078e0a1a */
[----:B------:R-:W-:Y:S01]  /*3d30*/  @!P1 IMAD.MOV R16, RZ, RZ, -R16 ;  /* 0x000000ffff109224 */ /* 0x000fe200078e0a10 */
[C---:B------:R-:W-:Y:S01]  /*3d40*/  ISETP.GT.U32.AND P1, PT, R26.reuse, R8, PT ;  /* 0x000000081a00720c */ /* 0x040fe20003f24070 */
[----:B------:R-:W-:Y:S01]  /*3d50*/  @!P6 IMAD.MOV R13, RZ, RZ, -R13 ;  /* 0x000000ffff0de224 */ /* 0x000fe200078e0a0d */
[C---:B------:R-:W-:Y:S01]  /*3d60*/  ISETP.GT.U32.AND P6, PT, R26.reuse, R6, PT ;  /* 0x000000061a00720c */ /* 0x040fe20003fc4070 */
[----:B------:R-:W-:Y:S01]  /*3d70*/  IMAD.MOV.U32 R14, RZ, RZ, R4 ;  /* 0x000000ffff0e7224 */ /* 0x000fe200078e0004 */
[----:B------:R-:W-:Y:S01]  /*3d80*/  ISETP.GT.U32.AND P4, PT, R26, R3, PT ;  /* 0x000000031a00720c */ /* 0x000fe20003f84070 */
[----:B------:R-:W-:Y:S01]  /*3d90*/  IMAD.MOV.U32 R4, RZ, RZ, R12 ;  /* 0x000000ffff047224 */ /* 0x000fe200078e000c */
[----:B------:R-:W-:Y:S01]  /*3da0*/  IABS R12, R10 ;  /* 0x0000000a000c7213 */ /* 0x000fe20000000000 */
[----:B------:R-:W-:Y:S01]  /*3db0*/  @!P2 IMAD.MOV R14, RZ, RZ, -R14 ;  /* 0x000000ffff0ea224 */ /* 0x000fe200078e0a0e */
[----:B------:R-:W-:Y:S01]  /*3dc0*/  ISETP.GE.AND P2, PT, R9, RZ, PT ;  /* 0x000000ff0900720c */ /* 0x000fe20003f46270 */
[----:B------:R-:W-:Y:S01]  /*3dd0*/  IMAD.HI.U32 R9, R0, R4, RZ ;  /* 0x0000000400097227 */ /* 0x000fe200078e00ff */
[----:B------:R-:W-:Y:S03]  /*3de0*/  STL [R1+0x2ec], R16 ;  /* 0x0002ec1001007387 */ /* 0x000fe60000100800 */
[----:B------:R-:W-:Y:S01]  /*3df0*/  @!P0 IMAD.IADD R11, R11, 0x1, -R26 ;  /* 0x000000010b0b8824 */ /* 0x000fe200078e0a1a */
[----:B------:R-:W-:Y:S01]  /*3e00*/  STL [R1+0x2f8], R14 ;  /* 0x0002f80e01007387 */ /* 0x000fe20000100800 */
[----:B------:R-:W-:-:S02]  /*3e10*/  IMAD.MOV R9, RZ, RZ, -R9 ;  /* 0x000000ffff097224 */ /* 0x000fc400078e0a09 */
[--C-:B------:R-:W-:Y:S01]  /*3e20*/  @!P1 IMAD.IADD R8, R8, 0x1, -R26.reuse ;  /* 0x0000000108089824 */ /* 0x100fe200078e0a1a */
[----:B------:R0:W-:Y:S01]  /*3e30*/  STL [R1+0x2fc], R13 ;  /* 0x0002fc0d01007387 */ /* 0x0001e20000100800 */
[--C-:B------:R-:W-:Y:S01]  /*3e40*/  @!P6 IMAD.IADD R6, R6, 0x1, -R26.reuse ;  /* 0x000000010606e824 */ /* 0x100fe200078e0a1a */
[C---:B------:R-:W-:Y:S01]  /*3e50*/  ISETP.GT.U32.AND P6, PT, R26.reuse, R11, PT ;  /* 0x0000000b1a00720c */ /* 0x040fe20003fc4070 */
[----:B------:R-:W-:Y:S01]  /*3e60*/  @!P4 IMAD.IADD R3, R3, 0x1, -R26 ;  /* 0x000000010303c824 */ /* 0x000fe200078e0a1a */
[C---:B------:R-:W-:Y:S01]  /*3e70*/  ISETP.GT.U32.AND P0, PT, R26.reuse, R8, PT ;  /* 0x000000081a00720c */ /* 0x040fe20003f04070 */
[----:B------:R-:W-:Y:S01]  /*3e80*/  IMAD R4, R26, R9, R4 ;  /* 0x000000091a047224 */ /* 0x000fe200078e0204 */
[----:B------:R-:W-:Y:S01]  /*3e90*/  ISETP.GE.AND P1, PT, R7, RZ, PT ;  /* 0x000000ff0700720c */ /* 0x000fe20003f26270 */
[----:B------:R-:W-:Y:S01]  /*3ea0*/  IMAD.HI.U32 R9, R0, R12, RZ ;  /* 0x0000000c00097227 */ /* 0x000fe200078e00ff */
[----:B------:R-:W-:Y:S02]  /*3eb0*/  ISETP.GE.AND P4, PT, R5, RZ, PT ;  /* 0x000000ff0500720c */ /* 0x000fe40003f86270 */
[C---:B------:R-:W-:Y:S01]  /*3ec0*/  IADD3 R7, R2.reuse, 0x176, RZ ;  /* 0x0000017602077810 */ /* 0x040fe20007ffe0ff */
[----:B0-----:R-:W-:Y:S01]  /*3ed0*/  IMAD.MOV.U32 R13, RZ, RZ, R3 ;  /* 0x000000ffff0d7224 */ /* 0x001fe200078e0003 */
[----:B------:R-:W-:Y:S01]  /*3ee0*/  IADD3 R5, R2, 0x17a, RZ ;  /* 0x0000017a02057810 */ /* 0x000fe20007ffe0ff */
[----:B------:R-:W-:Y:S01]  /*3ef0*/  IMAD.MOV R9, RZ, RZ, -R9 ;  /* 0x000000ffff097224 */ /* 0x000fe200078e0a09 */
[----:B------:R-:W-:Y:S01]  /*3f00*/  IABS R14, R7 ;  /* 0x00000007000e7213 */ /* 0x000fe20000000000 */
[----:B------:R-:W-:Y:S01]  /*3f10*/  @!P3 IMAD.MOV R13, RZ, RZ, -R13 ;  /* 0x000000ffff0db224 */ /* 0x000fe200078e0a0d */
[C---:B------:R-:W-:Y:S01]  /*3f20*/  ISETP.GT.U32.AND P3, PT, R26.reuse, R6, PT ;  /* 0x000000061a00720c */ /* 0x040fe20003f64070 */
[----:B------:R-:W-:Y:S01]  /*3f30*/  IMAD R12, R26, R9, R12 ;  /* 0x000000091a0c7224 */ /* 0x000fe200078e020c */
[----:B------:R-:W-:Y:S01]  /*3f40*/  IADD3 R3, R2, 0x178, RZ ;  /* 0x0000017802037810 */ /* 0x000fe20007ffe0ff */
[--C-:B------:R-:W-:Y:S01]  /*3f50*/  @!P6 IMAD.IADD R11, R11, 0x1, -R26.reuse ;  /* 0x000000010b0be824 */ /* 0x100fe200078e0a1a */
[----:B------:R0:W-:Y:S01]  /*3f60*/  STL [R1+0x300], R13 ;  /* 0x0003000d01007387 */ /* 0x0001e20000100800 */
[----:B------:R-:W-:Y:S01]  /*3f70*/  @!P0 IMAD.IADD R8, R8, 0x1, -R26 ;  /* 0x0000000108088824 */ /* 0x000fe200078e0a1a */
[C---:B------:R-:W-:Y:S01]  /*3f80*/  ISETP.GT.U32.AND P6, PT, R26.reuse, R12, PT ;  /* 0x0000000c1a00720c */ /* 0x040fe20003fc4070 */
[----:B------:R-:W-:Y:S01]  /*3f90*/  @!P2 IMAD.MOV R11, RZ, RZ, -R11 ;  /* 0x000000ffff0ba224 */ /* 0x000fe200078e0a0b */
[----:B------:R-:W-:Y:S01]  /*3fa0*/  ISETP.GT.U32.AND P0, PT, R26, R4, PT ;  /* 0x000000041a00720c */ /* 0x000fe20003f04070 */
[----:B------:R-:W-:Y:S01]  /*3fb0*/  IMAD.MOV.U32 R16, RZ, RZ, R8 ;  /* 0x000000ffff107224 */ /* 0x000fe200078e0008 */
[----:B------:R-:W-:-:S03]  /*3fc0*/  IABS R9, R3 ;  /* 0x0000000300097213 */ /* 0x000fc60000000000 */
[----:B------:R-:W-:Y:S01]  /*3fd0*/  @!P3 IMAD.IADD R6, R6, 0x1, -R26 ;  /* 0x000000010606b824 */ /* 0x000fe200078e0a1a */
[----:B0-----:R-:W-:Y:S01]  /*3fe0*/  IABS R13, R5 ;  /* 0x00000005000d7213 */ /* 0x001fe20000000000 */
[----:B------:R-:W-:Y:S01]  /*3ff0*/  IMAD.HI.U32 R15, R0, R9, RZ ;  /* 0x00000009000f7227 */ /* 0x000fe200078e00ff */
[----:B------:R-:W-:-:S03]  /*4000*/  ISETP.GE.AND P3, PT, R10, RZ, PT ;  /* 0x000000ff0a00720c */ /* 0x000fc60003f66270 */
[----:B------:R-:W-:Y:S02]  /*4010*/  IMAD.MOV.U32 R10, RZ, RZ, R14 ;  /* 0x000000ffff0a7224 */ /* 0x000fe400078e000e */
[----:B------:R-:W-:-:S04]  /*4020*/  IMAD.HI.U32 R14, R0, R13, RZ ;  /* 0x0000000d000e7227 */ /* 0x000fc800078e00ff */
[----:B------:R-:W-:Y:S02]  /*4030*/  @!P6 IMAD.IADD R12, R12, 0x1, -R26 ;  /* 0x000000010c0ce824 */ /* 0x000fe400078e0a1a */
[----:B------:R-:W-:Y:S02]  /*4040*/  IMAD.MOV R14, RZ, RZ, -R14 ;  /* 0x000000ffff0e7224 */ /* 0x000fe400078e0a0e */
[----:B------:R-:W-:Y:S01]  /*4050*/  @!P0 IMAD.IADD R4, R4, 0x1, -R26 ;  /* 0x0000000104048824 */ /* 0x000fe200078e0a1a */
[----:B------:R-:W-:Y:S01]  /*4060*/  ISETP.GE.AND P0, PT, R5, RZ, PT ;  /* 0x000000ff0500720c */ /* 0x000fe20003f06270 */
[----:B------:R-:W-:Y:S01]  /*4070*/  IMAD.HI.U32 R5, R0, R10, RZ ;  /* 0x0000000a00057227 */ /* 0x000fe200078e00ff */
[----:B------:R-:W-:-:S03]  /*4080*/  ISETP.GT.U32.AND P6, PT, R26, R12, PT ;  /* 0x0000000c1a00720c */ /* 0x000fc60003fc4070 */
[----:B------:R-:W-:Y:S02]  /*4090*/  IMAD.MOV R8, RZ, RZ, -R15 ;  /* 0x000000ffff087224 */ /* 0x000fe400078e0a0f */
[----:B------:R-:W-:Y:S01]  /*40a0*/  IMAD R13, R26, R14, R13 ;  /* 0x0000000e1a0d7224 */ /* 0x000fe200078e020d */
[----:B------:R-:W-:Y:S01]  /*40b0*/  IADD3 R14, R2, 0x174, RZ ;  /* 0x00000174020e7810 */ /* 0x000fe20007ffe0ff */
[----:B------:R-:W-:Y:S01]  /*40c0*/  @!P5 IMAD.MOV R16, RZ, RZ, -R16 ;  /* 0x000000ffff10d224 */ /* 0x000fe200078e0a10 */
[C---:B------:R-:W-:Y:S01]  /*40d0*/  ISETP.GT.U32.AND P5, PT, R26.reuse, R4, PT ;  /* 0x000000041a00720c */ /* 0x040fe20003fa4070 */
[----:B------:R-:W-:Y:S01]  /*40e0*/  IMAD.MOV R5, RZ, RZ, -R5 ;  /* 0x000000ffff057224 */ /* 0x000fe200078e0a05 */
[C---:B------:R-:W-:Y:S01]  /*40f0*/  ISETP.GT.U32.AND P2, PT, R26.reuse, R13, PT ;  /* 0x0000000d1a00720c */ /* 0x040fe20003f44070 */
[C---:B------:R-:W-:Y:S01]  /*4100*/  IMAD R9, R26.reuse, R8, R9 ;  /* 0x000000081a097224 */ /* 0x040fe200078e0209 */
[----:B------:R0:W-:Y:S01]  /*4110*/  STL [R1+0x2f4], R16 ;  /* 0x0002f41001007387 */ /* 0x0001e20000100800 */
[C---:B------:R-:W-:Y:S01]  /*4120*/  IMAD R10, R26.reuse, R5, R10 ;  /* 0x000000051a0a7224 */ /* 0x040fe200078e020a */
[----:B------:R-:W-:Y:S01]  /*4130*/  IABS R5, R14 ;  /* 0x0000000e00057213 */ /* 0x000fe20000000000 */
[----:B------:R-:W-:Y:S01]  /*4140*/  @!P4 IMAD.MOV R6, RZ, RZ, -R6 ;  /* 0x000000ffff06c224 */ /* 0x000fe200078e0a06 */
[----:B------:R-:W-:Y:S01]  /*4150*/  ISETP.GT.U32.AND P4, PT, R26, R9, PT ;  /* 0x000000091a00720c */ /* 0x000fe20003f84070 */
[--C-:B------:R-:W-:Y:S01]  /*4160*/  @!P6 IMAD.IADD R12, R12, 0x1, -R26.reuse ;  /* 0x000000010c0ce824 */ /* 0x100fe200078e0a1a */
[----:B------:R-:W-:Y:S01]  /*4170*/  ISETP.GT.U32.AND P6, PT, R26, R10, PT ;  /* 0x0000000a1a00720c */ /* 0x000fe20003fc4070 */
[----:B------:R-:W-:Y:S01]  /*4180*/  STL [R1+0x2e0], R11 ;  /* 0x0002e00b01007387 */ /* 0x000fe20000100800 */
[----:B------:R-:W-:Y:S01]  /*4190*/  IADD3 R8, R2, 0x170, RZ ;  /* 0x0000017002087810 */ /* 0x000fe20007ffe0ff */
[--C-:B------:R-:W-:Y:S01]  /*41a0*/  @!P5 IMAD.IADD R4, R4, 0x1, -R26.reuse ;  /* 0x000000010404d824 */ /* 0x100fe200078e0a1a */
[----:B------:R-:W-:Y:S01]  /*41b0*/  ISETP.GE.AND P5, PT, R3, RZ, PT ;  /* 0x000000ff0300720c */ /* 0x000fe20003fa6270 */
[----:B------:R-:W-:Y:S01]  /*41c0*/  @!P2 IMAD.IADD R13, R13, 0x1, -R26 ;  /* 0x000000010d0da824 */ /* 0x000fe200078e0a1a */
[----:B------:R-:W-:Y:S01]  /*41d0*/  IADD3 R3, R2, 0x172, RZ ;  /* 0x0000017202037810 */ /* 0x000fe20007ffe0ff */
[----:B------:R1:W-:Y:S01]  /*41e0*/  STL [R1+0x2e4], R6 ;  /* 0x0002e40601007387 */ /* 0x0003e20000100800 */
[----:B------:R-:W-:Y:S01]  /*41f0*/  ISETP.GE.AND P2, PT, R7, RZ, PT ;  /* 0x000000ff0700720c */ /* 0x000fe20003f46270 */
[----:B------:R-:W-:Y:S01]  /*4200*/  IMAD.HI.U32 R7, R0, R5, RZ ;  /* 0x0000000500077227 */ /* 0x000fe200078e00ff */
[----:B0-----:R-:W-:-:S03]  /*4210*/  IABS R16, R8 ;  /* 0x0000000800107213 */ /* 0x001fc60000000000 */
[--C-:B------:R-:W-:Y:S01]  /*4220*/  @!P4 IMAD.IADD R9, R9, 0x1, -R26.reuse ;  /* 0x000000010909c824 */ /* 0x100fe200078e0a1a */
[----:B------:R-:W-:Y:S01]  /*4230*/  ISETP.GT.U32.AND P4, PT, R26, R13, PT ;  /* 0x0000000d1a00720c */ /* 0x000fe20003f84070 */
[----:B------:R-:W-:Y:S01]  /*4240*/  @!P6 IMAD.IADD R10, R10, 0x1, -R26 ;  /* 0x000000010a0ae824 */ /* 0x000fe200078e0a1a */
[----:B-1----:R-:W-:Y:S01]  /*4250*/  IABS R6, R3 ;  /* 0x0000000300067213 */ /* 0x002fe20000000000 */
[----:B------:R-:W-:Y:S01]  /*4260*/  IMAD.MOV.U32 R11, RZ, RZ, R4 ;  /* 0x000000ffff0b7224 */ /* 0x000fe200078e0004 */
[----:B------:R-:W-:Y:S01]  /*4270*/  ISETP.GT.U32.AND P6, PT, R26, R9, PT ;  /* 0x000000091a00720c */ /* 0x000fe20003fc4070 */
[----:B------:R-:W-:Y:S02]  /*4280*/  IMAD.MOV R7, RZ, RZ, -R7 ;  /* 0x000000ffff077224 */ /* 0x000fe400078e0a07 */
[----:B------:R-:W-:-:S04]  /*4290*/  IMAD.HI.U32 R4, R0, R6, RZ ;  /* 0x0000000600047227 */ /* 0x000fc800078e00ff */
[----:B------:R-:W-:Y:S01]  /*42a0*/  IMAD R5, R26, R7, R5 ;  /* 0x000000071a057224 */ /* 0x000fe200078e0205 */
[----:B------:R-:W-:Y:S01]  /*42b0*/  IADD3 R7, R2, 0x16e, RZ ;  /* 0x0000016e02077810 */ /* 0x000fe20007ffe0ff */
[----:B------:R-:W-:Y:S02]  /*42c0*/  IMAD.MOV R4, RZ, RZ, -R4 ;  /* 0x000000ffff047224 */ /* 0x000fe400078e0a04 */
[----:B------:R-:W-:Y:S01]  /*42d0*/  @!P4 IMAD.IADD R13, R13, 0x1, -R26 ;  /* 0x000000010d0dc824 */ /* 0x000fe200078e0a1a */
[C---:B------:R-:W-:Y:S01]  /*42e0*/  ISETP.GT.U32.AND P4, PT, R26.reuse, R5, PT ;  /* 0x000000051a00720c */ /* 0x040fe20003f84070 */
[----:B------:R-:W-:Y:S01]  /*42f0*/  IMAD R6, R26, R4, R6 ;  /* 0x000000041a067224 */ /* 0x000fe200078e0206 */
[----:B------:R-:W-:Y:S01]  /*4300*/  IABS R4, R7 ;  /* 0x0000000700047213 */ /* 0x000fe20000000000 */
[----:B------:R-:W-:Y:S02]  /*4310*/  @!P6 IMAD.IADD R9, R9, 0x1, -R26 ;  /* 0x000000010909e824 */ /* 0x000fe400078e0a1a */
[----:B------:R-:W-:Y:S01]  /*4320*/  IMAD.HI.U32 R17, R0, R16, RZ ;  /* 0x0000001000117227 */ /* 0x000fe200078e00ff */
[----:B------:R-:W-:-:S03]  /*4330*/  ISETP.GT.U32.AND P6, PT, R26, R6, PT ;  /* 0x000000061a00720c */ /* 0x000fc60003fc4070 */
[----:B------:R-:W-:Y:S01]  /*4340*/  @!P1 IMAD.MOV R11, RZ, RZ, -R11 ;  /* 0x000000ffff0b9224 */ /* 0x000fe200078e0a0b */
[----:B------:R-:W-:Y:S01]  /*4350*/  ISETP.GT.U32.AND P1, PT, R26, R10, PT ;  /* 0x0000000a1a00720c */ /* 0x000fe20003f24070 */
[----:B------:R-:W-:Y:S02]  /*4360*/  IMAD.MOV.U32 R18, RZ, RZ, R13 ;  /* 0x000000ffff127224 */ /* 0x000fe400078e000d */
[----:B------:R-:W-:Y:S01]  /*4370*/  @!P4 IMAD.IADD R5, R5, 0x1, -R26 ;  /* 0x000000010505c824 */ /* 0x000fe200078e0a1a */
[----:B------:R-:W-:Y:S01]  /*4380*/  ISETP.GE.AND P4, PT, R3, RZ, PT ;  /* 0x000000ff0300720c */ /* 0x000fe20003f86270 */
[----:B------:R-:W-:Y:S01]  /*4390*/  IMAD.MOV R17, RZ, RZ, -R17 ;  /* 0x000000ffff117224 */ /* 0x000fe200078e0a11 */
[----:B------:R0:W-:Y:S01]  /*43a0*/  STL [R1+0x2e8], R11 ;  /* 0x0002e80b01007387 */ /* 0x0001e20000100800 */
[----:B------:R-:W-:-:S04]  /*43b0*/  IMAD.HI.U32 R15, R0, R4, RZ ;  /* 0x00000004000f7227 */ /* 0x000fc800078e00ff */
[----:B------:R-:W-:Y:S01]  /*43c0*/  @!P6 IMAD.IADD R6, R6, 0x1, -R26 ;  /* 0x000000010606e824 */ /* 0x000fe200078e0a1a */
[----:B------:R-:W-:Y:S01]  /*43d0*/  ISETP.GT.U32.AND P6, PT, R26, R5, PT ;  /* 0x000000051a00720c */ /* 0x000fe20003fc4070 */
[----:B------:R-:W-:Y:S02]  /*43e0*/  @!P3 IMAD.MOV R12, RZ, RZ, -R12 ;  /* 0x000000ffff0cb224 */ /* 0x000fe400078e0a0c */
[----:B------:R-:W-:Y:S01]  /*43f0*/  @!P0 IMAD.MOV R18, RZ, RZ, -R18 ;  /* 0x000000ffff128224 */ /* 0x000fe200078e0a12 */
[----:B0-----:R-:W-:Y:S01]  /*4400*/  IADD3 R11, R2, 0x16c, RZ ;  /* 0x0000016c020b7810 */ /* 0x001fe20007ffe0ff */
[----:B------:R-:W-:Y:S01]  /*4410*/  @!P5 IMAD.MOV R9, RZ, RZ, -R9 ;  /* 0x000000ffff09d224 */ /* 0x000fe200078e0a09 */
[----:B------:R-:W-:Y:S01]  /*4420*/  STL [R1+0x2dc], R12 ;  /* 0x0002dc0c01007387 */ /* 0x000fe20000100800 */
[C---:B------:R-:W-:Y:S01]  /*4430*/  IMAD R3, R26.reuse, R17, R16 ;  /* 0x000000111a037224 */ /* 0x040fe200078e0210 */
[----:B------:R-:W-:Y:S01]  /*4440*/  ISETP.GT.U32.AND P0, PT, R26, R6, PT ;  /* 0x000000061a00720c */ /* 0x000fe20003f04070 */
[----:B------:R-:W-:Y:S01]  /*4450*/  IMAD.MOV R15, RZ, RZ, -R15 ;  /* 0x000000ffff0f7224 */ /* 0x000fe200078e0a0f */
[----:B------:R-:W-:Y:S01]  /*4460*/  STL [R1+0x2d8], R18 ;  /* 0x0002d81201007387 */ /* 0x000fe20000100800 */
[--C-:B------:R-:W-:Y:S01]  /*4470*/  @!P1 IMAD.IADD R10, R10, 0x1, -R26.reuse ;  /* 0x000000010a0a9824 */ /* 0x100fe200078e0a1a */
[----:B------:R-:W-:Y:S01]  /*4480*/  ISETP.GT.U32.AND P3, PT, R26, R3, PT ;  /* 0x000000031a00720c */ /* 0x000fe20003f64070 */
[----:B------:R-:W-:Y:S01]  /*4490*/  @!P6 IMAD.IADD R5, R5, 0x1, -R26 ;  /* 0x000000010505e824 */ /* 0x000fe200078e0a1a */
[----:B------:R0:W-:Y:S01]  /*44a0*/  STL [R1+0x2d4], R9 ;  /* 0x0002d40901007387 */ /* 0x0001e20000100800 */
[----:B------:R-:W-:Y:S01]  /*44b0*/  ISETP.GE.AND P1, PT, R14, RZ, PT ;  /* 0x000000ff0e00720c */ /* 0x000fe20003f26270 */
[----:B------:R-:W-:Y:S01]  /*44c0*/  @!P2 IMAD.MOV R10, RZ, RZ, -R10 ;  /* 0x000000ffff0aa224 */ /* 0x000fe200078e0a0a */
[----:B------:R-:W-:-:S02]  /*44d0*/  IABS R14, R11 ;  /* 0x0000000b000e7213 */ /* 0x000fc40000000000 */
[----:B------:R-:W-:Y:S02]  /*44e0*/  ISETP.GE.AND P5, PT, R8, RZ, PT ;  /* 0x000000ff0800720c */ /* 0x000fe40003fa6270 */
[----:B------:R-:W-:Y:S01]  /*44f0*/  @!P0 IMAD.IADD R6, R6, 0x1, -R26 ;  /* 0x0000000106068824 */ /* 0x000fe200078e0a1a */
[----:B------:R1:W-:Y:S01]  /*4500*/  STL [R1+0x2d0], R10 ;  /* 0x0002d00a01007387 */ /* 0x0003e20000100800 */
[----:B------:R-:W-:Y:S01]  /*4510*/  IMAD.HI.U32 R8, R0, R14, RZ ;  /* 0x0000000e00087227 */ /* 0x000fe200078e00ff */
[----:B------:R-:W-:Y:S02]  /*4520*/  ISETP.GE.AND P2, PT, R7, RZ, PT ;  /* 0x000000ff0700720c */ /* 0x000fe40003f46270 */
[----:B------:R-:W-:Y:S01]  /*4530*/  IADD3 R7, R2, 0x166, RZ ;  /* 0x0000016602077810 */ /* 0x000fe20007ffe0ff */
[----:B0-----:R-:W-:Y:S01]  /*4540*/  IMAD R9, R26, R15, R4 ;  /* 0x0000000f1a097224 */ /* 0x001fe200078e0204 */
[----:B------:R-:W-:Y:S01]  /*4550*/  IADD3 R4, R2, 0x16a, RZ ;  /* 0x0000016a02047810 */ /* 0x000fe20007ffe0ff */
[----:B------:R-:W-:Y:S01]  /*4560*/  IMAD.MOV R8, RZ, RZ, -R8 ;  /* 0x000000ffff087224 */ /* 0x000fe200078e0a08 */
[----:B------:R-:W-:Y:S01]  /*4570*/  IABS R15, R7 ;  /* 0x00000007000f7213 */ /* 0x000fe20000000000 */
[----:B------:R-:W-:Y:S01]  /*4580*/  @!P3 IMAD.IADD R3, R3, 0x1, -R26 ;  /* 0x000000010303b824 */ /* 0x000fe200078e0a1a */
[C---:B------:R-:W-:Y:S01]  /*4590*/  ISETP.GT.U32.AND P6, PT, R26.reuse, R9, PT ;  /* 0x000000091a00720c */ /* 0x040fe20003fc4070 */
[----:B------:R-:W-:Y:S01]  /*45a0*/  IMAD R17, R26, R8, R14 ;  /* 0x000000081a117224 */ /* 0x000fe200078e020e */
[----:B------:R-:W-:Y:S01]  /*45b0*/  IABS R16, R4 ;  /* 0x0000000400107213 */ /* 0x000fe20000000000 */
[----:B-1----:R-:W-:Y:S01]  /*45c0*/  IMAD.MOV.U32 R10, RZ, RZ, R5 ;  /* 0x000000ffff0a7224 */ /* 0x002fe200078e0005 */
[----:B------:R-:W-:Y:S01]  /*45d0*/  IADD3 R8, R2, 0x168, RZ ;  /* 0x0000016802087810 */ /* 0x000fe20007ffe0ff */
[----:B------:R-:W-:Y:S01]  /*45e0*/  @!P4 IMAD.MOV R6, RZ, RZ, -R6 ;  /* 0x000000ffff06c224 */ /* 0x000fe200078e0a06 */
[----:B------:R-:W-:Y:S01]  /*45f0*/  ISETP.GT.U32.AND P4, PT, R26, R17, PT ;  /* 0x000000111a00720c */ /* 0x000fe20003f84070 */
[----:B------:R-:W-:Y:S01]  /*4600*/  IMAD.HI.U32 R5, R0, R16, RZ ;  /* 0x0000001000057227 */ /* 0x000fe200078e00ff */
[----:B------:R-:W-:-:S02]  /*4610*/  IABS R12, R8 ;  /* 0x00000008000c7213 */ /* 0x000fc40000000000 */
[----:B------:R-:W-:Y:S01]  /*4620*/  ISETP.GE.AND P3, PT, R4, RZ, PT ;  /* 0x000000ff0400720c */ /* 0x000fe20003f66270 */
[----:B------:R-:W-:Y:S01]  /*4630*/  @!P1 IMAD.MOV R10, RZ, RZ, -R10 ;  /* 0x000000ffff0a9224 */ /* 0x000fe200078e0a0a */
[----:B------:R-:W-:Y:S01]  /*4640*/  IADD3 R4, R2, 0x164, RZ ;  /* 0x0000016402047810 */ /* 0x000fe20007ffe0ff */
[----:B------:R-:W-:Y:S01]  /*4650*/  @!P6 IMAD.IADD R9, R9, 0x1, -R26 ;  /* 0x000000010909e824 */ /* 0x000fe200078e0a1a */
[C---:B------:R-:W-:Y:S01]  /*4660*/  ISETP.GT.U32.AND P6, PT, R26.reuse, R3, PT ;  /* 0x000000031a00720c */ /* 0x040fe20003fc4070 */
[----:B------:R-:W-:Y:S01]  /*4670*/  IMAD.MOV R5, RZ, RZ, -R5 ;  /* 0x000000ffff057224 */ /* 0x000fe200078e0a05 */
[----:B------:R-:W-:Y:S01]  /*4680*/  STL [R1+0x2c8], R10 ;  /* 0x0002c80a01007387 */ /* 0x000fe20000100800 */
[----:B------:R-:W-:Y:S02]  /*4690*/  IABS R14, R4 ;  /* 0x00000004000e7213 */ /* 0x000fe40000000000 */
[C---:B------:R-:W-:Y:S01]  /*46a0*/  ISETP.GT.U32.AND P1, PT, R26.reuse, R9, PT ;  /* 0x000000091a00720c */ /* 0x040fe20003f24070 */
[----:B------:R-:W-:Y:S01]  /*46b0*/  IMAD R16, R26, R5, R16 ;  /* 0x000000051a107224 */ /* 0x000fe200078e0210 */
[----:B------:R0:W-:Y:S01]  /*46c0*/  STL [R1+0x2c4], R6 ;  /* 0x0002c40601007387 */ /* 0x0001e20000100800 */
[----:B------:R-:W-:Y:S01]  /*46d0*/  @!P4 IMAD.IADD R17, R17, 0x1, -R26 ;  /* 0x000000011111c824 */ /* 0x000fe200078e0a1a */
[----:B------:R-:W-:Y:S01]  /*46e0*/  ISETP.GE.AND P4, PT, R7, RZ, PT ;  /* 0x000000ff0700720c */ /* 0x000fe20003f86270 */
[----:B------:R-:W-:Y:S01]  /*46f0*/  IMAD.HI.U32 R5, R0, R12, RZ ;  /* 0x0000000c00057227 */ /* 0x000fe200078e00ff */
[----:B------:R-:W-:-:S02]  /*4700*/  ISETP.GE.AND P0, PT, R11, RZ, PT ;  /* 0x000000ff0b00720c */ /* 0x000fc40003f06270 */
[----:B------:R-:W-:Y:S01]  /*4710*/  IADD3 R11, R2, 0x15c, RZ ;  /* 0x0000015c020b7810 */ /* 0x000fe20007ffe0ff */
[----:B------:R-:W-:Y:S01]  /*4720*/  @!P6 IMAD.IADD R3, R3, 0x1, -R26 ;  /* 0x000000010303e824 */ /* 0x000fe200078e0a1a */
[----:B------:R-:W-:Y:S01]  /*4730*/  ISETP.GT.U32.AND P6, PT, R26, R16, PT ;  /* 0x000000101a00720c */ /* 0x000fe20003fc4070 */
[----:B0-----:R-:W-:-:S04]  /*4740*/  IMAD.HI.U32 R6, R0, R15, RZ ;  /* 0x0000000f00067227 */ /* 0x001fc800078e00ff */
[----:B------:R-:W-:Y:S01]  /*4750*/  IMAD.MOV.U32 R10, RZ, RZ, R3 ;  /* 0x000000ffff0a7224 */ /* 0x000fe200078e0003 */
[----:B------:R-:W-:Y:S01]  /*4760*/  IADD3 R3, R2, 0x160, RZ ;  /* 0x0000016002037810 */ /* 0x000fe20007ffe0ff */
[----:B------:R-:W-:Y:S01]  /*4770*/  @!P1 IMAD.IADD R9, R9, 0x1, -R26 ;  /* 0x0000000109099824 */ /* 0x000fe200078e0a1a */
[----:B------:R-:W-:Y:S01]  /*4780*/  ISETP.GE.AND P1, PT, R8, RZ, PT ;  /* 0x000000ff0800720c */ /* 0x000fe20003f26270 */
[----:B------:R-:W-:Y:S01]  /*4790*/  @!P5 IMAD.MOV R10, RZ, RZ, -R10 ;  /* 0x000000ffff0ad224 */ /* 0x000fe200078e0a0a */
[C---:B------:R-:W-:Y:S01]  /*47a0*/  ISETP.GT.U32.AND P5, PT, R26.reuse, R17, PT ;  /* 0x000000111a00720c */ /* 0x040fe20003fa4070 */
[----:B------:R-:W-:Y:S01]  /*47b0*/  IMAD.MOV R6, RZ, RZ, -R6 ;  /* 0x000000ffff067224 */ /* 0x000fe200078e0a06 */
[----:B------:R-:W-:Y:S01]  /*47c0*/  IABS R7, R3 ;  /* 0x0000000300077213 */ /* 0x000fe20000000000 */
[----:B------:R-:W-:Y:S01]  /*47d0*/  IMAD.MOV R8, RZ, RZ, -R5 ;  /* 0x000000ffff087224 */ /* 0x000fe200078e0a05 */
[----:B------:R0:W-:Y:S01]  /*47e0*/  STL [R1+0x2bc], R10 ;  /* 0x0002bc0a01007387 */ /* 0x0001e20000100800 */
[----:B------:R-:W-:-:S02]  /*47f0*/  IMAD R15, R26, R6, R15 ;  /* 0x000000061a0f7224 */ /* 0x000fc400078e020f */
[----:B------:R-:W-:Y:S01]  /*4800*/  IMAD R12, R26, R8, R12 ;  /* 0x000000081a0c7224 */ /* 0x000fe200078e020c */
[C---:B------:R-:W-:Y:S01]  /*4810*/  IADD3 R8, R2.reuse, 0x162, RZ ;  /* 0x0000016202087810 */ /* 0x040fe20007ffe0ff */
[----:B------:R-:W-:Y:S01]  /*4820*/  IMAD.MOV.U32 R6, RZ, RZ, R9 ;  /* 0x000000ffff067224 */ /* 0x000fe200078e0009 */
[----:B------:R-:W-:Y:S01]  /*4830*/  IADD3 R9, R2, 0x15e, RZ ;  /* 0x0000015e02097810 */ /* 0x000fe20007ffe0ff */
[----:B------:R-:W-:Y:S02]  /*4840*/  @!P6 IMAD.IADD R16, R16, 0x1, -R26 ;  /* 0x000000011010e824 */ /* 0x000fe400078e0a1a */
[----:B------:R-:W-:Y:S01]  /*4850*/  @!P2 IMAD.MOV R6, RZ, RZ, -R6 ;  /* 0x000000ffff06a224 */ /* 0x000fe200078e0a06 */
[C---:B------:R-:W-:Y:S01]  /*4860*/  ISETP.GT.U32.AND P2, PT, R26.reuse, R12, PT ;  /* 0x0000000c1a00720c */ /* 0x040fe20003f44070 */
[----:B------:R-:W-:Y:S01]  /*4870*/  @!P5 IMAD.IADD R17, R17, 0x1, -R26 ;  /* 0x000000011111d824 */ /* 0x000fe200078e0a1a */
[----:B------:R-:W-:Y:S01]  /*4880*/  ISETP.GT.U32.AND P6, PT, R26, R16, PT ;  /* 0x000000101a00720c */ /* 0x000fe20003fc4070 */
[----:B------:R-:W-:Y:S01]  /*4890*/  IMAD.HI.U32 R5, R0, R14, RZ ;  /* 0x0000000e00057227 */ /* 0x000fe200078e00ff */
[----:B------:R-:W-:Y:S01]  /*48a0*/  ISETP.GT.U32.AND P5, PT, R26, R15, PT ;  /* 0x0000000f1a00720c */ /* 0x000fe20003fa4070 */
[----:B------:R1:W-:Y:S01]  /*48b0*/  STL [R1+0x2c0], R6 ;  /* 0x0002c00601007387 */ /* 0x0003e20000100800 */
[----:B0-----:R-:W-:Y:S01]  /*48c0*/  IABS R10, R8 ;  /* 0x00000008000a7213 */ /* 0x001fe20000000000 */
[----:B------:R-:W-:-:S02]  /*48d0*/  IMAD.MOV R5, RZ, RZ, -R5 ;  /* 0x000000ffff057224 */ /* 0x000fc400078e0a05 */
[----:B------:R-:W-:Y:S01]  /*48e0*/  IMAD.MOV.U32 R19, RZ, RZ, R17 ;  /* 0x000000ffff137224 */ /* 0x000fe200078e0011 */
[----:B------:R-:W-:Y:S01]  /*48f0*/  IADD3 R17, R2, 0x14e, RZ ;  /* 0x0000014e02117810 */ /* 0x000fe20007ffe0ff */
[----:B------:R-:W-:Y:S01]  /*4900*/  IMAD R14, R26, R5, R14 ;  /* 0x000000051a0e7224 */ /* 0x000fe200078e020e */
[----:B------:R-:W-:Y:S01]  /*4910*/  IABS R5, R11 ;  /* 0x0000000b00057213 */ /* 0x000fe20000000000 */
[--C-:B------:R-:W-:Y:S01]  /*4920*/  @!P2 IMAD.IADD R12, R12, 0x1, -R26.reuse ;  /* 0x000000010c0ca824 */ /* 0x100fe200078e0a1a */
[----:B------:R-:W-:Y:S01]  /*4930*/  ISETP.GE.AND P2, PT, R4, RZ, PT ;  /* 0x000000ff0400720c */ /* 0x000fe20003f46270 */
[--C-:B------:R-:W-:Y:S01]  /*4940*/  @!P6 IMAD.IADD R16, R16, 0x1, -R26.reuse ;  /* 0x000000011010e824 */ /* 0x100fe200078e0a1a */
[C---:B------:R-:W-:Y:S01]  /*4950*/  ISETP.GT.U32.AND P6, PT, R26.reuse, R14, PT ;  /* 0x0000000e1a00720c */ /* 0x040fe20003fc4070 */
[----:B------:R-:W-:Y:S01]  /*4960*/  @!P5 IMAD.IADD R15, R15, 0x1, -R26 ;  /* 0x000000010f0fd824 */ /* 0x000fe200078e0a1a */
[----:B------:R-:W-:Y:S01]  /*4970*/  ISETP.GT.U32.AND P5, PT, R26, R12, PT ;  /* 0x0000000c1a00720c */ /* 0x000fe20003fa4070 */
[----:B------:R-:W-:Y:S01]  /*4980*/  IMAD.HI.U32 R13, R0, R10, RZ ;  /* 0x0000000a000d7227 */ /* 0x000fe200078e00ff */
[----:B-1----:R-:W-:-:S03]  /*4990*/  IABS R6, R9 ;  /* 0x0000000900067213 */ /* 0x002fc60000000000 */
[----:B------:R-:W-:Y:S02]  /*49a0*/  IMAD.MOV R13, RZ, RZ, -R13 ;  /* 0x000000ffff0d7224 */ /* 0x000fe400078e0a0d */
[----:B------:R-:W-:-:S04]  /*49b0*/  IMAD.HI.U32 R4, R0, R7, RZ ;  /* 0x0000000700047227 */ /* 0x000fc800078e00ff */
[----:B------:R-:W-:Y:S02]  /*49c0*/  IMAD R10, R26, R13, R10 ;  /* 0x0000000d1a0a7224 */ /* 0x000fe400078e020a */
[--C-:B------:R-:W-:Y:S01]  /*49d0*/  @!P6 IMAD.IADD R14, R14, 0x1, -R26.reuse ;  /* 0x000000010e0ee824 */ /* 0x100fe200078e0a1a */
[----:B------:R-:W-:Y:S01]  /*49e0*/  ISETP.GT.U32.AND P6, PT, R26, R15, PT ;  /* 0x0000000f1a00720c */ /* 0x000fe20003fc4070 */
[----:B------:R-:W-:Y:S01]  /*49f0*/  @!P5 IMAD.IADD R12, R12, 0x1, -R26 ;  /* 0x000000010c0cd824 */ /* 0x000fe200078e0a1a */
[----:B------:R-:W-:Y:S01]  /*4a00*/  ISETP.GT.U32.AND P5, PT, R26, R10, PT ;  /* 0x0000000a1a00720c */ /* 0x000fe20003fa4070 */
[----:B------:R-:W-:Y:S02]  /*4a10*/  IMAD.MOV.U32 R18, RZ, RZ, R16 ;  /* 0x000000ffff127224 */ /* 0x000fe400078e0010 */
[----:B------:R-:W-:Y:S02]  /*4a20*/  IMAD.MOV R4, RZ, RZ, -R4 ;  /* 0x000000ffff047224 */ /* 0x000fe400078e0a04 */
[----:B------:R-:W-:Y:S01]  /*4a30*/  @!P3 IMAD.MOV R18, RZ, RZ, -R18 ;  /* 0x000000ffff12b224 */ /* 0x000fe200078e0a12 */
[----:B------:R-:W-:Y:S01]  /*4a40*/  ISETP.GE.AND P3, PT, R8, RZ, PT ;  /* 0x000000ff0800720c */ /* 0x000fe20003f66270 */
[----:B------:R-:W-:Y:S01]  /*4a50*/  IMAD R7, R26, R4, R7 ;  /* 0x000000041a077224 */ /* 0x000fe200078e0207 */
[----:B------:R-:W-:Y:S01]  /*4a60*/  IADD3 R4, R2, 0x15a, RZ ;  /* 0x0000015a02047810 */ /* 0x000fe20007ffe0ff */
[----:B------:R-:W-:-:S04]  /*4a70*/  IMAD.HI.U32 R8, R0, R5, RZ ;  /* 0x0000000500087227 */ /* 0x000fc800078e00ff */
[----:B------:R-:W-:Y:S01]  /*4a80*/  @!P0 IMAD.MOV R19, RZ, RZ, -R19 ;  /* 0x000000ffff138224 */ /* 0x000fe200078e0a13 */
[C---:B------:R-:W-:Y:S01]  /*4a90*/  ISETP.GT.U32.AND P0, PT, R26.reuse, R14, PT ;  /* 0x0000000e1a00720c */ /* 0x040fe20003f04070 */
[----:B------:R-:W-:Y:S02]  /*4aa0*/  IMAD.MOV R8, RZ, RZ, -R8 ;  /* 0x000000ffff087224 */ /* 0x000fe400078e0a08 */
[--C-:B------:R-:W-:Y:S01]  /*4ab0*/  @!P6 IMAD.IADD R15, R15, 0x1, -R26.reuse ;  /* 0x000000010f0fe824 */ /* 0x100fe200078e0a1a */
[----:B------:R-:W-:Y:S01]  /*4ac0*/  ISETP.GT.U32.AND P6, PT, R26, R7, PT ;  /* 0x000000071a00720c */ /* 0x000fe20003fc4070 */
[----:B------:R-:W-:Y:S01]  /*4ad0*/  @!P5 IMAD.IADD R10, R10, 0x1, -R26 ;  /* 0x000000010a0ad824 */ /* 0x000fe200078e0a1a */
[----:B------:R-:W-:Y:S01]  /*4ae0*/  STL [R1+0x26c], R19 ;  /* 0x00026c1301007387 */ /* 0x000fe20000100800 */
[----:B------:R-:W-:Y:S02]  /*4af0*/  IMAD.MOV.U32 R16, RZ, RZ, R12 ;  /* 0x000000ffff107224 */ /* 0x000fe400078e000c */
[----:B------:R-:W-:Y:S01]  /*4b00*/  IMAD R5, R26, R8, R5 ;  /* 0x000000081a057224 */ /* 0x000fe200078e0205 */
[----:B------:R-:W-:Y:S01]  /*4b10*/  IADD3 R8, R2, 0x158, RZ ;  /* 0x0000015802087810 */ /* 0x000fe20007ffe0ff */
[----:B------:R-:W-:Y:S01]  /*4b20*/  @!P1 IMAD.MOV R16, RZ, RZ, -R16 ;  /* 0x000000ffff109224 */ /* 0x000fe200078e0a10 */
[----:B------:R-:W-:Y:S01]  /*4b30*/  ISETP.GT.U32.AND P1, PT, R26, R10, PT ;  /* 0x0000000a1a00720c */ /* 0x000fe20003f24070 */
[----:B------:R-:W-:Y:S01]  /*4b40*/  IMAD.HI.U32 R13, R0, R6, RZ ;  /* 0x00000006000d7227 */ /* 0x000fe200078e00ff */
[----:B------:R-:W-:Y:S03]  /*4b50*/  STL [R1+0x284], R18 ;  /* 0x0002841201007387 */ /* 0x000fe60000100800 */
[----:B------:R-:W-:Y:S01]  /*4b60*/  @!P4 IMAD.MOV R15, RZ, RZ, -R15 ;  /* 0x000000ffff0fc224 */ /* 0x000fe200078e0a0f */
[----:B------:R-:W-:Y:S01]  /*4b70*/  ISETP.GT.U32.AND P4, PT, R26, R5, PT ;  /* 0x000000051a00720c */ /* 0x000fe20003f84070 */
[----:B------:R-:W-:Y:S01]  /*4b80*/  IMAD.MOV R13, RZ, RZ, -R13 ;  /* 0x000000ffff0d7224 */ /* 0x000fe200078e0a0d */
[----:B------:R-:W-:Y:S01]  /*4b90*/  STL [R1+0x2b4], R16 ;  /* 0x0002b41001007387 */ /* 0x000fe20000100800 */
[----:B------:R-:W-:Y:S01]  /*4ba0*/  @!P0 IMAD.IADD R14, R14, 0x1, -R26 ;  /* 0x000000010e0e8824 */ /* 0x000fe200078e0a1a */
[----:B------:R-:W-:Y:S01]  /*4bb0*/  ISETP.GE.AND P0, PT, R3, RZ, PT ;  /* 0x000000ff0300720c */ /* 0x000fe20003f06270 */
[C---:B------:R-:W-:Y:S01]  /*4bc0*/  IMAD R6, R26.reuse, R13, R6 ;  /* 0x0000000d1a067224 */ /* 0x040fe200078e0206 */
[----:B------:R-:W-:Y:S01]  /*4bd0*/  IABS R3, R4 ;  /* 0x0000000400037213 */ /* 0x000fe20000000000 */
[----:B------:R-:W-:Y:S01]  /*4be0*/  @!P6 IMAD.IADD R7, R7, 0x1, -R26 ;  /* 0x000000010707e824 */ /* 0x000fe200078e0a1a */
[----:B------:R-:W-:Y:S01]  /*4bf0*/  IABS R13, R8 ;  /* 0x00000008000d7213 */ /* 0x000fe20000000000 */
[----:B------:R-:W-:Y:S01]  /*4c00*/  @!P2 IMAD.MOV R14, RZ, RZ, -R14 ;  /* 0x000000ffff0ea224 */ /* 0x000fe200078e0a0e */
[----:B------:R-:W-:Y:S01]  /*4c10*/  ISETP.GT.U32.AND P5, PT, R26, R6, PT ;  /* 0x000000061a00720c */ /* 0x000fe20003fa4070 */
[----:B------:R-:W-:Y:S01]  /*4c20*/  @!P1 IMAD.IADD R10, R10, 0x1, -R26 ;  /* 0x000000010a0a9824 */ /* 0x000fe200078e0a1a */
[----:B------:R-:W-:Y:S01]  /*4c30*/  ISETP.GT.U32.AND P6, PT, R26, R7, PT ;  /* 0x000000071a00720c */ /* 0x000fe20003fc4070 */
[----:B------:R-:W-:Y:S01]  /*4c40*/  IMAD.HI.U32 R12, R0, R3, RZ ;  /* 0x00000003000c7227 */ /* 0x000fe200078e00ff */
[----:B------:R-:W-:Y:S01]  /*4c50*/  STL [R1+0x28c], R15 ;  /* 0x00028c0f01007387 */ /* 0x000fe20000100800 */
[----:B------:R-:W-:-:S02]  /*4c60*/  ISETP.GE.AND P2, PT, R9, RZ, PT ;  /* 0x000000ff0900720c */ /* 0x000fc40003f46270 */
[----:B------:R-:W-:Y:S01]  /*4c70*/  @!P4 IMAD.IADD R5, R5, 0x1, -R26 ;  /* 0x000000010505c824 */ /* 0x000fe200078e0a1a */
[----:B------:R0:W-:Y:S01]  /*4c80*/  STL [R1+0x290], R14 ;  /* 0x0002900e01007387 */ /* 0x0001e20000100800 */
[----:B------:R-:W-:Y:S01]  /*4c90*/  IMAD.MOV R12, RZ, RZ, -R12 ;  /* 0x000000ffff0c7224 */ /* 0x000fe200078e0a0c */
[----:B------:R-:W-:Y:S01]  /*4ca0*/  ISETP.GE.AND P1, PT, R11, RZ, PT ;  /* 0x000000ff0b00720c */ /* 0x000fe20003f26270 */
[----:B------:R-:W-:Y:S01]  /*4cb0*/  IMAD.MOV.U32 R9, RZ, RZ, R13 ;  /* 0x000000ffff097224 */ /* 0x000fe200078e000d */
[----:B------:R-:W-:Y:S01]  /*4cc0*/  ISETP.GE.AND P4, PT, R4, RZ, PT ;  /* 0x000000ff0400720c */ /* 0x000fe20003f86270 */
[----:B------:R-:W-:Y:S01]  /*4cd0*/  IMAD R3, R26, R12, R3 ;  /* 0x0000000c1a037224 */ /* 0x000fe200078e0203 */
[----:B------:R-:W-:Y:S01]  /*4ce0*/  IADD3 R13, R2, 0x156, RZ ;  /* 0x00000156020d7810 */ /* 0x000fe20007ffe0ff */
[----:B------:R-:W-:-:S04]  /*4cf0*/  IMAD.HI.U32 R11, R0, R9, RZ ;  /* 0x00000009000b7227 */ /* 0x000fc800078e00ff */
[----:B0-----:R-:W-:Y:S01]  /*4d00*/  IMAD.MOV.U32 R14, RZ, RZ, R10 ;  /* 0x000000ffff0e7224 */ /* 0x001fe200078e000a */
[----:B------:R-:W-:Y:S01]  /*4d10*/  IADD3 R10, R2, 0x154, RZ ;  /* 0x00000154020a7810 */ /* 0x000fe20007ffe0ff */
[----:B------:R-:W-:Y:S02]  /*4d20*/  @!P5 IMAD.IADD R6, R6, 0x1, -R26 ;  /* 0x000000010606d824 */ /* 0x000fe400078e0a1a */
[----:B------:R-:W-:Y:S01]  /*4d30*/  @!P3 IMAD.MOV R14, RZ, RZ, -R14 ;  /* 0x000000ffff0eb224 */ /* 0x000fe200078e0a0e */
[C---:B------:R-:W-:Y:S01]  /*4d40*/  ISETP.GT.U32.AND P3, PT, R26.reuse, R5, PT ;  /* 0x000000051a00720c */ /* 0x040fe20003f64070 */
[----:B------:R-:W-:Y:S01]  /*4d50*/  @!P6 IMAD.IADD R7, R7, 0x1, -R26 ;  /* 0x000000010707e824 */ /* 0x000fe200078e0a1a */
[C---:B------:R-:W-:Y:S01]  /*4d60*/  ISETP.GT.U32.AND P6, PT, R26.reuse, R3, PT ;  /* 0x000000031a00720c */ /* 0x040fe20003fc4070 */
[----:B------:R-:W-:Y:S01]  /*4d70*/  IMAD.MOV R11, RZ, RZ, -R11 ;  /* 0x000000ffff0b7224 */ /* 0x000fe200078e0a0b */
[C---:B------:R-:W-:Y:S01]  /*4d80*/  ISETP.GT.U32.AND P5, PT, R26.reuse, R6, PT ;  /* 0x000000061a00720c */ /* 0x040fe20003fa4070 */
[----:B------:R-:W-:Y:S01]  /*4d90*/  IMAD.MOV.U32 R12, RZ, RZ, R7 ;  /* 0x000000ffff0c7224 */ /* 0x000fe200078e0007 */
[----:B------:R-:W-:Y:S01]  /*4da0*/  STL [R1+0x294], R14 ;  /* 0x0002940e01007387 */ /* 0x000fe20000100800 */
[----:B------:R-:W-:Y:S01]  /*4db0*/  IMAD R4, R26, R11, R9 ;  /* 0x0000000b1a047224 */ /* 0x000fe200078e0209 */
[----:B------:R-:W-:Y:S01]  /*4dc0*/  IADD3 R7, R2, 0x152, RZ ;  /* 0x0000015202077810 */ /* 0x000fe20007ffe0ff */
[----:B------:R-:W-:Y:S01]  /*4dd0*/  @!P0 IMAD.MOV R12, RZ, RZ, -R12 ;  /* 0x000000ffff0c8224 */ /* 0x000fe200078e0a0c */
[----:B------:R-:W-:-:S02]  /*4de0*/  ISETP.GE.AND P0, PT, R13, RZ, PT ;  /* 0x000000ff0d00720c */ /* 0x000fc40003f06270 */
[----:B------:R-:W-:Y:S01]  /*4df0*/  IABS R13, R13 ;  /* 0x0000000d000d7213 */ /* 0x000fe20000000000 */
[--C-:B------:R-:W-:Y:S01]  /*4e00*/  @!P3 IMAD.IADD R5, R5, 0x1, -R26.reuse ;  /* 0x000000010505b824 */ /* 0x100fe200078e0a1a */
[----:B------:R-:W-:Y:S01]  /*4e10*/  ISETP.GT.U32.AND P3, PT, R26, R4, PT ;  /* 0x000000041a00720c */ /* 0x000fe20003f64070 */
[--C-:B------:R-:W-:Y:S01]  /*4e20*/  @!P6 IMAD.IADD R3, R3, 0x1, -R26.reuse ;  /* 0x000000010303e824 */ /* 0x100fe200078e0a1a */
[----:B------:R0:W-:Y:S01]  /*4e30*/  STL [R1+0x29c], R12 ;  /* 0x00029c0c01007387 */ /* 0x0001e20000100800 */
[----:B------:R-:W-:Y:S01]  /*4e40*/  @!P5 IMAD.IADD R6, R6, 0x1, -R26 ;  /* 0x000000010606d824 */ /* 0x000fe200078e0a1a */
[----:B------:R-:W-:Y:S01]  /*4e50*/  ISETP.GE.AND P5, PT, R8, RZ, PT ;  /* 0x000000ff0800720c */ /* 0x000fe20003fa6270 */
[----:B------:R-:W-:Y:S01]  /*4e60*/  IMAD.MOV.U32 R9, RZ, RZ, R5 ;  /* 0x000000ffff097224 */ /* 0x000fe200078e0005 */
[----:B------:R-:W-:Y:S01]  /*4e70*/  ISETP.GT.U32.AND P6, PT, R26, R3, PT ;  /* 0x000000031a00720c */ /* 0x000fe20003fc4070 */
[----:B------:R-:W-:Y:S01]  /*4e80*/  @!P2 IMAD.MOV R6, RZ, RZ, -R6 ;  /* 0x000000ffff06a224 */ /* 0x000fe200078e0a06 */
[----:B------:R-:W-:Y:S01]  /*4e90*/  ISETP.GE.AND P2, PT, R10, RZ, PT ;  /* 0x000000ff0a00720c */ /* 0x000fe20003f46270 */
[----:B------:R-:W-:Y:S01]  /*4ea0*/  @!P1 IMAD.MOV R9, RZ, RZ, -R9 ;  /* 0x000000ffff099224 */ /* 0x000fe200078e0a09 */
[----:B------:R-:W-:-:S02]  /*4eb0*/  ISETP.GE.AND P1, PT, R7, RZ, PT ;  /* 0x000000ff0700720c */ /* 0x000fc40003f26270 */
[----:B------:R-:W-:Y:S01]  /*4ec0*/  STL [R1+0x2ac], R6 ;  /* 0x0002ac0601007387 */ /* 0x000fe20000100800 */
[--C-:B------:R-:W-:Y:S01]  /*4ed0*/  @!P3 IMAD.IADD R4, R4, 0x1, -R26.reuse ;  /* 0x000000010404b824 */ /* 0x100fe200078e0a1a */
[----:B------:R-:W-:Y:S02]  /*4ee0*/  IABS R7, R7 ;  /* 0x0000000700077213 */ /* 0x000fe40000000000 */
[----:B------:R1:W-:Y:S01]  /*4ef0*/  STL [R1+0x2b0], R9 ;  /* 0x0002b00901007387 */ /* 0x0003e20000100800 */
[----:B------:R-:W-:Y:S02]  /*4f00*/  IABS R10, R10 ;  /* 0x0000000a000a7213 */ /* 0x000fe40000000000 */
[----:B------:R-:W-:Y:S01]  /*4f10*/  ISETP.GT.U32.AND P3, PT, R26, R4, PT ;  /* 0x000000041a00720c */ /* 0x000fe20003f64070 */
[----:B------:R-:W-:Y:S01]  /*4f20*/  @!P6 IMAD.IADD R3, R3, 0x1, -R26 ;  /* 0x000000010303e824 */ /* 0x000fe200078e0a1a */
[----:B------:R-:W-:Y:S01]  /*4f30*/  IADD3 R8, R2, 0x150, RZ ;  /* 0x0000015002087810 */ /* 0x000fe20007ffe0ff */
[----:B------:R-:W-:Y:S01]  /*4f40*/  IMAD.HI.U32 R5, R0, R7, RZ ;  /* 0x0000000700057227 */ /* 0x000fe200078e00ff */
[----:B0-----:R-:W-:-:S02]  /*4f50*/  IADD3 R12, R2, 0x14c, RZ ;  /* 0x0000014c020c7810 */ /* 0x001fc40007ffe0ff */
[----:B------:R-:W-:Y:S01]  /*4f60*/  ISETP.GE.AND P6, PT, R8, RZ, PT ;  /* 0x000000ff0800720c */ /* 0x000fe20003fc6270 */
[----:B-1----:R-:W-:Y:S01]  /*4f70*/  IMAD.HI.U32 R9, R0, R13, RZ ;  /* 0x0000000d00097227 */ /* 0x002fe200078e00ff */
[----:B------:R-:W-:Y:S02]  /*4f80*/  IABS R8, R8 ;  /* 0x0000000800087213 */ /* 0x000fe40000000000 */
[----:B------:R-:W-:Y:S01]  /*4f90*/  IABS R15, R12 ;  /* 0x0000000c000f7213 */ /* 0x000fe20000000000 */
[----:B------:R-:W-:Y:S02]  /*4fa0*/  IMAD.MOV R9, RZ, RZ, -R9 ;  /* 0x000000ffff097224 */ /* 0x000fe400078e0a09 */
[----:B------:R-:W-:Y:S02]  /*4fb0*/  IMAD.MOV.U32 R11, RZ, RZ, R3 ;  /* 0x000000ffff0b7224 */ /* 0x000fe400078e0003 */
[----:B------:R-:W-:Y:S02]  /*4fc0*/  IMAD R13, R26, R9, R13 ;  /* 0x000000091a0d7224 */ /* 0x000fe400078e020d */
[----:B------:R-:W-:-:S02]  /*4fd0*/  IMAD.MOV R5, RZ, RZ, -R5 ;  /* 0x000000ffff057224 */ /* 0x000fc400078e0a05 */
[----:B------:R-:W-:Y:S01]  /*4fe0*/  @!P4 IMAD.MOV R11, RZ, RZ, -R11 ;  /* 0x000000ffff0bc224 */ /* 0x000fe200078e0a0b */
[----:B------:R-:W-:Y:S01]  /*4ff0*/  ISETP.GT.U32.AND P4, PT, R26, R13, PT ;  /* 0x0000000d1a00720c */ /* 0x000fe20003f84070 */
[----:B------:R-:W-:Y:S02]  /*5000*/  @!P3 IMAD.IADD R4, R4, 0x1, -R26 ;  /* 0x000000010404b824 */ /* 0x000fe400078e0a1a */
[----:B------:R-:W-:Y:S01]  /*5010*/  IMAD.HI.U32 R6, R0, R10, RZ ;  /* 0x0000000a00067227 */ /* 0x000fe200078e00ff */
[----:B------:R-:W-:Y:S03]  /*5020*/  STL [R1+0x2a4], R11 ;  /* 0x0002a40b01007387 */ /* 0x000fe60000100800 */
[----:B------:R-:W-:Y:S01]  /*5030*/  IMAD R7, R26, R5, R7 ;  /* 0x000000051a077224 */ /* 0x000fe200078e0207 */
[----:B------:R-:W-:Y:S01]  /*5040*/  IABS R5, R17 ;  /* 0x0000001100057213 */ /* 0x000fe20000000000 */
[----:B------:R-:W-:Y:S01]  /*5050*/  IMAD.MOV.U32 R9, RZ, RZ, R4 ;  /* 0x000000ffff097224 */ /* 0x000fe200078e0004 */
[----:B------:R-:W-:Y:S01]  /*5060*/  IADD3 R4, R2, 0x148, RZ ;  /* 0x0000014802047810 */ /* 0x000fe20007ffe0ff */
[----:B------:R-:W-:-:S02]  /*5070*/  IMAD.MOV R6, RZ, RZ, -R6 ;  /* 0x000000ffff067224 */ /* 0x000fc400078e0a06 */
[----:B------:R-:W-:Y:S01]  /*5080*/  @!P5 IMAD.MOV R9, RZ, RZ, -R9 ;  /* 0x000000ffff09d224 */ /* 0x000fe200078e0a09 */
[C---:B------:R-:W-:Y:S01]  /*5090*/  ISETP.GT.U32.AND P5, PT, R26.reuse, R7, PT ;  /* 0x000000071a00720c */ /* 0x040fe20003fa4070 */
[----:B------:R-:W-:Y:S01]  /*50a0*/  IMAD R10, R26, R6, R10 ;  /* 0x000000061a0a7224 */ /* 0x000fe200078e020a */
[----:B------:R-:W-:Y:S01]  /*50b0*/  IABS R14, R4 ;  /* 0x00000004000e7213 */ /* 0x000fe20000000000 */
[----:B------:R-:W-:Y:S01]  /*50c0*/  @!P4 IMAD.IADD R13, R13, 0x1, -R26 ;  /* 0x000000010d0dc824 */ /* 0x000fe200078e0a1a */
[----:B------:R0:W-:Y:S01]  /*50d0*/  STL [R1+0x2a8], R9 ;  /* 0x0002a80901007387 */ /* 0x0001e20000100800 */
[----:B------:R-:W-:Y:S01]  /*50e0*/  IMAD.HI.U32 R3, R0, R8, RZ ;  /* 0x0000000800037227 */ /* 0x000fe200078e00ff */
[C---:B------:R-:W-:Y:S02]  /*50f0*/  ISETP.GT.U32.AND P3, PT, R26.reuse, R10, PT ;  /* 0x0000000a1a00720c */ /* 0x040fe40003f64070 */
[----:B------:R-:W-:Y:S01]  /*5100*/  ISETP.GT.U32.AND P4, PT, R26, R13, PT ;  /* 0x0000000d1a00720c */ /* 0x000fe20003f84070 */
[----:B------:R-:W-:-:S02]  /*5110*/  IMAD.MOV R3, RZ, RZ, -R3 ;  /* 0x000000ffff037224 */ /* 0x000fc400078e0a03 */
[----:B------:R-:W-:-:S04]  /*5120*/  IMAD.HI.U32 R6, R0, R15, RZ ;  /* 0x0000000f00067227 */ /* 0x000fc800078e00ff */
[----:B------:R-:W-:Y:S02]  /*5130*/  @!P5 IMAD.IADD R7, R7, 0x1, -R26 ;  /* 0x000000010707d824 */ /* 0x000fe400078e0a1a */
[----:B------:R-:W-:Y:S01]  /*5140*/  IMAD R8, R26, R3, R8 ;  /* 0x000000031a087224 */ /* 0x000fe200078e0208 */
[----:B------:R-:W-:Y:S01]  /*5150*/  IADD3 R3, R2, 0x14a, RZ ;  /* 0x0000014a02037810 */ /* 0x000fe20007ffe0ff */
[----:B------:R-:W-:Y:S01]  /*5160*/  @!P3 IMAD.IADD R10, R10, 0x1, -R26 ;  /* 0x000000010a0ab824 */ /* 0x000fe200078e0a1a */
[C---:B------:R-:W-:Y:S01]  /*5170*/  ISETP.GT.U32.AND P5, PT, R26.reuse, R7, PT ;  /* 0x000000071a00720c */ /* 0x040fe20003fa4070 */
[----:B------:R-:W-:Y:S01]  /*5180*/  IMAD.MOV R6, RZ, RZ, -R6 ;  /* 0x000000ffff067224 */ /* 0x000fe200078e0a06 */
[----:B0-----:R-:W-:Y:S01]  /*5190*/  IABS R9, R3 ;  /* 0x0000000300097213 */ /* 0x001fe20000000000 */
[----:B------:R-:W-:Y:S01]  /*51a0*/  @!P4 IMAD.IADD R13, R13, 0x1, -R26 ;  /* 0x000000010d0dc824 */ /* 0x000fe200078e0a1a */
[----:B------:R-:W-:Y:S01]  /*51b0*/  ISETP.GT.U32.AND P3, PT, R26, R10, PT ;  /* 0x0000000a1a00720c */ /* 0x000fe20003f64070 */
[----:B------:R-:W-:Y:S01]  /*51c0*/  IMAD.HI.U32 R11, R0, R5, RZ ;  /* 0x00000005000b7227 */ /* 0x000fe200078e00ff */
[----:B------:R-:W-:-:S03]  /*51d0*/  ISETP.GT.U32.AND P4, PT, R26, R8, PT ;  /* 0x000000081a00720c */ /* 0x000fc60003f84070 */
[----:B------:R-:W-:Y:S01]  /*51e0*/  IMAD R15, R26, R6, R15 ;  /* 0x000000061a0f7224 */ /* 0x000fe200078e020f */
[----:B------:R-:W-:Y:S01]  /*51f0*/  IADD3 R6, R2, 0x146, RZ ;  /* 0x0000014602067810 */ /* 0x000fe20007ffe0ff */
[----:B------:R-:W-:Y:S02]  /*5200*/  IMAD.MOV R11, RZ, RZ, -R11 ;  /* 0x000000ffff0b7224 */ /* 0x000fe400078e0a0b */
[--C-:B------:R-:W-:Y:S01]  /*5210*/  @!P5 IMAD.IADD R7, R7, 0x1, -R26.reuse ;  /* 0x000000010707d824 */ /* 0x100fe200078e0a1a */
[C---:B------:R-:W-:Y:S01]  /*5220*/  ISETP.GT.U32.AND P5, PT, R26.reuse, R15, PT ;  /* 0x0000000f1a00720c */ /* 0x040fe20003fa4070 */
[----:B------:R-:W-:Y:S02]  /*5230*/  IMAD R5, R26, R11, R5 ;  /* 0x0000000b1a057224 */ /* 0x000fe400078e0205 */
[--C-:B------:R-:W-:Y:S02]  /*5240*/  @!P3 IMAD.IADD R10, R10, 0x1, -R26.reuse ;  /* 0x000000010a0ab824 */ /* 0x100fe400078e0a1a */
[----:B------:R-:W-:Y:S01]  /*5250*/  IMAD.MOV.U32 R18, RZ, RZ, R13 ;  /* 0x000000ffff127224 */ /* 0x000fe200078e000d */
[----:B------:R-:W-:Y:S01]  /*5260*/  ISETP.GT.U32.AND P3, PT, R26, R5, PT ;  /* 0x000000051a00720c */ /* 0x000fe20003f64070 */
[----:B------:R-:W-:Y:S01]  /*5270*/  @!P4 IMAD.IADD R8, R8, 0x1, -R26 ;  /* 0x000000010808c824 */ /* 0x000fe200078e0a1a */
[----:B------:R-:W-:Y:S01]  /*5280*/  IABS R13, R6 ;  /* 0x00000006000d7213 */ /* 0x000fe20000000000 */
[----:B------:R-:W-:Y:S01]  /*5290*/  @!P0 IMAD.MOV R18, RZ, RZ, -R18 ;  /* 0x000000ffff128224 */ /* 0x000fe200078e0a12 */
[----:B------:R-:W-:Y:S01]  /*52a0*/  ISETP.GE.AND P4, PT, R17, RZ, PT ;  /* 0x000000ff1100720c */ /* 0x000fe20003f86270 */
[----:B------:R-:W-:Y:S01]  /*52b0*/  IMAD.HI.U32 R16, R0, R9, RZ ;  /* 0x0000000900107227 */ /* 0x000fe200078e00ff */
[----:B------:R-:W-:-:S02]  /*52c0*/  ISETP.GT.U32.AND P0, PT, R26, R8, PT ;  /* 0x000000081a00720c */ /* 0x000fc40003f04070 */
[----:B------:R0:W-:Y:S01]  /*52d0*/  STL [R1+0x288], R18 ;  /* 0x0002881201007387 */ /* 0x0001e20000100800 */
[----:B------:R-:W-:Y:S02]  /*52e0*/  @!P5 IMAD.IADD R15, R15, 0x1, -R26 ;  /* 0x000000010f0fd824 */ /* 0x000fe400078e0a1a */
[----:B------:R-:W-:-:S03]  /*52f0*/  IMAD.HI.U32 R11, R0, R14, RZ ;  /* 0x0000000e000b7227 */ /* 0x000fc600078e00ff */
[----:B------:R-:W-:Y:S01]  /*5300*/  ISETP.GT.U32.AND P5, PT, R26, R15, PT ;  /* 0x0000000f1a00720c */ /* 0x000fe20003fa4070 */
[----:B------:R-:W-:Y:S02]  /*5310*/  IMAD.MOV R16, RZ, RZ, -R16 ;  /* 0x000000ffff107224 */ /* 0x000fe400078e0a10 */
[----:B------:R-:W-:Y:S01]  /*5320*/  @!P3 IMAD.IADD R5, R5, 0x1, -R26 ;  /* 0x000000010505b824 */ /* 0x000fe200078e0a1a */
[----:B------:R-:W-:Y:S01]  /*5330*/  ISETP.GE.AND P3, PT, R12, RZ, PT ;  /* 0x000000ff0c00720c */ /* 0x000fe20003f66270 */
[----:B0-----:R-:W-:Y:S02]  /*5340*/  IMAD.MOV.U32 R18, RZ, RZ, R10 ;  /* 0x000000ffff127224 */ /* 0x001fe400078e000a */
[----:B------:R-:W-:-:S04]  /*5350*/  IMAD.HI.U32 R10, R0, R13, RZ ;  /* 0x0000000d000a7227 */ /* 0x000fc800078e00ff */
[----:B------:R-:W-:Y:S02]  /*5360*/  IMAD.MOV R11, RZ, RZ, -R11 ;  /* 0x000000ffff0b7224 */ /* 0x000fe400078e0a0b */
[C---:B------:R-:W-:Y:S02]  /*5370*/  IMAD R9, R26.reuse, R16, R9 ;  /* 0x000000101a097224 */ /* 0x040fe400078e0209 */
[----:B------:R-:W-:Y:S01]  /*5380*/  @!P2 IMAD.MOV R18, RZ, RZ, -R18 ;  /* 0x000000ffff12a224 */ /* 0x000fe200078e0a12 */
[----:B------:R-:W-:Y:S01]  /*5390*/  ISETP.GT.U32.AND P2, PT, R26, R5, PT ;  /* 0x000000051a00720c */ /* 0x000fe20003f44070 */
[----:B------:R-:W-:Y:S01]  /*53a0*/  @!P0 IMAD.IADD R8, R8, 0x1, -R26 ;  /* 0x0000000108088824 */ /* 0x000fe200078e0a1a */
[C---:B------:R-:W-:Y:S01]  /*53b0*/  ISETP.GT.U32.AND P0, PT, R26.reuse, R9, PT ;  /* 0x000000091a00720c */ /* 0x040fe20003f04070 */
[----:B------:R-:W-:Y:S01]  /*53c0*/  IMAD.MOV R10, RZ, RZ, -R10 ;  /* 0x000000ffff0a7224 */ /* 0x000fe200078e0a0a */
[----:B------:R-:W-:Y:S01]  /*53d0*/  STL [R1+0x27c], R18 ;  /* 0x00027c1201007387 */ /* 0x000fe20000100800 */
[----:B------:R-:W-:-:S02]  /*53e0*/  IMAD R14, R26, R11, R14 ;  /* 0x0000000b1a0e7224 */ /* 0x000fc400078e020e */
[----:B------:R-:W-:Y:S02]  /*53f0*/  IMAD.MOV.U32 R11, RZ, RZ, R8 ;  /* 0x000000ffff0b7224 */ /* 0x000fe400078e0008 */
[C---:B------:R-:W-:Y:S02]  /*5400*/  IMAD R13, R26.reuse, R10, R13 ;  /* 0x0000000a1a0d7224 */ /* 0x040fe400078e020d */
[----:B------:R-:W-:Y:S01]  /*5410*/  @!P6 IMAD.MOV R11, RZ, RZ, -R11 ;  /* 0x000000ffff0be224 */ /* 0x000fe200078e0a0b */
[C---:B------:R-:W-:Y:S01]  /*5420*/  ISETP.GT.U32.AND P6, PT, R26.reuse, R14, PT ;  /* 0x0000000e1a00720c */ /* 0x040fe20003fc4070 */
[--C-:B------:R-:W-:Y:S01]  /*5430*/  @!P5 IMAD.IADD R15, R15, 0x1, -R26.reuse ;  /* 0x000000010f0fd824 */ /* 0x100fe200078e0a1a */
[----:B------:R-:W-:Y:S01]  /*5440*/  ISETP.GT.U32.AND P5, PT, R26, R13, PT ;  /* 0x0000000d1a00720c */ /* 0x000fe20003fa4070 */
[----:B------:R-:W-:Y:S01]  /*5450*/  @!P1 IMAD.MOV R7, RZ, RZ, -R7 ;  /* 0x000000ffff079224 */ /* 0x000fe200078e0a07 */
[----:B------:R-:W-:Y:S01]  /*5460*/  ISETP.GE.AND P1, PT, R3, RZ, PT ;  /* 0x000000ff0300720c */ /* 0x000fe20003f26270 */
[--C-:B------:R-:W-:Y:S01]  /*5470*/  @!P2 IMAD.IADD R5, R5, 0x1, -R26.reuse ;  /* 0x000000010505a824 */ /* 0x100fe200078e0a1a */
[----:B------:R-:W-:Y:S01]  /*5480*/  ISETP.GE.AND P2, PT, R4, RZ, PT ;  /* 0x000000ff0400720c */ /* 0x000fe20003f46270 */
[--C-:B------:R-:W-:Y:S01]  /*5490*/  @!P0 IMAD.IADD R9, R9, 0x1, -R26.reuse ;  /* 0x0000000109098824 */ /* 0x100fe200078e0a1a */
[C---:B------:R-:W-:Y:S01]  /*54a0*/  IADD3 R3, R2.reuse, 0x144, RZ ;  /* 0x0000014402037810 */ /* 0x040fe20007ffe0ff */
[----:B------:R-:W-:Y:S01]  /*54b0*/  IMAD.MOV.U32 R10, RZ, RZ, R5 ;  /* 0x000000ffff0a7224 */ /* 0x000fe200078e0005 */
[----:B------:R-:W-:Y:S01]  /*54c0*/  IADD3 R4, R2, 0x142, RZ ;  /* 0x0000014202047810 */ /* 0x000fe20007ffe0ff */
[----:B------:R0:W-:Y:S01]  /*54d0*/  STL [R1+0x278], R7 ;  /* 0x0002780701007387 */ /* 0x0001e20000100800 */
[----:B------:R-:W-:Y:S01]  /*54e0*/  ISETP.GE.AND P0, PT, R6, RZ, PT ;  /* 0x000000ff0600720c */ /* 0x000fe20003f06270 */
[--C-:B------:R-:W-:Y:S01]  /*54f0*/  @!P6 IMAD.IADD R14, R14, 0x1, -R26.reuse ;  /* 0x000000010e0ee824 */ /* 0x100fe200078e0a1a */
[----:B------:R-:W-:Y:S01]  /*5500*/  IABS R8, R3 ;  /* 0x0000000300087213 */ /* 0x000fe20000000000 */
[----:B------:R-:W-:Y:S01]  /*5510*/  @!P5 IMAD.IADD R13, R13, 0x1, -R26 ;  /* 0x000000010d0dd824 */ /* 0x000fe200078e0a1a */
[----:B------:R-:W-:Y:S01]  /*5520*/  IABS R6, R4 ;  /* 0x0000000400067213 */ /* 0x000fe20000000000 */
[----:B------:R-:W-:Y:S01]  /*5530*/  @!P4 IMAD.MOV R10, RZ, RZ, -R10 ;  /* 0x000000ffff0ac224 */ /* 0x000fe200078e0a0a */
[C---:B------:R-:W-:Y:S01]  /*5540*/  ISETP.GT.U32.AND P6, PT, R26.reuse, R9, PT ;  /* 0x000000091a00720c */ /* 0x040fe20003fc4070 */
[----:B------:R1:W-:Y:S01]  /*5550*/  STL [R1+0x274], R11 ;  /* 0x0002740b01007387 */ /* 0x0003e20000100800 */
[----:B------:R-:W-:Y:S01]  /*5560*/  ISETP.GT.U32.AND P4, PT, R26, R13, PT ;  /* 0x0000000d1a00720c */ /* 0x000fe20003f84070 */
[----:B0-----:R-:W-:Y:S01]  /*5570*/  IMAD.HI.U32 R7, R0, R8, RZ ;  /* 0x0000000800077227 */ /* 0x001fe200078e00ff */
[----:B------:R-:W-:Y:S01]  /*5580*/  ISETP.GT.U32.AND P5, PT, R26, R14, PT ;  /* 0x0000000e1a00720c */ /* 0x000fe20003fa4070 */
[----:B------:R0:W-:Y:S02]  /*5590*/  STL [R1+0x248], R10 ;  /* 0x0002480a01007387 */ /* 0x0001e40000100800 */
[----:B------:R-:W-:-:S02]  /*55a0*/  IMAD.MOV.U32 R5, RZ, RZ, R6 ;  /* 0x000000ffff057224 */ /* 0x000fc400078e0006 */
[----:B------:R-:W-:Y:S02]  /*55b0*/  IMAD.MOV R7, RZ, RZ, -R7 ;  /* 0x000000ffff077224 */ /* 0x000fe400078e0a07 */
[----:B------:R-:W-:Y:S01]  /*55c0*/  IMAD.HI.U32 R6, R0, R5, RZ ;  /* 0x0000000500067227 */ /* 0x000fe200078e00ff */
[----:B-1----:R-:W-:-:S03]  /*55d0*/  IADD3 R11, R2, 0x140, RZ ;  /* 0x00000140020b7810 */ /* 0x002fc60007ffe0ff */
[----:B------:R-:W-:Y:S01]  /*55e0*/  IMAD R8, R26, R7, R8 ;  /* 0x000000071a087224 */ /* 0x000fe200078e0208 */
[----:B0-----:R-:W-:Y:S01]  /*55f0*/  IADD3 R10, R2, 0x13e, RZ ;  /* 0x0000013e020a7810 */ /* 0x001fe20007ffe0ff */
[----:B------:R-:W-:Y:S01]  /*5600*/  IMAD.MOV R6, RZ, RZ, -R6 ;  /* 0x000000ffff067224 */ /* 0x000fe200078e0a06 */
[----:B------:R-:W-:Y:S01]  /*5610*/  IABS R12, R11 ;  /* 0x0000000b000c7213 */ /* 0x000fe20000000000 */
[--C-:B------:R-:W-:Y:S01]  /*5620*/  @!P6 IMAD.IADD R9, R9, 0x1, -R26.reuse ;  /* 0x000000010909e824 */ /* 0x100fe200078e0a1a */
[C---:B------:R-:W-:Y:S01]  /*5630*/  ISETP.GT.U32.AND P6, PT, R26.reuse, R8, PT ;  /* 0x000000081a00720c */ /* 0x040fe20003fc4070 */
[----:B------:R-:W-:Y:S01]  /*5640*/  IMAD R5, R26, R6, R5 ;  /* 0x000000061a057224 */ /* 0x000fe200078e0205 */
[----:B------:R-:W-:Y:S01]  /*5650*/  IABS R17, R10 ;  /* 0x0000000a00117213 */ /* 0x000fe20000000000 */
[----:B------:R-:W-:Y:S02]  /*5660*/  @!P4 IMAD.IADD R13, R13, 0x1, -R26 ;  /* 0x000000010d0dc824 */ /* 0x000fe400078e0a1a */
[----:B------:R-:W-:Y:S01]  /*5670*/  IMAD.HI.U32 R6, R0, R12, RZ ;  /* 0x0000000c00067227 */ /* 0x000fe200078e00ff */
[----:B------:R-:W-:-:S03]  /*5680*/  ISETP.GT.U32.AND P4, PT, R26, R5, PT ;  /* 0x000000051a00720c */ /* 0x000fc60003f84070 */
[----:B------:R-:W-:Y:S01]  /*5690*/  @!P5 IMAD.IADD R14, R14, 0x1, -R26 ;  /* 0x000000010e0ed824 */ /* 0x000fe200078e0a1a */
[----:B------:R-:W-:Y:S01]  /*56a0*/  ISETP.GE.AND P5, PT, R3, RZ, PT ;  /* 0x000000ff0300720c */ /* 0x000fe20003fa6270 */
[----:B------:R-:W-:Y:S01]  /*56b0*/  IMAD.HI.U32 R7, R0, R17, RZ ;  /* 0x0000001100077227 */ /* 0x000fe200078e00ff */
[----:B------:R-:W-:-:S03]  /*56c0*/  IADD3 R3, R2, 0x13c, RZ ;  /* 0x0000013c02037810 */ /* 0x000fc60007ffe0ff */
[----:B------:R-:W-:Y:S01]  /*56d0*/  @!P6 IMAD.IADD R8, R8, 0x1, -R26 ;  /* 0x000000010808e824 */ /* 0x000fe200078e0a1a */
[----:B------:R-:W-:Y:S01]  /*56e0*/  ISETP.GE.AND P6, PT, R4, RZ, PT ;  /* 0x000000ff0400720c */ /* 0x000fe20003fc6270 */
[----:B------:R-:W-:Y:S01]  /*56f0*/  IMAD.MOV R6, RZ, RZ, -R6 ;  /* 0x000000ffff067224 */ /* 0x000fe200078e0a06 */
[----:B------:R-:W-:Y:S01]  /*5700*/  IADD3 R4, R2, 0x13a, RZ ;  /* 0x0000013a02047810 */ /* 0x000fe20007ffe0ff */
[----:B------:R-:W-:Y:S01]  /*5710*/  @!P4 IMAD.IADD R5, R5, 0x1, -R26 ;  /* 0x000000010505c824 */ /* 0x000fe200078e0a1a */
[C---:B------:R-:W-:Y:S01]  /*5720*/  ISETP.GT.U32.AND P4, PT, R26.reuse, R8, PT ;  /* 0x000000081a00720c */ /* 0x040fe20003f84070 */
[----:B------:R-:W-:Y:S02]  /*5730*/  @!P3 IMAD.MOV R15, RZ, RZ, -R15 ;  /* 0x000000ffff0fb224 */ /* 0x000fe400078e0a0f */
[----:B------:R-:W-:Y:S01]  /*5740*/  IMAD.MOV R7, RZ, RZ, -R7 ;  /* 0x000000ffff077224 */ /* 0x000fe200078e0a07 */
[C---:B------:R-:W-:Y:S01]  /*5750*/  ISETP.GT.U32.AND P3, PT, R26.reuse, R5, PT ;  /* 0x000000051a00720c */ /* 0x040fe20003f64070 */
[C---:B------:R-:W-:Y:S01]  /*5760*/  IMAD R12, R26.reuse, R6, R12 ;  /* 0x000000061a0c7224 */ /* 0x040fe200078e020c */
[----:B------:R-:W-:Y:S01]  /*5770*/  IABS R6, R3 ;  /* 0x0000000300067213 */ /* 0x000fe20000000000 */
[----:B------:R-:W-:Y:S01]  /*5780*/  IMAD.MOV.U32 R16, RZ, RZ, R9 ;  /* 0x000000ffff107224 */ /* 0x000fe200078e0009 */
[----:B------:R0:W-:Y:S01]  /*5790*/  STL [R1+0x24c], R15 ;  /* 0x00024c0f01007387 */ /* 0x0001e20000100800 */
[C---:B------:R-:W-:Y:S01]  /*57a0*/  IMAD R17, R26.reuse, R7, R17 ;  /* 0x000000071a117224 */ /* 0x040fe200078e0211 */
[----:B------:R-:W-:Y:S01]  /*57b0*/  IABS R7, R4 ;  /* 0x0000000400077213 */ /* 0x000fe20000000000 */
[----:B------:R-:W-:Y:S01]  /*57c0*/  @!P1 IMAD.MOV R16, RZ, RZ, -R16 ;  /* 0x000000ffff109224 */ /* 0x000fe200078e0a10 */
[----:B------:R-:W-:Y:S01]  /*57d0*/  ISETP.GT.U32.AND P1, PT, R26, R12, PT ;  /* 0x0000000c1a00720c */ /* 0x000fe20003f24070 */
[----:B------:R-:W-:-:S03]  /*57e0*/  IMAD.HI.U32 R9, R0, R6, RZ ;  /* 0x0000000600097227 */ /* 0x000fc600078e00ff */
[----:B------:R-:W-:Y:S01]  /*57f0*/  STL [R1+0x268], R16 ;  /* 0x0002681001007387 */ /* 0x000fe20000100800 */
[----:B------:R-:W-:Y:S01]  /*5800*/  @!P2 IMAD.MOV R14, RZ, RZ, -R14 ;  /* 0x000000ffff0ea224 */ /* 0x000fe200078e0a0e */
[----:B------:R-:W-:Y:S01]  /*5810*/  ISETP.GT.U32.AND P2, PT, R26, R17, PT ;  /* 0x000000111a00720c */ /* 0x000fe20003f44070 */
[----:B0-----:R-:W-:Y:S02]  /*5820*/  IMAD.MOV.U32 R15, RZ, RZ, R13 ;  /* 0x000000ffff0f7224 */ /* 0x001fe400078e000d */
[----:B------:R-:W-:Y:S01]  /*5830*/  IMAD.HI.U32 R13, R0, R7, RZ ;  /* 0x00000007000d7227 */ /* 0x000fe200078e00ff */
[----:B------:R-:W-:Y:S03]  /*5840*/  STL [R1+0x254], R14 ;  /* 0x0002540e01007387 */ /* 0x000fe60000100800 */
[----:B------:R-:W-:Y:S01]  /*5850*/  @!P0 IMAD.MOV R15, RZ, RZ, -R15 ;  /* 0x000000ffff0f8224 */ /* 0x000fe200078e0a0f */
[----:B------:R-:W-:Y:S01]  /*5860*/  ISETP.GE.AND P0, PT, R11, RZ, PT ;  /* 0x000000ff0b00720c */ /* 0x000fe20003f06270 */
[----:B------:R-:W-:Y:S01]  /*5870*/  @!P4 IMAD.IADD R8, R8, 0x1, -R26 ;  /* 0x000000010808c824 */ /* 0x000fe200078e0a1a */
[----:B------:R-:W-:Y:S01]  /*5880*/  ISETP.GE.AND P4, PT, R10, RZ, PT ;  /* 0x000000ff0a00720c */ /* 0x000fe20003f86270 */
[----:B------:R-:W-:Y:S01]  /*5890*/  IMAD.MOV R9, RZ, RZ, -R9 ;  /* 0x000000ffff097224 */ /* 0x000fe200078e0a09 */
[----:B------:R0:W-:Y:S01]  /*58a0*/  STL [R1+0x264], R15 ;  /* 0x0002640f01007387 */ /* 0x0001e20000100800 */
[----:B------:R-:W-:-:S02]  /*58b0*/  IMAD.MOV R13, RZ, RZ, -R13 ;  /* 0x000000ffff0d7224 */ /* 0x000fc400078e0a0d */
[----:B------:R-:W-:Y:S01]  /*58c0*/  @!P3 IMAD.IADD R5, R5, 0x1, -R26 ;  /* 0x000000010505b824 */ /* 0x000fe200078e0a1a */
[----:B------:R-:W-:Y:S01]  /*58d0*/  ISETP.GE.AND P3, PT, R3, RZ, PT ;  /* 0x000000ff0300720c */ /* 0x000fe20003f66270 */
[----:B------:R-:W-:Y:S01]  /*58e0*/  IMAD R6, R26, R9, R6 ;  /* 0x000000091a067224 */ /* 0x000fe200078e0206 */
[----:B------:R-:W-:Y:S01]  /*58f0*/  IADD3 R3, R2, 0x138, RZ ;  /* 0x0000013802037810 */ /* 0x000fe20007ffe0ff */
[----:B------:R-:W-:Y:S01]  /*5900*/  @!P1 IMAD.IADD R12, R12, 0x1, -R26 ;  /* 0x000000010c0c9824 */ /* 0x000fe200078e0a1a */
[----:B------:R-:W-:Y:S01]  /*5910*/  IADD3 R9, R2, 0x136, RZ ;  /* 0x0000013602097810 */ /* 0x000fe20007ffe0ff */
[C---:B------:R-:W-:Y:S01]  /*5920*/  IMAD R7, R26.reuse, R13, R7 ;  /* 0x0000000d1a077224 */ /* 0x040fe200078e0207 */
[----:B------:R-:W-:Y:S01]  /*5930*/  IABS R10, R3 ;  /* 0x00000003000a7213 */ /* 0x000fe20000000000 */
[----:B0-----:R-:W-:Y:S01]  /*5940*/  IMAD.MOV.U32 R15, RZ, RZ, R8 ;  /* 0x000000ffff0f7224 */ /* 0x001fe200078e0008 */
[C---:B------:R-:W-:Y:S01]  /*5950*/  ISETP.GT.U32.AND P1, PT, R26.reuse, R12, PT ;  /* 0x0000000c1a00720c */ /* 0x040fe20003f24070 */
[----:B------:R-:W-:Y:S01]  /*5960*/  IMAD.MOV.U32 R14, RZ, RZ, R5 ;  /* 0x000000ffff0e7224 */ /* 0x000fe200078e0005 */
[----:B------:R-:W-:Y:S01]  /*5970*/  IABS R5, R9 ;  /* 0x0000000900057213 */ /* 0x000fe20000000000 */
[----:B------:R-:W-:Y:S01]  /*5980*/  @!P5 IMAD.MOV R15, RZ, RZ, -R15 ;  /* 0x000000ffff0fd224 */ /* 0x000fe200078e0a0f */
[----:B------:R-:W-:Y:S01]  /*5990*/  ISETP.GT.U32.AND P5, PT, R26, R6, PT ;  /* 0x000000061a00720c */ /* 0x000fe20003fa4070 */
[----:B------:R-:W-:-:S02]  /*59a0*/  @!P2 IMAD.IADD R17, R17, 0x1, -R26 ;  /* 0x000000011111a824 */ /* 0x000fc400078e0a1a */
[----:B------:R-:W-:Y:S01]  /*59b0*/  @!P6 IMAD.MOV R14, RZ, RZ, -R14 ;  /* 0x000000ffff0ee224 */ /* 0x000fe200078e0a0e */
[----:B------:R-:W-:Y:S01]  /*59c0*/  ISETP.GT.U32.AND P6, PT, R26, R7, PT ;  /* 0x000000071a00720c */ /* 0x000fe20003fc4070 */
[----:B------:R-:W-:Y:S01]  /*59d0*/  IMAD.HI.U32 R11, R0, R10, RZ ;  /* 0x0000000a000b7227 */ /* 0x000fe200078e00ff */
[----:B------:R-:W-:Y:S01]  /*59e0*/  ISETP.GT.U32.AND P2, PT, R26, R17, PT ;  /* 0x000000111a00720c */ /* 0x000fe20003f44070 */
[----:B------:R0:W-:Y:S02]  /*59f0*/  STL [R1+0x258], R15 ;  /* 0x0002580f01007387 */ /* 0x0001e40000100800 */
[--C-:B------:R-:W-:Y:S01]  /*5a00*/  @!P1 IMAD.IADD R12, R12, 0x1, -R26.reuse ;  /* 0x000000010c0c9824 */ /* 0x100fe200078e0a1a */
[----:B------:R-:W-:Y:S01]  /*5a10*/  ISETP.GE.AND P1, PT, R4, RZ, PT ;  /* 0x000000ff0400720c */ /* 0x000fe20003f26270 */
[----:B------:R-:W-:Y:S01]  /*5a20*/  IMAD.MOV R11, RZ, RZ, -R11 ;  /* 0x000000ffff0b7224 */ /* 0x000fe200078e0a0b */
[----:B------:R-:W-:Y:S01]  /*5a30*/  IADD3 R4, R2, 0x134, RZ ;  /* 0x0000013402047810 */ /* 0x000fe20007ffe0ff */
[----:B------:R-:W-:Y:S01]  /*5a40*/  @!P5 IMAD.IADD R6, R6, 0x1, -R26 ;  /* 0x000000010606d824 */ /* 0x000fe200078e0a1a */
[----:B------:R1:W-:Y:S01]  /*5a50*/  STL [R1+0x260], R14 ;  /* 0x0002600e01007387 */ /* 0x0003e20000100800 */
[----:B------:R-:W-:Y:S01]  /*5a60*/  IMAD.MOV.U32 R13, RZ, RZ, R12 ;  /* 0x000000ffff0d7224 */ /* 0x000fe200078e000c */
[----:B------:R-:W-:Y:S01]  /*5a70*/  IABS R8, R4 ;  /* 0x0000000400087213 */ /* 0x000fe20000000000 */
[--C-:B------:R-:W-:Y:S01]  /*5a80*/  @!P6 IMAD.IADD R7, R7, 0x1, -R26.reuse ;  /* 0x000000010707e824 */ /* 0x100fe200078e0a1a */
[----:B------:R-:W-:Y:S01]  /*5a90*/  ISETP.GT.U32.AND P5, PT, R26, R6, PT ;  /* 0x000000061a00720c */ /* 0x000fe20003fa4070 */
[----:B------:R-:W-:Y:S01]  /*5aa0*/  @!P2 IMAD.IADD R17, R17, 0x1, -R26 ;  /* 0x000000011111a824 */ /* 0x000fe200078e0a1a */
[----:B------:R-:W-:Y:S01]  /*5ab0*/  ISETP.GE.AND P2, PT, R3, RZ, PT ;  /* 0x000000ff0300720c */ /* 0x000fe20003f46270 */
[----:B------:R-:W-:Y:S01]  /*5ac0*/  IMAD.HI.U32 R3, R0, R5, RZ ;  /* 0x0000000500037227 */ /* 0x000fe200078e00ff */
[----:B------:R-:W-:-:S03]  /*5ad0*/  ISETP.GT.U32.AND P6, PT, R26, R7, PT ;  /* 0x000000071a00720c */ /* 0x000fc60003fc4070 */
[----:B------:R-:W-:Y:S01]  /*5ae0*/  @!P0 IMAD.MOV R13, RZ, RZ, -R13 ;  /* 0x000000ffff0d8224 */ /* 0x000fe200078e0a0d */
[----:B------:R-:W-:Y:S01]  /*5af0*/  ISETP.GE.AND P0, PT, R9, RZ, PT ;  /* 0x000000ff0900720c */ /* 0x000fe20003f06270 */
[----:B------:R-:W-:Y:S02]  /*5b00*/  IMAD.MOV R3, RZ, RZ, -R3 ;  /* 0x000000ffff037224 */ /* 0x000fe400078e0a03 */
[----:B------:R-:W-:Y:S01]  /*5b10*/  IMAD R9, R26, R11, R10 ;  /* 0x0000000b1a097224 */ /* 0x000fe200078e020a */
[----:B------:R-:W-:Y:S01]  /*5b20*/  IADD3 R10, R2, 0x132, RZ ;  /* 0x00000132020a7810 */ /* 0x000fe20007ffe0ff */
[----:B------:R-:W-:Y:S01]  /*5b30*/  IMAD R5, R26, R3, R5 ;  /* 0x000000031a057224 */ /* 0x000fe200078e0205 */
[----:B------:R-:W-:Y:S01]  /*5b40*/  IADD3 R11, R2, 0x130, RZ ;  /* 0x00000130020b7810 */ /* 0x000fe20007ffe0ff */
[--C-:B------:R-:W-:Y:S01]  /*5b50*/  @!P5 IMAD.IADD R6, R6, 0x1, -R26.reuse ;  /* 0x000000010606d824 */ /* 0x100fe200078e0a1a */
[C---:B------:R-:W-:Y:S01]  /*5b60*/  ISETP.GT.U32.AND P5, PT, R26.reuse, R9, PT ;  /* 0x000000091a00720c */ /* 0x040fe20003fa4070 */
[----:B------:R-:W-:Y:S01]  /*5b70*/  @!P6 IMAD.IADD R7, R7, 0x1, -R26 ;  /* 0x000000010707e824 */ /* 0x000fe200078e0a1a */
[----:B------:R-:W-:Y:S01]  /*5b80*/  ISETP.GT.U32.AND P6, PT, R26, R5, PT ;  /* 0x000000051a00720c */ /* 0x000fe20003fc4070 */
[----:B------:R-:W-:Y:S01]  /*5b90*/  IMAD.HI.U32 R12, R0, R8, RZ ;  /* 0x00000008000c7227 */ /* 0x000fe200078e00ff */
[----:B0-----:R-:W-:Y:S01]  /*5ba0*/  IABS R15, R10 ;  /* 0x0000000a000f7213 */ /* 0x001fe20000000000 */
[----:B------:R0:W-:Y:S01]  /*5bb0*/  STL [R1+0x25c], R13 ;  /* 0x00025c0d01007387 */ /* 0x0001e20000100800 */
[----:B-1----:R-:W-:Y:S01]  /*5bc0*/  IABS R14, R11 ;  /* 0x0000000b000e7213 */ /* 0x002fe20000000000 */
[----:B------:R-:W-:Y:S01]  /*5bd0*/  IMAD.MOV R12, RZ, RZ, -R12 ;  /* 0x000000ffff0c7224 */ /* 0x000fe200078e0a0c */
[----:B------:R-:W-:Y:S01]  /*5be0*/  IADD3 R3, R2, 0x12e, RZ ;  /* 0x0000012e02037810 */ /* 0x000fe20007ffe0ff */
[----:B------:R-:W-:-:S04]  /*5bf0*/  IMAD.HI.U32 R18, R0, R15, RZ ;  /* 0x0000000f00127227 */ /* 0x000fc800078e00ff */
[--C-:B------:R-:W-:Y:S02]  /*5c00*/  @!P5 IMAD.IADD R9, R9, 0x1, -R26.reuse ;  /* 0x000000010909d824 */ /* 0x100fe400078e0a1a */
[----:B------:R-:W-:Y:S01]  /*5c10*/  @!P6 IMAD.IADD R5, R5, 0x1, -R26 ;  /* 0x000000010505e824 */ /* 0x000fe200078e0a1a */
[----:B0-----:R-:W-:Y:S01]  /*5c20*/  IADD3 R13, R2, 0x12c, RZ ;  /* 0x0000012c020d7810 */ /* 0x001fe20007ffe0ff */
[C---:B------:R-:W-:Y:S01]  /*5c30*/  IMAD R8, R26.reuse, R12, R8 ;  /* 0x0000000c1a087224 */ /* 0x040fe200078e0208 */
[----:B------:R-:W-:Y:S01]  /*5c40*/  ISETP.GT.U32.AND P6, PT, R26, R9, PT ;  /* 0x000000091a00720c */ /* 0x000fe20003fc4070 */
[----:B------:R-:W-:Y:S01]  /*5c50*/  IMAD.HI.U32 R16, R0, R14, RZ ;  /* 0x0000000e00107227 */ /* 0x000fe200078e00ff */
[----:B------:R-:W-:Y:S02]  /*5c60*/  IABS R12, R3 ;  /* 0x00000003000c7213 */ /* 0x000fe40000000000 */
[----:B------:R-:W-:Y:S01]  /*5c70*/  ISETP.GT.U32.AND P5, PT, R26, R8, PT ;  /* 0x000000081a00720c */ /* 0x000fe20003fa4070 */
[----:B------:R-:W-:Y:S01]  /*5c80*/  @!P4 IMAD.MOV R17, RZ, RZ, -R17 ;  /* 0x000000ffff11c224 */ /* 0x000fe200078e0a11 */
[----:B------:R-:W-:Y:S01]  /*5c90*/  ISETP.GE.AND P4, PT, R4, RZ, PT ;  /* 0x000000ff0400720c */ /* 0x000fe20003f86270 */
[----:B------:R-:W-:-:S02]  /*5ca0*/  IMAD.MOV R18, RZ, RZ, -R18 ;  /* 0x000000ffff127224 */ /* 0x000fc400078e0a12 */
[----:B------:R-:W-:Y:S01]  /*5cb0*/  IMAD.MOV R16, RZ, RZ, -R16 ;  /* 0x000000ffff107224 */ /* 0x000fe200078e0a10 */
[----:B------:R0:W-:Y:S01]  /*5cc0*/  STL [R1+0x250], R17 ;  /* 0x0002501101007387 */ /* 0x0001e20000100800 */
[C---:B------:R-:W-:Y:S01]  /*5cd0*/  IMAD R4, R26.reuse, R18, R15 ;  /* 0x000000121a047224 */ /* 0x040fe200078e020f */
[----:B------:R-:W-:Y:S01]  /*5ce0*/  IABS R15, R13 ;  /* 0x0000000d000f7213 */ /* 0x000fe20000000000 */
[----:B------:R-:W-:Y:S02]  /*5cf0*/  @!P6 IMAD.IADD R9, R9, 0x1, -R26 ;  /* 0x000000010909e824 */ /* 0x000fe400078e0a1a */
[----:B------:R-:W-:Y:S01]  /*5d00*/  IMAD.MOV.U32 R19, RZ, RZ, R6 ;  /* 0x000000ffff137224 */ /* 0x000fe200078e0006 */
[----:B------:R-:W-:Y:S01]  /*5d10*/  ISETP.GT.U32.AND P6, PT, R26, R4, PT ;  /* 0x000000041a00720c */ /* 0x000fe20003fc4070 */
[----:B------:R-:W-:Y:S02]  /*5d20*/  @!P5 IMAD.IADD R8, R8, 0x1, -R26 ;  /* 0x000000010808d824 */ /* 0x000fe400078e0a1a */
[----:B------:R-:W-:Y:S01]  /*5d30*/  @!P3 IMAD.MOV R19, RZ, RZ, -R19 ;  /* 0x000000ffff13b224 */ /* 0x000fe200078e0a13 */
[C---:B------:R-:W-:Y:S01]  /*5d40*/  ISETP.GT.U32.AND P3, PT, R26.reuse, R5, PT ;  /* 0x000000051a00720c */ /* 0x040fe20003f64070 */
[----:B0-----:R-:W-:Y:S01]  /*5d50*/  IMAD.MOV.U32 R17, RZ, RZ, R12 ;  /* 0x000000ffff117224 */ /* 0x001fe200078e000c */
[C---:B------:R-:W-:Y:S01]  /*5d60*/  ISETP.GT.U32.AND P5, PT, R26.reuse, R8, PT ;  /* 0x000000081a00720c */ /* 0x040fe20003fa4070 */
[----:B------:R-:W-:Y:S01]  /*5d70*/  IMAD R12, R26, R16, R14 ;  /* 0x000000101a0c7224 */ /* 0x000fe200078e020e */
[----:B------:R-:W-:Y:S01]  /*5d80*/  STL [R1+0x244], R19 ;  /* 0x0002441301007387 */ /* 0x000fe20000100800 */
[----:B------:R-:W-:-:S02]  /*5d90*/  IMAD.MOV.U32 R16, RZ, RZ, R7 ;  /* 0x000000ffff107224 */ /* 0x000fc400078e0007 */
[----:B------:R-:W-:Y:S01]  /*5da0*/  IMAD.MOV.U32 R14, RZ, RZ, R9 ;  /* 0x000000ffff0e7224 */ /* 0x000fe200078e0009 */
[----:B------:R-:W-:Y:S01]  /*5db0*/  IADD3 R9, R2, 0x12a, RZ ;  /* 0x0000012a02097810 */ /* 0x000fe20007ffe0ff */
[----:B------:R-:W-:-:S04]  /*5dc0*/  IMAD.HI.U32 R6, R0, R17, RZ ;  /* 0x0000001100067227 */ /* 0x000fc800078e00ff */
[----:B------:R-:W-:Y:S01]  /*5dd0*/  @!P1 IMAD.MOV R16, RZ, RZ, -R16 ;  /* 0x000000ffff109224 */ /* 0x000fe200078e0a10 */
[----:B------:R-:W-:Y:S01]  /*5de0*/  ISETP.GE.AND P1, PT, R10, RZ, PT ;  /* 0x000000ff0a00720c */ /* 0x000fe20003f26270 */
[----:B------:R-:W-:Y:S01]  /*5df0*/  @!P2 IMAD.MOV R14, RZ, RZ, -R14 ;  /* 0x000000ffff0ea224 */ /* 0x000fe200078e0a0e */
[----:B------:R-:W-:Y:S01]  /*5e00*/  ISETP.GT.U32.AND P2, PT, R26, R12, PT ;  /* 0x0000000c1a00720c */ /* 0x000fe20003f44070 */
[----:B------:R-:W-:Y:S01]  /*5e10*/  IMAD.MOV R6, RZ, RZ, -R6 ;  /* 0x000000ffff067224 */ /* 0x000fe200078e0a06 */
[----:B------:R0:W-:Y:S01]  /*5e20*/  STL [R1+0x240], R16 ;  /* 0x0002401001007387 */ /* 0x0001e20000100800 */
[--C-:B------:R-:W-:Y:S01]  /*5e30*/  @!P6 IMAD.IADD R4, R4, 0x1, -R26.reuse ;  /* 0x000000010404e824 */ /* 0x100fe200078e0a1a */
[----:B------:R-:W-:Y:S01]  /*5e40*/  IADD3 R10, R2, 0x128, RZ ;  /* 0x00000128020a7810 */ /* 0x000fe20007ffe0ff */
[----:B------:R-:W-:Y:S01]  /*5e50*/  @!P3 IMAD.IADD R5, R5, 0x1, -R26 ;  /* 0x000000010505b824 */ /* 0x000fe200078e0a1a */
[----:B------:R1:W-:Y:S01]  /*5e60*/  STL [R1+0x23c], R14 ;  /* 0x00023c0e01007387 */ /* 0x0003e20000100800 */
[----:B------:R-:W-:Y:S01]  /*5e70*/  IMAD.HI.U32 R7, R0, R15, RZ ;  /* 0x0000000f00077227 */ /* 0x000fe200078e00ff */
[----:B------:R-:W-:-:S02]  /*5e80*/  ISETP.GE.AND P3, PT, R11, RZ, PT ;  /* 0x000000ff0b00720c */ /* 0x000fc40003f66270 */
[----:B------:R-:W-:Y:S01]  /*5e90*/  IADD3 R11, R2, 0x126, RZ ;  /* 0x00000126020b7810 */ /* 0x000fe20007ffe0ff */
[----:B------:R-:W-:Y:S02]  /*5ea0*/  IMAD.MOV R7, RZ, RZ, -R7 ;  /* 0x000000ffff077224 */ /* 0x000fe400078e0a07 */
[----:B0-----:R-:W-:Y:S01]  /*5eb0*/  IMAD.MOV.U32 R16, RZ, RZ, R5 ;  /* 0x000000ffff107224 */ /* 0x001fe200078e0005 */
[----:B------:R-:W-:Y:S01]  /*5ec0*/  IABS R5, R11 ;  /* 0x0000000b00057213 */ /* 0x000fe20000000000 */
[--C-:B------:R-:W-:Y:S01]  /*5ed0*/  @!P2 IMAD.IADD R12, R12, 0x1, -R26.reuse ;  /* 0x000000010c0ca824 */ /* 0x100fe200078e0a1a */
[C---:B------:R-:W-:Y:S01]  /*5ee0*/  ISETP.GT.U32.AND P2, PT, R26.reuse, R4, PT ;  /* 0x000000041a00720c */ /* 0x040fe20003f44070 */
[----:B-1----:R-:W-:Y:S01]  /*5ef0*/  IMAD R14, R26, R6, R17 ;  /* 0x000000061a0e7224 */ /* 0x002fe200078e0211 */
[----:B------:R-:W-:Y:S01]  /*5f00*/  IADD3 R6, R2, 0x124, RZ ;  /* 0x0000012402067810 */ /* 0x000fe20007ffe0ff */
[----:B------:R-:W-:Y:S01]  /*5f10*/  @!P5 IMAD.IADD R8, R8, 0x1, -R26 ;  /* 0x000000010808d824 */ /* 0x000fe200078e0a1a */
[----:B------:R-:W-:Y:S01]  /*5f20*/  ISETP.GE.AND P5, PT, R3, RZ, PT ;  /* 0x000000ff0300720c */ /* 0x000fe20003fa6270 */
[----:B------:R-:W-:Y:S01]  /*5f30*/  @!P0 IMAD.MOV R16, RZ, RZ, -R16 ;  /* 0x000000ffff108224 */ /* 0x000fe200078e0a10 */
[C---:B------:R-:W-:Y:S01]  /*5f40*/  ISETP.GT.U32.AND P6, PT, R26.reuse, R14, PT ;  /* 0x0000000e1a00720c */ /* 0x040fe20003fc4070 */
[C---:B------:R-:W-:Y:S01]  /*5f50*/  IMAD R3, R26.reuse, R7, R15 ;  /* 0x000000071a037224 */ /* 0x040fe200078e020f */
[----:B------:R-:W-:Y:S01]  /*5f60*/  ISETP.GT.U32.AND P0, PT, R26, R12, PT ;  /* 0x0000000c1a00720c */ /* 0x000fe20003f04070 */
[----:B------:R-:W-:Y:S01]  /*5f70*/  IMAD.HI.U32 R18, R0, R5, RZ ;  /* 0x0000000500127227 */ /* 0x000fe200078e00ff */
[----:B------:R-:W-:Y:S01]  /*5f80*/  IABS R15, R9 ;  /* 0x00000009000f7213 */ /* 0x000fe20000000000 */
[----:B------:R0:W-:Y:S01]  /*5f90*/  STL [R1+0x238], R16 ;  /* 0x0002381001007387 */ /* 0x0001e20000100800 */
[----:B------:R-:W-:Y:S01]  /*5fa0*/  IABS R7, R6 ;  /* 0x0000000600077213 */ /* 0x000fe20000000000 */
[----:B------:R-:W-:Y:S01]  /*5fb0*/  @!P2 IMAD.IADD R4, R4, 0x1, -R26 ;  /* 0x000000010404a824 */ /* 0x000fe200078e0a1a */
[----:B------:R-:W-:Y:S01]  /*5fc0*/  ISETP.GT.U32.AND P2, PT, R26, R3, PT ;  /* 0x000000031a00720c */ /* 0x000fe20003f44070 */
[----:B------:R-:W-:-:S04]  /*5fd0*/  IMAD.HI.U32 R17, R0, R15, RZ ;  /* 0x0000000f00117227 */ /* 0x000fc800078e00ff */
[--C-:B------:R-:W-:Y:S02]  /*5fe0*/  @!P6 IMAD.IADD R14, R14, 0x1, -R26.reuse ;  /* 0x000000010e0ee824 */ /* 0x100fe400078e0a1a */
[----:B------:R-:W-:Y:S01]  /*5ff0*/  IMAD.MOV R17, RZ, RZ, -R17 ;  /* 0x000000ffff117224 */ /* 0x000fe200078e0a11 */
[----:B0-----:R-:W-:Y:S01]  /*6000*/  IABS R16, R10 ;  /* 0x0000000a00107213 */ /* 0x001fe20000000000 */
[----:B------:R-:W-:Y:S01]  /*6010*/  @!P0 IMAD.IADD R12, R12, 0x1, -R26 ;  /* 0x000000010c0c8824 */ /* 0x000fe200078e0a1a */
[C---:B------:R-:W-:Y:S01]  /*6020*/  ISETP.GT.U32.AND P6, PT, R26.reuse, R14, PT ;  /* 0x0000000e1a00720c */ /* 0x040fe20003fc4070 */
[----:B------:R-:W-:Y:S01]  /*6030*/  IMAD.MOV R18, RZ, RZ, -R18 ;  /* 0x000000ffff127224 */ /* 0x000fe200078e0a12 */
[----:B------:R-:W-:Y:S01]  /*6040*/  ISETP.GE.AND P0, PT, R13, RZ, PT ;  /* 0x000000ff0d00720c */ /* 0x000fe20003f06270 */
[----:B------:R-:W-:Y:S02]  /*6050*/  IMAD R13, R26, R17, R15 ;  /* 0x000000111a0d7224 */ /* 0x000fe400078e020f */
[----:B------:R-:W-:-:S04]  /*6060*/  IMAD.HI.U32 R15, R0, R16, RZ ;  /* 0x00000010000f7227 */ /* 0x000fc800078e00ff */
[----:B------:R-:W-:Y:S01]  /*6070*/  @!P2 IMAD.IADD R3, R3, 0x1, -R26 ;  /* 0x000000010303a824 */ /* 0x000fe200078e0a1a */
[----:B------:R-:W-:Y:S01]  /*6080*/  ISETP.GE.AND P2, PT, R9, RZ, PT ;  /* 0x000000ff0900720c */ /* 0x000fe20003f46270 */
[----:B------:R-:W-:Y:S01]  /*6090*/  IMAD.HI.U32 R17, R0, R7, RZ ;  /* 0x0000000700117227 */ /* 0x000fe200078e00ff */
[----:B------:R-:W-:-:S03]  /*60a0*/  IADD3 R9, R2, 0x122, RZ ;  /* 0x0000012202097810 */ /* 0x000fc60007ffe0ff */
[----:B------:R-:W-:Y:S01]  /*60b0*/  @!P6 IMAD.IADD R14, R14, 0x1, -R26 ;  /* 0x000000010e0ee824 */ /* 0x000fe200078e0a1a */
[C---:B------:R-:W-:Y:S01]  /*60c0*/  ISETP.GT.U32.AND P6, PT, R26.reuse, R13, PT ;  /* 0x0000000d1a00720c */ /* 0x040fe20003fc4070 */
[----:B------:R-:W-:Y:S02]  /*60d0*/  IMAD.MOV R15, RZ, RZ, -R15 ;  /* 0x000000ffff0f7224 */ /* 0x000fe400078e0a0f */
[----:B------:R-:W-:Y:S02]  /*60e0*/  IMAD.MOV R17, RZ, RZ, -R17 ;  /* 0x000000ffff117224 */ /* 0x000fe400078e0a11 */
[----:B------:R-:W-:Y:S01]  /*60f0*/  IMAD R15, R26, R15, R16 ;  /* 0x0000000f1a0f7224 */ /* 0x000fe200078e0210 */
[----:B------:R-:W-:Y:S01]  /*6100*/  IADD3 R16, R2, 0x120, RZ ;  /* 0x0000012002107810 */ /* 0x000fe20007ffe0ff */
[----:B------:R-:W-:Y:S01]  /*6110*/  IMAD.MOV.U32 R20, RZ, RZ, R8 ;  /* 0x000000ffff147224 */ /* 0x000fe200078e0008 */
[----:B------:R-:W-:Y:S01]  /*6120*/  IABS R8, R9 ;  /* 0x0000000900087213 */ /* 0x000fe20000000000 */
[----:B------:R-:W-:Y:S01]  /*6130*/  IMAD.MOV.U32 R19, RZ, RZ, R4 ;  /* 0x000000ffff137224 */ /* 0x000fe200078e0004 */
[----:B------:R-:W-:Y:S01]  /*6140*/  IABS R4, R16 ;  /* 0x0000001000047213 */ /* 0x000fe20000000000 */
[----:B------:R-:W-:-:S02]  /*6150*/  IMAD R7, R26, R17, R7 ;  /* 0x000000111a077224 */ /* 0x000fc400078e0207 */
[----:B------:R-:W-:Y:S01]  /*6160*/  @!P6 IMAD.IADD R13, R13, 0x1, -R26 ;  /* 0x000000010d0de824 */ /* 0x000fe200078e0a1a */
[C---:B------:R-:W-:Y:S01]  /*6170*/  ISETP.GT.U32.AND P6, PT, R26.reuse, R3, PT ;  /* 0x000000031a00720c */ /* 0x040fe20003fc4070 */
[C---:B------:R-:W-:Y:S02]  /*6180*/  IMAD R5, R26.reuse, R18, R5 ;  /* 0x000000121a057224 */ /* 0x040fe400078e0205 */
[----:B------:R-:W-:Y:S02]  /*6190*/  IMAD.MOV.U32 R17, RZ, RZ, R12 ;  /* 0x000000ffff117224 */ /* 0x000fe400078e000c */
[----:B------:R-:W-:Y:S01]  /*61a0*/  @!P4 IMAD.MOV R20, RZ, RZ, -R20 ;  /* 0x000000ffff14c224 */ /* 0x000fe200078e0a14 */
[C---:B------:R-:W-:Y:S01]  /*61b0*/  ISETP.GT.U32.AND P4, PT, R26.reuse, R13, PT ;  /* 0x0000000d1a00720c */ /* 0x040fe20003f84070 */
[----:B------:R-:W-:Y:S01]  /*61c0*/  @!P1 IMAD.MOV R19, RZ, RZ, -R19 ;  /* 0x000000ffff139224 */ /* 0x000fe200078e0a13 */
[C---:B------:R-:W-:Y:S01]  /*61d0*/  ISETP.GT.U32.AND P1, PT, R26.reuse, R15, PT ;  /* 0x0000000f1a00720c */ /* 0x040fe20003f24070 */
[----:B------:R-:W-:Y:S01]  /*61e0*/  @!P3 IMAD.MOV R17, RZ, RZ, -R17 ;  /* 0x000000ffff11b224 */ /* 0x000fe200078e0a11 */
[----:B------:R-:W-:Y:S01]  /*61f0*/  ISETP.GT.U32.AND P3, PT, R26, R5, PT ;  /* 0x000000051a00720c */ /* 0x000fe20003f64070 */
[----:B------:R-:W-:Y:S01]  /*6200*/  IMAD.HI.U32 R12, R0, R8, RZ ;  /* 0x00000008000c7227 */ /* 0x000fe200078e00ff */
[----:B------:R-:W-:Y:S03]  /*6210*/  STL [R1+0x234], R20 ;  /* 0x0002341401007387 */ /* 0x000fe60000100800 */
[----:B------:R-:W-:Y:S01]  /*6220*/  @!P6 IMAD.IADD R3, R3, 0x1, -R26 ;  /* 0x000000010303e824 */ /* 0x000fe200078e0a1a */
[----:B------:R-:W-:Y:S01]  /*6230*/  ISETP.GT.U32.AND P6, PT, R26, R7, PT ;  /* 0x000000071a00720c */ /* 0x000fe20003fc4070 */
[----:B------:R-:W-:Y:S01]  /*6240*/  IMAD.MOV R12, RZ, RZ, -R12 ;  /* 0x000000ffff0c7224 */ /* 0x000fe200078e0a0c */
[----:B------:R-:W-:Y:S01]  /*6250*/  STL [R1+0x230], R19 ;  /* 0x0002301301007387 */ /* 0x000fe20000100800 */
[--C-:B------:R-:W-:Y:S01]  /*6260*/  @!P4 IMAD.IADD R13, R13, 0x1, -R26.reuse ;  /* 0x000000010d0dc824 */ /* 0x100fe200078e0a1a */
[----:B------:R-:W-:Y:S01]  /*6270*/  ISETP.GE.AND P4, PT, R11, RZ, PT ;  /* 0x000000ff0b00720c */ /* 0x000fe20003f86270 */
[----:B------:R-:W-:Y:S01]  /*6280*/  @!P1 IMAD.IADD R15, R15, 0x1, -R26 ;  /* 0x000000010f0f9824 */ /* 0x000fe200078e0a1a */
[----:B------:R-:W-:Y:S01]  /*6290*/  ISETP.GE.AND P1, PT, R6, RZ, PT ;  /* 0x000000ff0600720c */ /* 0x000fe20003f26270 */
[----:B------:R-:W-:Y:S01]  /*62a0*/  @!P5 IMAD.MOV R14, RZ, RZ, -R14 ;  /* 0x000000ffff0ed224 */ /* 0x000fe200078e0a0e */
[----:B------:R-:W-:Y:S01]  /*62b0*/  ISETP.GE.AND P5, PT, R10, RZ, PT ;  /* 0x000000ff0a00720c */ /* 0x000fe20003fa6270 */
[----:B------:R-:W-:Y:S01]  /*62c0*/  @!P3 IMAD.IADD R5, R5, 0x1, -R26 ;  /* 0x000000010505b824 */ /* 0x000fe200078e0a1a */
[C---:B------:R-:W-:Y:S01]  /*62d0*/  ISETP.GT.U32.AND P3, PT, R26.reuse, R15, PT ;  /* 0x0000000f1a00720c */ /* 0x040fe20003f64070 */
[----:B------:R-:W-:Y:S01]  /*62e0*/  IMAD R8, R26, R12, R8 ;  /* 0x0000000c1a087224 */ /* 0x000fe200078e0208 */
[----:B------:R-:W-:Y:S01]  /*62f0*/  STL [R1+0x22c], R17 ;  /* 0x00022c1101007387 */ /* 0x000fe20000100800 */
[----:B------:R-:W-:Y:S01]  /*6300*/  IMAD.MOV.U32 R10, RZ, RZ, R13 ;  /* 0x000000ffff0a7224 */ /* 0x000fe200078e000d */
[----:B------:R-:W-:Y:S01]  /*6310*/  IADD3 R12, R2, 0x11e, RZ ;  /* 0x0000011e020c7810 */ /* 0x000fe20007ffe0ff */
[----:B------:R-:W-:Y:S01]  /*6320*/  IMAD.HI.U32 R6, R0, R4, RZ ;  /* 0x0000000400067227 */ /* 0x000fe200078e00ff */
[----:B------:R0:W-:Y:S03]  /*6330*/  STL [R1+0x228], R14 ;  /* 0x0002280e01007387 */ /* 0x0001e60000100800 */
[----:B------:R-:W-:Y:S01]  /*6340*/  @!P6 IMAD.IADD R7, R7, 0x1, -R26 ;  /* 0x000000010707e824 */ /* 0x000fe200078e0a1a */
[C---:B------:R-:W-:Y:S01]  /*6350*/  ISETP.GT.U32.AND P6, PT, R26.reuse, R5, PT ;  /* 0x000000051a00720c */ /* 0x040fe20003fc4070 */
[----:B------:R-:W-:Y:S01]  /*6360*/  @!P2 IMAD.MOV R10, RZ, RZ, -R10 ;  /* 0x000000ffff0aa224 */ /* 0x000fe200078e0a0a */
[----:B------:R-:W-:Y:S01]  /*6370*/  ISETP.GT.U32.AND P2, PT, R26, R8, PT ;  /* 0x000000081a00720c */ /* 0x000fe20003f44070 */
[----:B------:R-:W-:-:S02]  /*6380*/  IMAD.MOV R6, RZ, RZ, -R6 ;  /* 0x000000ffff067224 */ /* 0x000fc400078e0a06 */
[----:B------:R-:W-:Y:S01]  /*6390*/  @!P3 IMAD.IADD R15, R15, 0x1, -R26 ;  /* 0x000000010f0fb824 */ /* 0x000fe200078e0a1a */
[----:B------:R-:W-:Y:S01]  /*63a0*/  ISETP.GE.AND P3, PT, R9, RZ, PT ;  /* 0x000000ff0900720c */ /* 0x000fe20003f66270 */
[----:B0-----:R-:W-:Y:S02]  /*63b0*/  IMAD.MOV.U32 R14, RZ, RZ, R3 ;  /* 0x000000ffff0e7224 */ /* 0x001fe400078e0003 */
[C---:B------:R-:W-:Y:S01]  /*63c0*/  IMAD R3, R26.reuse, R6, R4 ;  /* 0x000000061a037224 */ /* 0x040fe200078e0204 */
[----:B------:R-:W-:Y:S01]  /*63d0*/  IABS R4, R12 ;  /* 0x0000000c00047213 */ /* 0x000fe20000000000 */
[----:B------:R-:W-:Y:S01]  /*63e0*/  @!P0 IMAD.MOV R14, RZ, RZ, -R14 ;  /* 0x000000ffff0e8224 */ /* 0x000fe200078e0a0e */
[----:B------:R-:W-:Y:S01]  /*63f0*/  ISETP.GT.U32.AND P0, PT, R26, R7, PT ;  /* 0x000000071a00720c */ /* 0x000fe20003f04070 */
[--C-:B------:R-:W-:Y:S01]  /*6400*/  @!P6 IMAD.IADD R5, R5, 0x1, -R26.reuse ;  /* 0x000000010505e824 */ /* 0x100fe200078e0a1a */
[----:B------:R-:W-:Y:S01]  /*6410*/  IADD3 R6, R2, 0x11c, RZ ;  /* 0x0000011c02067810 */ /* 0x000fe20007ffe0ff */
[----:B------:R-:W-:Y:S01]  /*6420*/  @!P2 IMAD.IADD R8, R8, 0x1, -R26 ;  /* 0x000000010808a824 */ /* 0x000fe200078e0a1a */
[----:B------:R0:W-:Y:S01]  /*6430*/  STL [R1+0x224], R14 ;  /* 0x0002240e01007387 */ /* 0x0001e20000100800 */
[----:B------:R-:W-:Y:S01]  /*6440*/  ISETP.GT.U32.AND P6, PT, R26, R3, PT ;  /* 0x000000031a00720c */ /* 0x000fe20003fc4070 */
[----:B------:R-:W-:Y:S01]  /*6450*/  IMAD.MOV.U32 R17, RZ, RZ, R15 ;  /* 0x000000ffff117224 */ /* 0x000fe200078e000f */
[----:B------:R-:W-:Y:S01]  /*6460*/  IABS R11, R6 ;  /* 0x00000006000b7213 */ /* 0x000fe20000000000 */
[----:B------:R1:W-:Y:S01]  /*6470*/  STL [R1+0x220], R10 ;  /* 0x0002200a01007387 */ /* 0x0003e20000100800 */
[----:B------:R-:W-:Y:S01]  /*6480*/  IMAD.MOV.U32 R15, RZ, RZ, R5 ;  /* 0x000000ffff0f7224 */ /* 0x000fe200078e0005 */
[----:B------:R-:W-:Y:S01]  /*6490*/  ISETP.GE.AND P2, PT, R12, RZ, PT ;  /* 0x000000ff0c00720c */ /* 0x000fe20003f46270 */
[----:B------:R-:W-:Y:S01]  /*64a0*/  @!P5 IMAD.MOV R17, RZ, RZ, -R17 ;  /* 0x000000ffff11d224 */ /* 0x000fe200078e0a11 */
[----:B------:R-:W-:Y:S01]  /*64b0*/  ISETP.GT.U32.AND P5, PT, R26, R8, PT ;  /* 0x000000081a00720c */ /* 0x000fe20003fa4070 */
[----:B------:R-:W-:-:S03]  /*64c0*/  IMAD.HI.U32 R13, R0, R11, RZ ;  /* 0x0000000b000d7227 */ /* 0x000fc600078e00ff */
[----:B------:R-:W-:Y:S01]  /*64d0*/  STL [R1+0x21c], R17 ;  /* 0x00021c1101007387 */ /* 0x000fe20000100800 */
[----:B0-----:R-:W-:Y:S01]  /*64e0*/  IMAD.HI.U32 R14, R0, R4, RZ ;  /* 0x00000004000e7227 */ /* 0x001fe200078e00ff */
[----:B-1----:R-:W-:-:S03]  /*64f0*/  IADD3 R10, R2, 0x11a, RZ ;  /* 0x0000011a020a7810 */ /* 0x002fc60007ffe0ff */
[----:B------:R-:W-:Y:S01]  /*6500*/  IMAD.MOV R14, RZ, RZ, -R14 ;  /* 0x000000ffff0e7224 */ /* 0x000fe200078e0a0e */
[----:B------:R-:W-:Y:S01]  /*6510*/  IABS R9, R10 ;  /* 0x0000000a00097213 */ /* 0x000fe20000000000 */
[----:B------:R-:W-:Y:S01]  /*6520*/  @!P0 IMAD.IADD R7, R7, 0x1, -R26 ;  /* 0x0000000107078824 */ /* 0x000fe200078e0a1a */
[----:B------:R-:W-:Y:S01]  /*6530*/  ISETP.GE.AND P0, PT, R16, RZ, PT ;  /* 0x000000ff1000720c */ /* 0x000fe20003f06270 */
[C---:B------:R-:W-:Y:S02]  /*6540*/  IMAD R4, R26.reuse, R14, R4 ;  /* 0x0000000e1a047224 */ /* 0x040fe400078e0204 */
[----:B------:R-:W-:Y:S02]  /*6550*/  @!P4 IMAD.MOV R15, RZ, RZ, -R15 ;  /* 0x000000ffff0fc224 */ /* 0x000fe400078e0a0f */
[----:B------:R-:W-:Y:S01]  /*6560*/  IMAD.MOV R12, RZ, RZ, -R13 ;  /* 0x000000ffff0c7224 */ /* 0x000fe200078e0a0d */
[----:B------:R-:W-:Y:S01]  /*6570*/  ISETP.GT.U32.AND P4, PT, R26, R4, PT ;  /* 0x000000041a00720c */ /* 0x000fe20003f84070 */
[----:B------:R-:W-:Y:S01]  /*6580*/  @!P6 IMAD.IADD R3, R3, 0x1, -R26 ;  /* 0x000000010303e824 */ /* 0x000fe200078e0a1a */
[----:B------:R0:W-:Y:S01]  /*6590*/  STL [R1+0x200], R15 ;  /* 0x0002000f01007387 */ /* 0x0001e20000100800 */
[----:B------:R-:W-:-:S02]  /*65a0*/  IMAD.MOV.U32 R13, RZ, RZ, R7 ;  /* 0x000000ffff0d7224 */ /* 0x000fc400078e0007 */
[----:B------:R-:W-:Y:S01]  /*65b0*/  IMAD.HI.U32 R7, R0, R9, RZ ;  /* 0x0000000900077227 */ /* 0x000fe200078e00ff */
[----:B------:R-:W-:-:S03]  /*65c0*/  ISETP.GT.U32.AND P6, PT, R26, R3, PT ;  /* 0x000000031a00720c */ /* 0x000fc60003fc4070 */
[----:B------:R-:W-:Y:S01]  /*65d0*/  @!P1 IMAD.MOV R13, RZ, RZ, -R13 ;  /* 0x000000ffff0d9224 */ /* 0x000fe200078e0a0d */
[----:B------:R-:W-:Y:S01]  /*65e0*/  ISETP.GE.AND P1, PT, R6, RZ, PT ;  /* 0x000000ff0600720c */ /* 0x000fe20003f26270 */
[----:B------:R-:W-:Y:S01]  /*65f0*/  IMAD.MOV R6, RZ, RZ, -R7 ;  /* 0x000000ffff067224 */ /* 0x000fe200078e0a07 */
[----:B0-----:R-:W-:Y:S01]  /*6600*/  IADD3 R15, R2, 0x10e, RZ ;  /* 0x0000010e020f7810 */ /* 0x001fe20007ffe0ff */
[--C-:B------:R-:W-:Y:S01]  /*6610*/  @!P5 IMAD.IADD R8, R8, 0x1, -R26.reuse ;  /* 0x000000010808d824 */ /* 0x100fe200078e0a1a */
[----:B------:R0:W-:Y:S01]  /*6620*/  STL [R1+0x204], R13 ;  /* 0x0002040d01007387 */ /* 0x0001e20000100800 */
[----:B------:R-:W-:Y:S01]  /*6630*/  IMAD R6, R26, R6, R9 ;  /* 0x000000061a067224 */ /* 0x000fe200078e0209 */
[----:B------:R-:W-:Y:S01]  /*6640*/  IADD3 R9, R2, 0x114, RZ ;  /* 0x0000011402097810 */ /* 0x000fe20007ffe0ff */
[--C-:B------:R-:W-:Y:S02]  /*6650*/  @!P4 IMAD.IADD R4, R4, 0x1, -R26.reuse ;  /* 0x000000010404c824 */ /* 0x100fe400078e0a1a */
[----:B------:R-:W-:Y:S01]  /*6660*/  IMAD R5, R26, R12, R11 ;  /* 0x0000000c1a057224 */ /* 0x000fe200078e020b */
[----:B------:R-:W-:Y:S01]  /*6670*/  IADD3 R11, R2, 0x118, RZ ;  /* 0x00000118020b7810 */ /* 0x000fe20007ffe0ff */
[----:B------:R-:W-:Y:S01]  /*6680*/  @!P6 IMAD.IADD R3, R3, 0x1, -R26 ;  /* 0x000000010303e824 */ /* 0x000fe200078e0a1a */
[C---:B------:R-:W-:Y:S01]  /*6690*/  ISETP.GT.U32.AND P4, PT, R26.reuse, R4, PT ;  /* 0x000000041a00720c */ /* 0x040fe20003f84070 */
[----:B0-----:R-:W-:Y:S01]  /*66a0*/  IMAD.MOV.U32 R13, RZ, RZ, R8 ;  /* 0x000000ffff0d7224 */ /* 0x001fe200078e0008 */
[C---:B------:R-:W-:Y:S01]  /*66b0*/  ISETP.GT.U32.AND P5, PT, R26.reuse, R5, PT ;  /* 0x000000051a00720c */ /* 0x040fe20003fa4070 */
[----:B------:R-:W-:Y:S01]  /*66c0*/  IMAD.MOV.U32 R12, RZ, RZ, R3 ;  /* 0x000000ffff0c7224 */ /* 0x000fe200078e0003 */
[----:B------:R-:W-:Y:S01]  /*66d0*/  IABS R18, R11 ;  /* 0x0000000b00127213 */ /* 0x000fe20000000000 */
[----:B------:R-:W-:Y:S01]  /*66e0*/  @!P3 IMAD.MOV R13, RZ, RZ, -R13 ;  /* 0x000000ffff0db224 */ /* 0x000fe200078e0a0d */
[----:B------:R-:W-:Y:S01]  /*66f0*/  ISETP.GT.U32.AND P3, PT, R26, R6, PT ;  /* 0x000000061a00720c */ /* 0x000fe20003f64070 */
[----:B------:R-:W-:Y:S01]  /*6700*/  @!P0 IMAD.MOV R12, RZ, RZ, -R12 ;  /* 0x000000ffff0c8224 */ /* 0x000fe200078e0a0c */
[----:B------:R-:W-:-:S02]  /*6710*/  ISETP.GE.AND P6, PT, R10, RZ, PT ;  /* 0x000000ff0a00720c */ /* 0x000fc40003fc6270 */
[----:B------:R-:W-:Y:S01]  /*6720*/  IADD3 R10, R2, 0x116, RZ ;  /* 0x00000116020a7810 */ /* 0x000fe20007ffe0ff */
[----:B------:R0:W-:Y:S01]  /*6730*/  STL [R1+0x208], R13 ;  /* 0x0002080d01007387 */ /* 0x0001e20000100800 */
[----:B------:R-:W-:Y:S01]  /*6740*/  ISETP.GE.AND P0, PT, R11, RZ, PT ;  /* 0x000000ff0b00720c */ /* 0x000fe20003f06270 */
[----:B------:R-:W-:Y:S01]  /*6750*/  IMAD.HI.U32 R11, R0, R18, RZ ;  /* 0x00000012000b7227 */ /* 0x000fe200078e00ff */
[----:B------:R-:W-:Y:S01]  /*6760*/  IABS R19, R10 ;  /* 0x0000000a00137213 */ /* 0x000fe20000000000 */
[----:B------:R1:W-:Y:S01]  /*6770*/  STL [R1+0x210], R12 ;  /* 0x0002100c01007387 */ /* 0x0003e20000100800 */
[----:B------:R-:W-:Y:S01]  /*6780*/  IABS R7, R9 ;  /* 0x0000000900077213 */ /* 0x000fe20000000000 */
[--C-:B------:R-:W-:Y:S01]  /*6790*/  @!P4 IMAD.IADD R4, R4, 0x1, -R26.reuse ;  /* 0x000000010404c824 */ /* 0x100fe200078e0a1a */
[----:B------:R-:W-:Y:S01]  /*67a0*/  ISETP.GE.AND P4, PT, R10, RZ, PT ;  /* 0x000000ff0a00720c */ /* 0x000fe20003f86270 */
[--C-:B------:R-:W-:Y:S02]  /*67b0*/  @!P3 IMAD.IADD R6, R6, 0x1, -R26.reuse ;  /* 0x000000010606b824 */ /* 0x100fe400078e0a1a */
[----:B------:R-:W-:Y:S01]  /*67c0*/  IMAD.MOV R10, RZ, RZ, -R11 ;  /* 0x000000ffff0a7224 */ /* 0x000fe200078e0a0b */
[----:B------:R-:W-:Y:S01]  /*67d0*/  IADD3 R11, R2, 0x112, RZ ;  /* 0x00000112020b7810 */ /* 0x000fe20007ffe0ff */
[----:B------:R-:W-:Y:S01]  /*67e0*/  @!P5 IMAD.IADD R5, R5, 0x1, -R26 ;  /* 0x000000010505d824 */ /* 0x000fe200078e0a1a */
[----:B------:R-:W-:Y:S01]  /*67f0*/  ISETP.GT.U32.AND P3, PT, R26, R6, PT ;  /* 0x000000061a00720c */ /* 0x000fe20003f64070 */
[----:B------:R-:W-:-:S03]  /*6800*/  IMAD.HI.U32 R8, R0, R19, RZ ;  /* 0x0000001300087227 */ /* 0x000fc600078e00ff */
[C---:B------:R-:W-:Y:S01]  /*6810*/  ISETP.GT.U32.AND P5, PT, R26.reuse, R5, PT ;  /* 0x000000051a00720c */ /* 0x040fe20003fa4070 */
[----:B------:R-:W-:Y:S01]  /*6820*/  IMAD R18, R26, R10, R18 ;  /* 0x0000000a1a127224 */ /* 0x000fe200078e0212 */
        /* <DEDUP_REMOVED lines=8> */
[----:B------:R-:W-:Y:S01]  /*68b0*/  IABS R8, R4 ;  /* 0x0000000400087213 */ /* 0x000fe20000000000 */
[--C-:B------:R-:W-:Y:S01]  /*68c0*/  @!P3 IMAD.IADD R6, R6, 0x1, -R26.reuse ;  /* 0x000000010606b824 */ /* 0x100fe200078e0a1a */
[----:B------:R-:W-:Y:S01]  /*68d0*/  STL [R1+0x214], R13 ;  /* 0x0002140d01007387 */ /* 0x000fe20000100800 */
[----:B------:R-:W-:Y:S01]  /*68e0*/  @!P5 IMAD.IADD R5, R5, 0x1, -R26 ;  /* 0x000000010505d824 */ /* 0x000fe200078e0a1a */
[----:B------:R-:W-:Y:S01]  /*68f0*/  ISETP.GT.U32.AND P3, PT, R26, R19, PT ;  /* 0x000000131a00720c */ /* 0x000fe20003f64070 */
[----:B------:R-:W-:Y:S01]  /*6900*/  IMAD.HI.U32 R3, R0, R7, RZ ;  /* 0x0000000700037227 */ /* 0x000fe200078e00ff */
[----:B------:R-:W-:-:S02]  /*6910*/  ISETP.GE.AND P5, PT, R9, RZ, PT ;  /* 0x000000ff0900720c */ /* 0x000fc40003fa6270 */
[----:B------:R-:W-:Y:S01]  /*6920*/  IABS R9, R15 ;  /* 0x0000000f00097213 */ /* 0x000fe20000000000 */
[----:B-1----:R-:W-:Y:S02]  /*6930*/  IMAD.MOV.U32 R12, RZ, RZ, R5 ;  /* 0x000000ffff0c7224 */ /* 0x002fe400078e0005 */
[----:B------:R-:W-:Y:S02]  /*6940*/  @!P2 IMAD.IADD R18, R18, 0x1, -R26 ;  /* 0x000000011212a824 */ /* 0x000fe400078e0a1a */
[----:B------:R-:W-:Y:S01]  /*6950*/  @!P1 IMAD.MOV R12, RZ, RZ, -R12 ;  /* 0x000000ffff0c9224 */ /* 0x000fe200078e0a0c */
[----:B------:R-:W-:Y:S01]  /*6960*/  ISETP.GE.AND P1, PT, R11, RZ, PT ;  /* 0x000000ff0b00720c */ /* 0x000fe20003f26270 */
[----:B------:R-:W-:Y:S01]  /*6970*/  IMAD.MOV R3, RZ, RZ, -R3 ;  /* 0x000000ffff037224 */ /* 0x000fe200078e0a03 */
[C---:B------:R-:W-:Y:S01]  /*6980*/  ISETP.GT.U32.AND P2, PT, R26.reuse, R18, PT ;  /* 0x000000121a00720c */ /* 0x040fe20003f44070 */
[----:B------:R-:W-:Y:S01]  /*6990*/  @!P3 IMAD.IADD R19, R19, 0x1, -R26 ;  /* 0x000000011313b824 */ /* 0x000fe200078e0a1a */
[----:B------:R-:W-:Y:S01]  /*69a0*/  IABS R11, R11 ;  /* 0x0000000b000b7213 */ /* 0x000fe20000000000 */
[C---:B------:R-:W-:Y:S01]  /*69b0*/  IMAD R3, R26.reuse, R3, R7 ;  /* 0x000000031a037224 */ /* 0x040fe200078e0207 */
[----:B------:R0:W-:Y:S01]  /*69c0*/  STL [R1+0x218], R12 ;  /* 0x0002180c01007387 */ /* 0x0001e20000100800 */
[----:B------:R-:W-:Y:S01]  /*69d0*/  IMAD.MOV.U32 R16, RZ, RZ, R6 ;  /* 0x000000ffff107224 */ /* 0x000fe200078e0006 */
[----:B------:R-:W-:Y:S01]  /*69e0*/  ISETP.GT.U32.AND P3, PT, R26, R19, PT ;  /* 0x000000131a00720c */ /* 0x000fe20003f64070 */
[----:B------:R-:W-:-:S04]  /*69f0*/  IMAD.HI.U32 R7, R0, R8, RZ ;  /* 0x0000000800077227 */ /* 0x000fc800078e00ff */
[----:B------:R-:W-:Y:S01]  /*6a00*/  @!P6 IMAD.MOV R16, RZ, RZ, -R16 ;  /* 0x000000ffff10e224 */ /* 0x000fe200078e0a10 */
[----:B------:R-:W-:Y:S01]  /*6a10*/  ISETP.GT.U32.AND P6, PT, R26, R3, PT ;  /* 0x000000031a00720c */ /* 0x000fe20003fc4070 */
[----:B------:R-:W-:Y:S01]  /*6a20*/  @!P2 IMAD.IADD R18, R18, 0x1, -R26 ;  /* 0x000000011212a824 */ /* 0x000fe200078e0a1a */
[----:B------:R-:W-:Y:S01]  /*6a30*/  ISETP.GE.AND P2, PT, R4, RZ, PT ;  /* 0x000000ff0400720c */ /* 0x000fe20003f46270 */
[----:B0-----:R-:W-:Y:S01]  /*6a40*/  IMAD.HI.U32 R12, R0, R11, RZ ;  /* 0x0000000b000c7227 */ /* 0x001fe200078e00ff */
[----:B------:R0:W-:Y:S03]  /*6a50*/  STL [R1+0x20c], R16 ;  /* 0x00020c1001007387 */ /* 0x0001e60000100800 */
[----:B------:R-:W-:Y:S02]  /*6a60*/  IMAD.MOV R12, RZ, RZ, -R12 ;  /* 0x000000ffff0c7224 */ /* 0x000fe400078e0a0c */
[----:B------:R-:W-:-:S02]  /*6a70*/  IMAD.MOV R7, RZ, RZ, -R7 ;  /* 0x000000ffff077224 */ /* 0x000fc400078e0a07 */
        /* <DEDUP_REMOVED lines=9> */
[----:B0-----:R-:W-:Y:S02]  /*6b10*/  IABS R16, R11 ;  /* 0x0000000b00107213 */ /* 0x001fe40000000000 */
[----:B------:R-:W-:Y:S01]  /*6b20*/  IADD3 R7, R2, 0x104, RZ ;  /* 0x0000010402077810 */ /* 0x000fe20007ffe0ff */
[----:B------:R-:W-:Y:S01]  /*6b30*/  IMAD.MOV R6, RZ, RZ, -R13 ;  /* 0x000000ffff067224 */ /* 0x000fe200078e0a0d */
[----:B------:R-:W-:Y:S01]  /*6b40*/  IABS R13, R12 ;  /* 0x0000000c000d7213 */ /* 0x000fe20000000000 */
[----:B------:R-:W-:-:S02]  /*6b50*/  IMAD.MOV.U32 R21, RZ, RZ, R18 ;  /* 0x000000ffff157224 */ /* 0x000fc400078e0012 */
[----:B------:R-:W-:-:S04]  /*6b60*/  IMAD.HI.U32 R5, R0, R14, RZ ;  /* 0x0000000e00057227 */ /* 0x000fc800078e00ff */
[--C-:B------:R-:W-:Y:S01]  /*6b70*/  @!P3 IMAD.IADD R4, R4, 0x1, -R26.reuse ;  /* 0x000000010404b824 */ /* 0x100fe200078e0a1a */
[----:B------:R-:W-:Y:S01]  /*6b80*/  ISETP.GT.U32.AND P3, PT, R26, R3, PT ;  /* 0x000000031a00720c */ /* 0x000fe20003f64070 */
[----:B------:R-:W-:Y:S02]  /*6b90*/  @!P6 IMAD.IADD R8, R8, 0x1, -R26 ;  /* 0x000000010808e824 */ /* 0x000fe400078e0a1a */
[----:B------:R-:W-:Y:S01]  /*6ba0*/  @!P0 IMAD.MOV R21, RZ, RZ, -R21 ;  /* 0x000000ffff158224 */ /* 0x000fe200078e0a15 */
[----:B------:R-:W-:Y:S01]  /*6bb0*/  ISETP.GT.U32.AND P0, PT, R26, R4, PT ;  /* 0x000000041a00720c */ /* 0x000fe20003f04070 */
[----:B------:R-:W-:Y:S01]  /*6bc0*/  IMAD.HI.U32 R20, R0, R13, RZ ;  /* 0x0000000d00147227 */ /* 0x000fe200078e00ff */
[----:B------:R-:W-:Y:S02]  /*6bd0*/  ISETP.GT.U32.AND P6, PT, R26, R8, PT ;  /* 0x000000081a00720c */ /* 0x000fe40003fc4070 */
[----:B------:R0:W-:Y:S01]  /*6be0*/  STL [R1+0x1fc], R21 ;  /* 0x0001fc1501007387 */ /* 0x0001e20000100800 */
[----:B------:R-:W-:-:S04]  /*6bf0*/  IMAD.HI.U32 R18, R0, R16, RZ ;  /* 0x0000001000127227 */ /* 0x000fc800078e00ff */
[----:B------:R-:W-:Y:S02]  /*6c00*/  IMAD.MOV R20, RZ, RZ, -R20 ;  /* 0x000000ffff147224 */ /* 0x000fe400078e0a14 */
[----:B------:R-:W-:Y:S02]  /*6c10*/  IMAD.MOV R5, RZ, RZ, -R5 ;  /* 0x000000ffff057224 */ /* 0x000fe400078e0a05 */
[----:B------:R-:W-:Y:S01]  /*6c20*/  IMAD R9, R26, R6, R9 ;  /* 0x000000061a097224 */ /* 0x000fe200078e0209 */
[----:B------:R-:W-:Y:S01]  /*6c30*/  IADD3 R6, R2, 0x106, RZ ;  /* 0x0000010602067810 */ /* 0x000fe20007ffe0ff */
[----:B------:R-:W-:Y:S02]  /*6c40*/  IMAD.MOV R18, RZ, RZ, -R18 ;  /* 0x000000ffff127224 */ /* 0x000fe400078e0a12 */
[C---:B------:R-:W-:Y:S01]  /*6c50*/  IMAD R13, R26.reuse, R20, R13 ;  /* 0x000000141a0d7224 */ /* 0x040fe200078e020d */
[----:B------:R-:W-:Y:S01]  /*6c60*/  IABS R17, R6 ;  /* 0x0000000600117213 */ /* 0x000fe20000000000 */
[C---:B------:R-:W-:Y:S01]  /*6c70*/  IMAD R14, R26.reuse, R5, R14 ;  /* 0x000000051a0e7224 */ /* 0x040fe200078e020e */
[----:B------:R-:W-:Y:S01]  /*6c80*/  IABS R5, R7 ;  /* 0x0000000700057213 */ /* 0x000fe20000000000 */
[----:B------:R-:W-:Y:S01]  /*6c90*/  @!P4 IMAD.MOV R19, RZ, RZ, -R19 ;  /* 0x000000ffff13c224 */ /* 0x000fe200078e0a13 */
[C---:B------:R-:W-:Y:S01]  /*6ca0*/  ISETP.GT.U32.AND P4, PT, R26.reuse, R9, PT ;  /* 0x000000091a00720c */ /* 0x040fe20003f84070 */
[----:B------:R-:W-:-:S02]  /*6cb0*/  IMAD R16, R26, R18, R16 ;  /* 0x000000121a107224 */ /* 0x000fc400078e0210 */
[--C-:B------:R-:W-:Y:S01]  /*6cc0*/  @!P0 IMAD.IADD R4, R4, 0x1, -R26.reuse ;  /* 0x0000000104048824 */ /* 0x100fe200078e0a1a */
[C---:B------:R-:W-:Y:S01]  /*6cd0*/  ISETP.GT.U32.AND P0, PT, R26.reuse, R13, PT ;  /* 0x0000000d1a00720c */ /* 0x040fe20003f04070 */
[--C-:B------:R-:W-:Y:S01]  /*6ce0*/  @!P3 IMAD.IADD R3, R3, 0x1, -R26.reuse ;  /* 0x000000010303b824 */ /* 0x100fe200078e0a1a */
[----:B------:R-:W-:Y:S01]  /*6cf0*/  ISETP.GT.U32.AND P3, PT, R26, R14, PT ;  /* 0x0000000e1a00720c */ /* 0x000fe20003f64070 */
[----:B------:R-:W-:Y:S01]  /*6d00*/  @!P6 IMAD.IADD R8, R8, 0x1, -R26 ;  /* 0x000000010808e824 */ /* 0x000fe200078e0a1a */
[----:B------:R-:W-:Y:S01]  /*6d10*/  ISETP.GT.U32.AND P6, PT, R26, R16, PT ;  /* 0x000000101a00720c */ /* 0x000fe20003fc4070 */
[----:B------:R1:W-:Y:S01]  /*6d20*/  STL [R1+0x1f8], R19 ;  /* 0x0001f81301007387 */ /* 0x0003e20000100800 */
[----:B------:R-:W-:Y:S02]  /*6d30*/  IMAD.MOV.U32 R22, RZ, RZ, R3 ;  /* 0x000000ffff167224 */ /* 0x000fe400078e0003 */
[----:B0-----:R-:W-:Y:S02]  /*6d40*/  IMAD.MOV.U32 R21, RZ, RZ, R4 ;  /* 0x000000ffff157224 */ /* 0x001fe400078e0004 */
[----:B------:R-:W-:Y:S01]  /*6d50*/  @!P4 IMAD.IADD R9, R9, 0x1, -R26 ;  /* 0x000000010909c824 */ /* 0x000fe200078e0a1a */
[----:B------:R-:W-:Y:S01]  /*6d60*/  ISETP.GE.AND P4, PT, R15, RZ, PT ;  /* 0x000000ff0f00720c */ /* 0x000fe20003f86270 */
[----:B------:R-:W-:Y:S01]  /*6d70*/  @!P5 IMAD.MOV R22, RZ, RZ, -R22 ;  /* 0x000000ffff16d224 */ /* 0x000fe200078e0a16 */
[----:B------:R-:W-:Y:S01]  /*6d80*/  IADD3 R15, R2, 0x102, RZ ;  /* 0x00000102020f7810 */ /* 0x000fe20007ffe0ff */
[----:B------:R-:W-:Y:S01]  /*6d90*/  @!P0 IMAD.IADD R13, R13, 0x1, -R26 ;  /* 0x000000010d0d8824 */ /* 0x000fe200078e0a1a */
[----:B------:R-:W-:Y:S01]  /*6da0*/  ISETP.GT.U32.AND P0, PT, R26, R9, PT ;  /* 0x000000091a00720c */ /* 0x000fe20003f04070 */
[----:B-1----:R-:W-:Y:S01]  /*6db0*/  IMAD.HI.U32 R19, R0, R17, RZ ;  /* 0x0000001100137227 */ /* 0x002fe200078e00ff */
[----:B------:R-:W-:Y:S01]  /*6dc0*/  IABS R3, R15 ;  /* 0x0000000f00037213 */ /* 0x000fe20000000000 */
[----:B------:R-:W-:Y:S01]  /*6dd0*/  STL [R1+0x1f4], R22 ;  /* 0x0001f41601007387 */ /* 0x000fe20000100800 */
[----:B------:R-:W-:Y:S01]  /*6de0*/  ISETP.GT.U32.AND P5, PT, R26, R13, PT ;  /* 0x0000000d1a00720c */ /* 0x000fe20003fa4070 */
[----:B------:R-:W-:-:S02]  /*6df0*/  IMAD.MOV R19, RZ, RZ, -R19 ;  /* 0x000000ffff137224 */ /* 0x000fc400078e0a13 */
[--C-:B------:R-:W-:Y:S01]  /*6e00*/  @!P3 IMAD.IADD R14, R14, 0x1, -R26.reuse ;  /* 0x000000010e0eb824 */ /* 0x100fe200078e0a1a */
[----:B------:R-:W-:Y:S01]  /*6e10*/  ISETP.GE.AND P3, PT, R10, RZ, PT ;  /* 0x000000ff0a00720c */ /* 0x000fe20003f66270 */
[----:B------:R-:W-:Y:S01]  /*6e20*/  @!P6 IMAD.IADD R16, R16, 0x1, -R26 ;  /* 0x000000011010e824 */ /* 0x000fe200078e0a1a */
[----:B------:R-:W-:Y:S01]  /*6e30*/  IADD3 R10, R2, 0x100, RZ ;  /* 0x00000100020a7810 */ /* 0x000fe20007ffe0ff */
[C---:B------:R-:W-:Y:S01]  /*6e40*/  IMAD R17, R26.reuse, R19, R17 ;  /* 0x000000131a117224 */ /* 0x040fe200078e0211 */
[C---:B------:R-:W-:Y:S01]  /*6e50*/  ISETP.GT.U32.AND P6, PT, R26.reuse, R14, PT ;  /* 0x0000000e1a00720c */ /* 0x040fe20003fc4070 */
[----:B------:R-:W-:Y:S01]  /*6e60*/  @!P1 IMAD.MOV R21, RZ, RZ, -R21 ;  /* 0x000000ffff159224 */ /* 0x000fe200078e0a15 */
[----:B------:R-:W-:Y:S01]  /*6e70*/  ISETP.GT.U32.AND P1, PT, R26, R16, PT ;  /* 0x000000101a00720c */ /* 0x000fe20003f24070 */
[----:B------:R-:W-:Y:S01]  /*6e80*/  IMAD.HI.U32 R20, R0, R5, RZ ;  /* 0x0000000500147227 */ /* 0x000fe200078e00ff */
[----:B------:R-:W-:Y:S02]  /*6e90*/  IABS R4, R10 ;  /* 0x0000000a00047213 */ /* 0x000fe40000000000 */
[----:B------:R-:W-:Y:S01]  /*6ea0*/  STL [R1+0x1f0], R21 ;  /* 0x0001f01501007387 */ /* 0x000fe20000100800 */
[----:B------:R-:W-:Y:S01]  /*6eb0*/  @!P2 IMAD.MOV R8, RZ, RZ, -R8 ;  /* 0x000000ffff08a224 */ /* 0x000fe200078e0a08 */
[----:B------:R-:W-:Y:S01]  /*6ec0*/  ISETP.GT.U32.AND P2, PT, R26, R17, PT ;  /* 0x000000111a00720c */ /* 0x000fe20003f44070 */
[----:B------:R-:W-:-:S02]  /*6ed0*/  IMAD.MOV R20, RZ, RZ, -R20 ;  /* 0x000000ffff147224 */ /* 0x000fc400078e0a14 */
[--C-:B------:R-:W-:Y:S01]  /*6ee0*/  @!P0 IMAD.IADD R9, R9, 0x1, -R26.reuse ;  /* 0x0000000109098824 */ /* 0x100fe200078e0a1a */
[----:B------:R-:W-:Y:S01]  /*6ef0*/  ISETP.GE.AND P0, PT, R12, RZ, PT ;  /* 0x000000ff0c00720c */ /* 0x000fe20003f06270 */
[----:B------:R-:W-:Y:S01]  /*6f00*/  IMAD R5, R26, R20, R5 ;  /* 0x000000141a057224 */ /* 0x000fe200078e0205 */
        /* <DEDUP_REMOVED lines=8> */
[----:B0-----:R-:W-:-:S04]  /*6f90*/  IMAD.HI.U32 R8, R0, R4, RZ ;  /* 0x0000000400087227 */ /* 0x001fc800078e00ff */
[----:B------:R-:W-:Y:S01]  /*6fa0*/  IMAD.MOV R6, RZ, RZ, -R11 ;  /* 0x000000ffff067224 */ /* 0x000fe200078e0a0b */
[----:B------:R-:W-:Y:S01]  /*6fb0*/  IADD3 R11, R2, 0xfa, RZ ;  /* 0x000000fa020b7810 */ /* 0x000fe20007ffe0ff */
[----:B------:R-:W-:Y:S01]  /*6fc0*/  @!P2 IMAD.IADD R17, R17, 0x1, -R26 ;  /* 0x000000011111a824 */ /* 0x000fe200078e0a1a */
[----:B------:R-:W-:Y:S01]  /*6fd0*/  ISETP.GE.AND P2, PT, R7, RZ, PT ;  /* 0x000000ff0700720c */ /* 0x000fe20003f46270 */
[----:B------:R-:W-:Y:S02]  /*6fe0*/  IMAD.MOV.U32 R19, RZ, RZ, R9 ;  /* 0x000000ffff137224 */ /* 0x000fe400078e0009 */
[----:B------:R-:W-:Y:S02]  /*6ff0*/  IMAD.MOV R7, RZ, RZ, -R8 ;  /* 0x000000ffff077224 */ /* 0x000fe400078e0a08 */
[----:B------:R-:W-:Y:S01]  /*7000*/  IMAD R6, R26, R6, R3 ;  /* 0x000000061a067224 */ /* 0x000fe200078e0203 */
[----:B------:R-:W-:Y:S01]  /*7010*/  IADD3 R3, R2, 0xfe, RZ ;  /* 0x000000fe02037810 */ /* 0x000fe20007ffe0ff */
[----:B------:R-:W-:-:S02]  /*7020*/  IMAD.MOV.U32 R9, RZ, RZ, R13 ;  /* 0x000000ffff097224 */ /* 0x000fc400078e000d */
[----:B------:R-:W-:Y:S01]  /*7030*/  IMAD R4, R26, R7, R4 ;  /* 0x000000071a047224 */ /* 0x000fe200078e0204 */
[----:B------:R-:W-:Y:S01]  /*7040*/  IADD3 R7, R2, 0xfc, RZ ;  /* 0x000000fc02077810 */ /* 0x000fe20007ffe0ff */
[----:B------:R-:W-:Y:S01]  /*7050*/  IMAD.MOV.U32 R8, RZ, RZ, R16 ;  /* 0x000000ffff087224 */ /* 0x000fe200078e0010 */
[----:B------:R-:W-:Y:S01]  /*7060*/  IABS R12, R3 ;  /* 0x00000003000c7213 */ /* 0x000fe20000000000 */
[----:B------:R-:W-:Y:S01]  /*7070*/  @!P0 IMAD.MOV R9, RZ, RZ, -R9 ;  /* 0x000000ffff098224 */ /* 0x000fe200078e0a09 */
[C---:B------:R-:W-:Y:S01]  /*7080*/  ISETP.GT.U32.AND P0, PT, R26.reuse, R6, PT ;  /* 0x000000061a00720c */ /* 0x040fe20003f04070 */
[----:B------:R-:W-:Y:S01]  /*7090*/  @!P4 IMAD.MOV R19, RZ, RZ, -R19 ;  /* 0x000000ffff13c224 */ /* 0x000fe200078e0a13 */
[----:B------:R-:W-:Y:S01]  /*70a0*/  ISETP.GT.U32.AND P4, PT, R26, R17, PT ;  /* 0x000000111a00720c */ /* 0x000fe20003f84070 */
[----:B------:R-:W-:Y:S01]  /*70b0*/  IMAD.MOV.U32 R18, RZ, RZ, R14 ;  /* 0x000000ffff127224 */ /* 0x000fe200078e000e */
[----:B------:R-:W-:Y:S01]  /*70c0*/  IADD3 R14, R2, 0xf0, RZ ;  /* 0x000000f0020e7810 */ /* 0x000fe20007ffe0ff */
[----:B------:R-:W-:Y:S01]  /*70d0*/  @!P6 IMAD.IADD R5, R5, 0x1, -R26 ;  /* 0x000000010505e824 */ /* 0x000fe200078e0a1a */
[----:B------:R-:W-:Y:S01]  /*70e0*/  STL [R1+0x1e8], R19 ;  /* 0x0001e81301007387 */ /* 0x000fe20000100800 */
[----:B------:R-:W-:Y:S01]  /*70f0*/  @!P5 IMAD.MOV R8, RZ, RZ, -R8 ;  /* 0x000000ffff08d224 */ /* 0x000fe200078e0a08 */
[C---:B------:R-:W-:Y:S01]  /*7100*/  ISETP.GT.U32.AND P5, PT, R26.reuse, R4, PT ;  /* 0x000000041a00720c */ /* 0x040fe20003fa4070 */
[----:B------:R-:W-:Y:S01]  /*7110*/  @!P3 IMAD.MOV R18, RZ, RZ, -R18 ;  /* 0x000000ffff12b224 */ /* 0x000fe200078e0a12 */
[----:B------:R-:W-:-:S02]  /*7120*/  ISETP.GT.U32.AND P3, PT, R26, R5, PT ;  /* 0x000000051a00720c */ /* 0x000fc40003f64070 */
[----:B------:R-:W-:Y:S01]  /*7130*/  ISETP.GE.AND P6, PT, R15, RZ, PT ;  /* 0x000000ff0f00720c */ /* 0x000fe20003fc6270 */
[--C-:B------:R-:W-:Y:S01]  /*7140*/  @!P0 IMAD.IADD R6, R6, 0x1, -R26.reuse ;  /* 0x0000000106068824 */ /* 0x100fe200078e0a1a */
[----:B------:R-:W-:Y:S01]  /*7150*/  STL [R1+0x1e4], R18 ;  /* 0x0001e41201007387 */ /* 0x000fe20000100800 */
[--C-:B------:R-:W-:Y:S01]  /*7160*/  @!P4 IMAD.IADD R17, R17, 0x1, -R26.reuse ;  /* 0x000000011111c824 */ /* 0x100fe200078e0a1a */
[----:B------:R-:W-:Y:S02]  /*7170*/  ISETP.GE.AND P0, PT, R7, RZ, PT ;  /* 0x000000ff0700720c */ /* 0x000fe40003f06270 */
[----:B------:R0:W-:Y:S01]  /*7180*/  STL [R1+0x1e0], R9 ;  /* 0x0001e00901007387 */ /* 0x0001e20000100800 */
[----:B------:R-:W-:Y:S02]  /*7190*/  ISETP.GE.AND P4, PT, R10, RZ, PT ;  /* 0x000000ff0a00720c */ /* 0x000fe40003f86270 */
[--C-:B------:R-:W-:Y:S01]  /*71a0*/  @!P5 IMAD.IADD R4, R4, 0x1, -R26.reuse ;  /* 0x000000010404d824 */ /* 0x100fe200078e0a1a */
[----:B------:R1:W-:Y:S01]  /*71b0*/  STL [R1+0x1c4], R8 ;  /* 0x0001c40801007387 */ /* 0x0003e20000100800 */
[----:B------:R-:W-:Y:S01]  /*71c0*/  ISETP.GT.U32.AND P5, PT, R26, R6, PT ;  /* 0x000000061a00720c */ /* 0x000fe20003fa4070 */
[----:B------:R-:W-:Y:S01]  /*71d0*/  @!P3 IMAD.IADD R5, R5, 0x1, -R26 ;  /* 0x000000010505b824 */ /* 0x000fe200078e0a1a */
[----:B------:R-:W-:-:S02]  /*71e0*/  ISETP.GE.AND P3, PT, R3, RZ, PT ;  /* 0x000000ff0300720c */ /* 0x000fc40003f66270 */
[C---:B------:R-:W-:Y:S01]  /*71f0*/  IADD3 R10, R2.reuse, 0xf6, RZ ;  /* 0x000000f6020a7810 */ /* 0x040fe20007ffe0ff */
[----:B0-----:R-:W-:Y:S01]  /*7200*/  IMAD.MOV.U32 R9, RZ, RZ, R17 ;  /* 0x000000ffff097224 */ /* 0x001fe200078e0011 */
[----:B------:R-:W-:Y:S02]  /*7210*/  IADD3 R17, R2, 0xf2, RZ ;  /* 0x000000f202117810 */ /* 0x000fe40007ffe0ff */
[----:B-1----:R-:W-:Y:S01]  /*7220*/  IABS R8, R7 ;  /* 0x0000000700087213 */ /* 0x002fe20000000000 */
[----:B------:R-:W-:-:S04]  /*7230*/  IMAD.HI.U32 R7, R0, R12, RZ ;  /* 0x0000000c00077227 */ /* 0x000fc800078e00ff */
[----:B------:R-:W-:Y:S02]  /*7240*/  IMAD.MOV.U32 R3, RZ, RZ, R8 ;  /* 0x000000ffff037224 */ /* 0x000fe400078e0008 */
[----:B------:R-:W-:Y:S01]  /*7250*/  @!P1 IMAD.MOV R9, RZ, RZ, -R9 ;  /* 0x000000ffff099224 */ /* 0x000fe200078e0a09 */
[----:B------:R-:W-:Y:S01]  /*7260*/  ISETP.GT.U32.AND P1, PT, R26, R4, PT ;  /* 0x000000041a00720c */ /* 0x000fe20003f24070 */
[----:B------:R-:W-:Y:S02]  /*7270*/  IMAD.MOV R7, RZ, RZ, -R7 ;  /* 0x000000ffff077224 */ /* 0x000fe400078e0a07 */
[----:B------:R-:W-:Y:S01]  /*7280*/  IMAD.HI.U32 R8, R0, R3, RZ ;  /* 0x0000000300087227 */ /* 0x000fe200078e00ff */
[----:B------:R0:W-:Y:S03]  /*7290*/  STL [R1+0x1c8], R9 ;  /* 0x0001c80901007387 */ /* 0x0001e60000100800 */
[----:B------:R-:W-:-:S02]  /*72a0*/  IMAD R12, R26, R7, R12 ;  /* 0x000000071a0c7224 */ /* 0x000fc400078e020c */
[----:B------:R-:W-:-:S03]  /*72b0*/  @!P5 IMAD.IADD R6, R6, 0x1, -R26 ;  /* 0x000000010606d824 */ /* 0x000fc600078e0a1a */
[----:B------:R-:W-:Y:S01]  /*72c0*/  ISETP.GT.U32.AND P5, PT, R26, R12, PT ;  /* 0x0000000c1a00720c */ /* 0x000fe20003fa4070 */
[----:B------:R-:W-:Y:S02]  /*72d0*/  IMAD.MOV.U32 R13, RZ, RZ, R6 ;  /* 0x000000ffff0d7224 */ /* 0x000fe400078e0006 */
[----:B0-----:R-:W-:Y:S02]  /*72e0*/  IMAD.MOV.U32 R9, RZ, RZ, R5 ;  /* 0x000000ffff097224 */ /* 0x001fe400078e0005 */
[----:B------:R-:W-:Y:S01]  /*72f0*/  IMAD.MOV R5, RZ, RZ, -R8 ;  /* 0x000000ffff057224 */ /* 0x000fe200078e0a08 */
[----:B------:R-:W-:Y:S01]  /*7300*/  IADD3 R8, R2, 0xf8, RZ ;  /* 0x000000f802087810 */ /* 0x000fe20007ffe0ff */
[----:B------:R-:W-:Y:S02]  /*7310*/  @!P6 IMAD.MOV R13, RZ, RZ, -R13 ;  /* 0x000000ffff0de224 */ /* 0x000fe400078e0a0d */
[----:B------:R-:W-:Y:S01]  /*7320*/  IMAD R5, R26, R5, R3 ;  /* 0x000000051a057224 */ /* 0x000fe200078e0203 */
[----:B------:R-:W-:Y:S01]  /*7330*/  IADD3 R3, R2, 0xf4, RZ ;  /* 0x000000f402037810 */ /* 0x000fe20007ffe0ff */
[----:B------:R-:W-:Y:S01]  /*7340*/  @!P2 IMAD.MOV R9, RZ, RZ, -R9 ;  /* 0x000000ffff09a224 */ /* 0x000fe200078e0a09 */
[----:B------:R-:W-:Y:S01]  /*7350*/  ISETP.GE.AND P2, PT, R11, RZ, PT ;  /* 0x000000ff0b00720c */ /* 0x000fe20003f46270 */
[--C-:B------:R-:W-:Y:S01]  /*7360*/  @!P1 IMAD.IADD R4, R4, 0x1, -R26.reuse ;  /* 0x0000000104049824 */ /* 0x100fe200078e0a1a */
[----:B------:R-:W-:Y:S01]  /*7370*/  ISETP.GT.U32.AND P6, PT, R26, R5, PT ;  /* 0x000000051a00720c */ /* 0x000fe20003fc4070 */
[----:B------:R-:W-:Y:S01]  /*7380*/  @!P5 IMAD.IADD R12, R12, 0x1, -R26 ;  /* 0x000000010c0cd824 */ /* 0x000fe200078e0a1a */
[----:B------:R-:W-:Y:S01]  /*7390*/  IABS R11, R11 ;  /* 0x0000000b000b7213 */ /* 0x000fe20000000000 */
[----:B------:R0:W-:Y:S01]  /*73a0*/  STL [R1+0x1cc], R9 ;  /* 0x0001cc0901007387 */ /* 0x0001e20000100800 */
[----:B------:R-:W-:-:S02]  /*73b0*/  ISETP.GE.AND P1, PT, R8, RZ, PT ;  /* 0x000000ff0800720c */ /* 0x000fc40003f26270 */
[----:B------:R-:W-:Y:S01]  /*73c0*/  ISETP.GT.U32.AND P5, PT, R26, R12, PT ;  /* 0x0000000c1a00720c */ /* 0x000fe20003fa4070 */
[----:B------:R-:W-:Y:S01]  /*73d0*/  IMAD.HI.U32 R7, R0, R11, RZ ;  /* 0x0000000b00077227 */ /* 0x000fe200078e00ff */
[----:B------:R-:W-:Y:S01]  /*73e0*/  IABS R8, R8 ;  /* 0x0000000800087213 */ /* 0x000fe20000000000 */
[----:B------:R-:W-:Y:S02]  /*73f0*/  STL [R1+0x1d0], R13 ;  /* 0x0001d00d01007387 */ /* 0x000fe40000100800 */
[----:B------:R-:W-:Y:S02]  /*7400*/  IMAD.MOV R6, RZ, RZ, -R7 ;  /* 0x000000ffff067224 */ /* 0x000fe400078e0a07 */
[----:B0-----:R-:W-:Y:S02]  /*7410*/  IMAD.MOV.U32 R9, RZ, RZ, R4 ;  /* 0x000000ffff097224 */ /* 0x001fe400078e0004 */
[----:B------:R-:W-:Y:S02]  /*7420*/  @!P6 IMAD.IADD R5, R5, 0x1, -R26 ;  /* 0x000000010505e824 */ /* 0x000fe400078e0a1a */
[----:B------:R-:W-:Y:S01]  /*7430*/  @!P4 IMAD.MOV R9, RZ, RZ, -R9 ;  /* 0x000000ffff09c224 */ /* 0x000fe200078e0a09 */
[----:B------:R-:W-:Y:S01]  /*7440*/  ISETP.GE.AND P4, PT, R10, RZ, PT ;  /* 0x000000ff0a00720c */ /* 0x000fe20003f86270 */
[----:B------:R-:W-:Y:S01]  /*7450*/  IMAD R11, R26, R6, R11 ;  /* 0x000000061a0b7224 */ /* 0x000fe200078e020b */
[----:B------:R-:W-:Y:S01]  /*7460*/  IABS R10, R10 ;  /* 0x0000000a000a7213 */ /* 0x000fe20000000000 */
[----:B------:R-:W-:Y:S01]  /*7470*/  IMAD.HI.U32 R4, R0, R8, RZ ;  /* 0x0000000800047227 */ /* 0x000fe200078e00ff */
[----:B------:R-:W-:Y:S01]  /*7480*/  ISETP.GT.U32.AND P6, PT, R26, R5, PT ;  /* 0x000000051a00720c */ /* 0x000fe20003fc4070 */
[----:B------:R0:W-:Y:S02]  /*7490*/  STL [R1+0x1dc], R9 ;  /* 0x0001dc0901007387 */ /* 0x0001e40000100800 */
[----:B------:R-:W-:-:S04]  /*74a0*/  IMAD.HI.U32 R6, R0, R10, RZ ;  /* 0x0000000a00067227 */ /* 0x000fc800078e00ff */
[----:B------:R-:W-:Y:S02]  /*74b0*/  IMAD.MOV R6, RZ, RZ, -R6 ;  /* 0x000000ffff067224 */ /* 0x000fe400078e0a06 */
[----:B------:R-:W-:Y:S01]  /*74c0*/  @!P5 IMAD.IADD R12, R12, 0x1, -R26 ;  /* 0x000000010c0cd824 */ /* 0x000fe200078e0a1a */
[C---:B------:R-:W-:Y:S01]  /*74d0*/  ISETP.GT.U32.AND P5, PT, R26.reuse, R11, PT ;  /* 0x0000000b1a00720c */ /* 0x040fe20003fa4070 */
[----:B------:R-:W-:Y:S01]  /*74e0*/  IMAD.MOV R4, RZ, RZ, -R4 ;  /* 0x000000ffff047224 */ /* 0x000fe200078e0a04 */
[----:B0-----:R-:W-:Y:S01]  /*74f0*/  IABS R9, R3 ;  /* 0x0000000300097213 */ /* 0x001fe20000000000 */
[C---:B------:R-:W-:Y:S02]  /*7500*/  IMAD R10, R26.reuse, R6, R10 ;  /* 0x000000061a0a7224 */ /* 0x040fe400078e020a */
[----:B------:R-:W-:Y:S01]  /*7510*/  IMAD R8, R26, R4, R8 ;  /* 0x000000041a087224 */ /* 0x000fe200078e0208 */
[----:B------:R-:W-:Y:S01]  /*7520*/  IABS R4, R17 ;  /* 0x0000001100047213 */ /* 0x000fe20000000000 */
[----:B------:R-:W-:-:S04]  /*7530*/  IMAD.HI.U32 R7, R0, R9, RZ ;  /* 0x0000000900077227 */ /* 0x000fc800078e00ff */
[----:B------:R-:W-:Y:S02]  /*7540*/  IMAD.MOV.U32 R13, RZ, RZ, R12 ;  /* 0x000000ffff0d7224 */ /* 0x000fe400078e000c */
[--C-:B------:R-:W-:Y:S01]  /*7550*/  @!P6 IMAD.IADD R5, R5, 0x1, -R26.reuse ;  /* 0x000000010505e824 */ /* 0x100fe200078e0a1a */
[C---:B------:R-:W-:Y:S01]  /*7560*/  ISETP.GT.U32.AND P6, PT, R26.reuse, R10, PT ;  /* 0x0000000a1a00720c */ /* 0x040fe20003fc4070 */
[----:B------:R-:W-:Y:S02]  /*7570*/  IMAD.MOV R7, RZ, RZ, -R7 ;  /* 0x000000ffff077224 */ /* 0x000fe400078e0a07 */
[----:B------:R-:W-:Y:S01]  /*7580*/  @!P3 IMAD.MOV R13, RZ, RZ, -R13 ;  /* 0x000000ffff0db224 */ /* 0x000fe200078e0a0d */
[C---:B------:R-:W-:Y:S01]  /*7590*/  ISETP.GT.U32.AND P3, PT, R26.reuse, R8, PT ;  /* 0x000000081a00720c */ /* 0x040fe20003f64070 */
[----:B------:R-:W-:Y:S01]  /*75a0*/  IMAD R9, R26, R7, R9 ;  /* 0x000000071a097224 */ /* 0x000fe200078e0209 */
[----:B------:R-:W-:Y:S01]  /*75b0*/  IADD3 R7, R2, 0xee, RZ ;  /* 0x000000ee02077810 */ /* 0x000fe20007ffe0ff */
[----:B------:R-:W-:Y:S01]  /*75c0*/  @!P5 IMAD.IADD R11, R11, 0x1, -R26 ;  /* 0x000000010b0bd824 */ /* 0x000fe200078e0a1a */
[----:B------:R0:W-:Y:S01]  /*75d0*/  STL [R1+0x1d8], R13 ;  /* 0x0001d80d01007387 */ /* 0x0001e20000100800 */
[----:B------:R-:W-:Y:S01]  /*75e0*/  IMAD.MOV.U32 R12, RZ, RZ, R5 ;  /* 0x000000ffff0c7224 */ /* 0x000fe200078e0005 */
[----:B------:R-:W-:Y:S01]  /*75f0*/  ISETP.GT.U32.AND P5, PT, R26, R9, PT ;  /* 0x000000091a00720c */ /* 0x000fe20003fa4070 */
[----:B------:R-:W-:Y:S01]  /*7600*/  IMAD.HI.U32 R6, R0, R4, RZ ;  /* 0x0000000400067227 */ /* 0x000fe200078e00ff */
[----:B------:R-:W-:-:S03]  /*7610*/  IABS R16, R7 ;  /* 0x0000000700107213 */ /* 0x000fc60000000000 */
[--C-:B------:R-:W-:Y:S02]  /*7620*/  @!P6 IMAD.IADD R10, R10, 0x1, -R26.reuse ;  /* 0x000000010a0ae824 */ /* 0x100fe400078e0a1a */
[----:B------:R-:W-:Y:S01]  /*7630*/  @!P3 IMAD.IADD R8, R8, 0x1, -R26 ;  /* 0x000000010808b824 */ /* 0x000fe200078e0a1a */
[----:B0-----:R-:W-:Y:S01]  /*7640*/  IABS R13, R14 ;  /* 0x0000000e000d7213 */ /* 0x001fe20000000000 */
[----:B------:R-:W-:Y:S01]  /*7650*/  @!P0 IMAD.MOV R12, RZ, RZ, -R12 ;  /* 0x000000ffff0c8224 */ /* 0x000fe200078e0a0c */
[C---:B------:R-:W-:Y:S01]  /*7660*/  ISETP.GT.U32.AND P3, PT, R26.reuse, R11, PT ;  /* 0x0000000b1a00720c */ /* 0x040fe20003f64070 */
[----:B------:R-:W-:Y:S01]  /*7670*/  IMAD.MOV R6, RZ, RZ, -R6 ;  /* 0x000000ffff067224 */ /* 0x000fe200078e0a06 */
[----:B------:R-:W-:Y:S01]  /*7680*/  ISETP.GT.U32.AND P0, PT, R26, R10, PT ;  /* 0x0000000a1a00720c */ /* 0x000fe20003f04070 */
[----:B------:R-:W-:Y:S01]  /*7690*/  IMAD.HI.U32 R5, R0, R13, RZ ;  /* 0x0000000d00057227 */ /* 0x000fe200078e00ff */
[----:B------:R-:W-:Y:S01]  /*76a0*/  ISETP.GT.U32.AND P6, PT, R26, R8, PT ;  /* 0x000000081a00720c */ /* 0x000fe20003fc4070 */
[----:B------:R0:W-:Y:S02]  /*76b0*/  STL [R1+0x1d4], R12 ;  /* 0x0001d40c01007387 */ /* 0x0001e40000100800 */
[----:B------:R-:W-:-:S02]  /*76c0*/  @!P5 IMAD.IADD R9, R9, 0x1, -R26 ;  /* 0x000000010909d824 */ /* 0x000fc400078e0a1a */
[----:B------:R-:W-:Y:S02]  /*76d0*/  IMAD.MOV R5, RZ, RZ, -R5 ;  /* 0x000000ffff057224 */ /* 0x000fe400078e0a05 */
[C---:B------:R-:W-:Y:S01]  /*76e0*/  IMAD R4, R26.reuse, R6, R4 ;  /* 0x000000061a047224 */ /* 0x040fe200078e0204 */
[C---:B------:R-:W-:Y:S01]  /*76f0*/  ISETP.GT.U32.AND P5, PT, R26.reuse, R9, PT ;  /* 0x000000091a00720c */ /* 0x040fe20003fa4070 */
[----:B------:R-:W-:Y:S01]  /*7700*/  IMAD R13, R26, R5, R13 ;  /* 0x000000051a0d7224 */ /* 0x000fe200078e020d */
[----:B------:R-:W-:Y:S01]  /*7710*/  IADD3 R5, R2, 0xea, RZ ;  /* 0x000000ea02057810 */ /* 0x000fe20007ffe0ff */
[--C-:B------:R-:W-:Y:S01]  /*7720*/  @!P3 IMAD.IADD R11, R11, 0x1, -R26.reuse ;  /* 0x000000010b0bb824 */ /* 0x100fe200078e0a1a */
[----:B------:R-:W-:Y:S01]  /*7730*/  ISETP.GT.U32.AND P3, PT, R26, R4, PT ;  /* 0x000000041a00720c */ /* 0x000fe20003f64070 */
[--C-:B------:R-:W-:Y:S01]  /*7740*/  @!P0 IMAD.IADD R10, R10, 0x1, -R26.reuse ;  /* 0x000000010a0a8824 */ /* 0x100fe200078e0a1a */
        /* <DEDUP_REMOVED lines=8> */
[----:B------:R-:W-:Y:S01]  /*77d0*/  ISETP.GE.AND P5, PT, R17, RZ, PT ;  /* 0x000000ff1100720c */ /* 0x000fe20003fa6270 */
[----:B0-----:R-:W-:Y:S01]  /*77e0*/  IMAD.HI.U32 R12, R0, R16, RZ ;  /* 0x00000010000c7227 */ /* 0x001fe200078e00ff */
[----:B------:R-:W-:Y:S01]  /*77f0*/  IABS R17, R5 ;  /* 0x0000000500117213 */ /* 0x000fe20000000000 */
[----:B------:R0:W-:Y:S02]  /*7800*/  STL [R1+0x1a4], R19 ;  /* 0x0001a41301007387 */ /* 0x0001e40000100800 */
[--C-:B------:R-:W-:Y:S01]  /*7810*/  @!P3 IMAD.IADD R4, R4, 0x1, -R26.reuse ;  /* 0x000000010404b824 */ /* 0x100fe200078e0a1a */
[----:B------:R-:W-:Y:S01]  /*7820*/  ISETP.GE.AND P3, PT, R14, RZ, PT ;  /* 0x000000ff0e00720c */ /* 0x000fe20003f66270 */
[----:B------:R-:W-:-:S02]  /*7830*/  @!P0 IMAD.IADD R13, R13, 0x1, -R26 ;  /* 0x000000010d0d8824 */ /* 0x000fc400078e0a1a */
[----:B------:R-:W-:Y:S01]  /*7840*/  IMAD.MOV.U32 R14, RZ, RZ, R17 ;  /* 0x000000ffff0e7224 */ /* 0x000fe200078e0011 */
[C---:B------:R-:W-:Y:S01]  /*7850*/  ISETP.GT.U32.AND P0, PT, R26.reuse, R4, PT ;  /* 0x000000041a00720c */ /* 0x040fe20003f04070 */
[----:B------:R-:W-:Y:S01]  /*7860*/  IMAD.MOV R12, RZ, RZ, -R12 ;  /* 0x000000ffff0c7224 */ /* 0x000fe200078e0a0c */
[----:B------:R-:W-:Y:S01]  /*7870*/  ISETP.GT.U32.AND P2, PT, R26, R13, PT ;  /* 0x0000000d1a00720c */ /* 0x000fe20003f44070 */
[----:B------:R-:W-:-:S04]  /*7880*/  IMAD.HI.U32 R11, R0, R14, RZ ;  /* 0x0000000e000b7227 */ /* 0x000fc800078e00ff */
[----:B------:R-:W-:Y:S02]  /*7890*/  IMAD.MOV.U32 R18, RZ, RZ, R8 ;  /* 0x000000ffff127224 */ /* 0x000fe400078e0008 */
[----:B------:R-:W-:Y:S02]  /*78a0*/  IMAD.MOV R8, RZ, RZ, -R11 ;  /* 0x000000ffff087224 */ /* 0x000fe400078e0a0b */
[----:B------:R-:W-:-:S04]  /*78b0*/  IMAD.HI.U32 R3, R0, R15, RZ ;  /* 0x0000000f00037227 */ /* 0x000fc800078e00ff */
[C---:B------:R-:W-:Y:S02]  /*78c0*/  IMAD R16, R26.reuse, R12, R16 ;  /* 0x0000000c1a107224 */ /* 0x040fe400078e0210 */
[C---:B------:R-:W-:Y:S02]  /*78d0*/  IMAD R14, R26.reuse, R8, R14 ;  /* 0x000000081a0e7224 */ /* 0x040fe400078e020e */
[----:B------:R-:W-:Y:S02]  /*78e0*/  IMAD.MOV R3, RZ, RZ, -R3 ;  /* 0x000000ffff037224 */ /* 0x000fe400078e0a03 */
[----:B------:R-:W-:Y:S01]  /*78f0*/  @!P1 IMAD.MOV R18, RZ, RZ, -R18 ;  /* 0x000000ffff129224 */ /* 0x000fe200078e0a12 */
[C---:B------:R-:W-:Y:S01]  /*7900*/  ISETP.GT.U32.AND P1, PT, R26.reuse, R16, PT ;  /* 0x000000101a00720c */ /* 0x040fe20003f24070 */
[--C-:B------:R-:W-:Y:S01]  /*7910*/  @!P2 IMAD.IADD R13, R13, 0x1, -R26.reuse ;  /* 0x000000010d0da824 */ /* 0x100fe200078e0a1a */
[C---:B------:R-:W-:Y:S01]  /*7920*/  ISETP.GT.U32.AND P2, PT, R26.reuse, R14, PT ;  /* 0x0000000e1a00720c */ /* 0x040fe20003f44070 */
[----:B------:R-:W-:Y:S01]  /*7930*/  IMAD R15, R26, R3, R15 ;  /* 0x000000031a0f7224 */ /* 0x000fe200078e020f */
[----:B------:R-:W-:Y:S01]  /*7940*/  IADD3 R3, R2, 0xe8, RZ ;  /* 0x000000e802037810 */ /* 0x000fe20007ffe0ff */
[----:B------:R-:W-:Y:S01]  /*7950*/  @!P0 IMAD.IADD R4, R4, 0x1, -R26 ;  /* 0x0000000104048824 */ /* 0x000fe200078e0a1a */
[----:B------:R-:W-:Y:S01]  /*7960*/  ISETP.GE.AND P0, PT, R6, RZ, PT ;  /* 0x000000ff0600720c */ /* 0x000fe20003f06270 */
[----:B------:R-:W-:Y:S01]  /*7970*/  @!P6 IMAD.MOV R9, RZ, RZ, -R9 ;  /* 0x000000ffff09e224 */ /* 0x000fe200078e0a09 */
[----:B------:R-:W-:Y:S01]  /*7980*/  ISETP.GT.U32.AND P6, PT, R26, R15, PT ;  /* 0x0000000f1a00720c */ /* 0x000fe20003fc4070 */
[----:B------:R-:W-:Y:S01]  /*7990*/  @!P4 IMAD.MOV R10, RZ, RZ, -R10 ;  /* 0x000000ffff0ac224 */ /* 0x000fe200078e0a0a */
[----:B------:R-:W-:Y:S01]  /*79a0*/  ISETP.GE.AND P4, PT, R7, RZ, PT ;  /* 0x000000ff0700720c */ /* 0x000fe20003f86270 */
        /* <DEDUP_REMOVED lines=11> */
[----:B------:R-:W-:Y:S01]  /*7a60*/  STL [R1+0x1b0], R10 ;  /* 0x0001b00a01007387 */ /* 0x000fe20000100800 */
[C---:B------:R-:W-:Y:S01]  /*7a70*/  ISETP.GT.U32.AND P2, PT, R26.reuse, R14, PT ;  /* 0x0000000e1a00720c */ /* 0x040fe20003f44070 */
[----:B------:R-:W-:Y:S01]  /*7a80*/  @!P6 IMAD.IADD R15, R15, 0x1, -R26 ;  /* 0x000000010f0fe824 */ /* 0x000fe200078e0a1a */
[----:B------:R-:W-:Y:S01]  /*7a90*/  ISETP.GT.U32.AND P6, PT, R26, R16, PT ;  /* 0x000000101a00720c */ /* 0x000fe20003fc4070 */
[----:B------:R0:W-:Y:S01]  /*7aa0*/  STL [R1+0x1b8], R9 ;  /* 0x0001b80901007387 */ /* 0x0001e20000100800 */
[----:B------:R-:W-:-:S02]  /*7ab0*/  IMAD.HI.U32 R8, R0, R11, RZ ;  /* 0x0000000b00087227 */ /* 0x000fc400078e00ff */
[C---:B------:R-:W-:Y:S01]  /*7ac0*/  ISETP.GT.U32.AND P5, PT, R26.reuse, R15, PT ;  /* 0x0000000f1a00720c */ /* 0x040fe20003fa4070 */
[----:B------:R1:W-:Y:S01]  /*7ad0*/  STL [R1+0x1c0], R7 ;  /* 0x0001c00701007387 */ /* 0x0003e20000100800 */
[----:B------:R-:W-:Y:S02]  /*7ae0*/  IMAD.MOV R8, RZ, RZ, -R8 ;  /* 0x000000ffff087224 */ /* 0x000fe400078e0a08 */
[----:B------:R-:W-:Y:S02]  /*7af0*/  @!P3 IMAD.MOV R19, RZ, RZ, -R19 ;  /* 0x000000ffff13b224 */ /* 0x000fe400078e0a13 */
[----:B------:R-:W-:Y:S01]  /*7b00*/  IMAD R11, R26, R8, R11 ;  /* 0x000000081a0b7224 */ /* 0x000fe200078e020b */
[----:B0-----:R-:W-:Y:S01]  /*7b10*/  IADD3 R9, R2, 0xe4, RZ ;  /* 0x000000e402097810 */ /* 0x001fe20007ffe0ff */
[--C-:B------:R-:W-:Y:S01]  /*7b20*/  @!P2 IMAD.IADD R14, R14, 0x1, -R26.reuse ;  /* 0x000000010e0ea824 */ /* 0x100fe200078e0a1a */
[----:B------:R-:W-:Y:S01]  /*7b30*/  IABS R8, R4 ;  /* 0x0000000400087213 */ /* 0x000fe20000000000 */
[----:B------:R-:W-:Y:S01]  /*7b40*/  @!P6 IMAD.IADD R16, R16, 0x1, -R26 ;  /* 0x000000011010e824 */ /* 0x000fe200078e0a1a */
[----:B------:R-:W-:Y:S01]  /*7b50*/  ISETP.GT.U32.AND P6, PT, R26, R11, PT ;  /* 0x0000000b1a00720c */ /* 0x000fe20003fc4070 */
[----:B-1----:R-:W-:Y:S01]  /*7b60*/  IMAD.HI.U32 R7, R0, R5, RZ ;  /* 0x0000000500077227 */ /* 0x002fe200078e00ff */
[----:B------:R-:W-:Y:S01]  /*7b70*/  IABS R12, R9 ;  /* 0x00000009000c7213 */ /* 0x000fe20000000000 */
[----:B------:R-:W-:Y:S02]  /*7b80*/  STL [R1+0x128], R19 ;  /* 0x0001281301007387 */ /* 0x000fe40000100800 */
[----:B------:R-:W-:-:S02]  /*7b90*/  IMAD.MOV R7, RZ, RZ, -R7 ;  /* 0x000000ffff077224 */ /* 0x000fc400078e0a07 */
[----:B------:R-:W-:-:S04]  /*7ba0*/  IMAD.HI.U32 R17, R0, R12, RZ ;  /* 0x0000000c00117227 */ /* 0x000fc800078e00ff */
[----:B------:R-:W-:Y:S01]  /*7bb0*/  IMAD R5, R26, R7, R5 ;  /* 0x000000071a057224 */ /* 0x000fe200078e0205 */
[----:B------:R-:W-:Y:S01]  /*7bc0*/  IADD3 R7, R2, 0xe0, RZ ;  /* 0x000000e002077810 */ /* 0x000fe20007ffe0ff */
[----:B------:R-:W-:Y:S02]  /*7bd0*/  IMAD.MOV.U32 R18, RZ, RZ, R16 ;  /* 0x000000ffff127224 */ /* 0x000fe400078e0010 */
[----:B------:R-:W-:Y:S01]  /*7be0*/  IMAD.MOV R17, RZ, RZ, -R17 ;  /* 0x000000ffff117224 */ /* 0x000fe200078e0a11 */
[----:B------:R-:W-:Y:S01]  /*7bf0*/  ISETP.GT.U32.AND P2, PT, R26, R5, PT ;  /* 0x000000051a00720c */ /* 0x000fe20003f44070 */
[----:B------:R-:W-:Y:S01]  /*7c00*/  @!P6 IMAD.IADD R11, R11, 0x1, -R26 ;  /* 0x000000010b0be824 */ /* 0x000fe200078e0a1a */
[----:B------:R-:W-:Y:S01]  /*7c10*/  IABS R10, R7 ;  /* 0x00000007000a7213 */ /* 0x000fe20000000000 */
[----:B------:R-:W-:Y:S01]  /*7c20*/  @!P4 IMAD.MOV R18, RZ, RZ, -R18 ;  /* 0x000000ffff12c224 */ /* 0x000fe200078e0a12 */
[----:B------:R-:W-:Y:S01]  /*7c30*/  ISETP.GE.AND P6, PT, R6, RZ, PT ;  /* 0x000000ff0600720c */ /* 0x000fe20003fc6270 */
[----:B------:R-:W-:Y:S01]  /*7c40*/  IMAD R12, R26, R17, R12 ;  /* 0x000000111a0c7224 */ /* 0x000fe200078e020c */
[----:B------:R-:W-:Y:S01]  /*7c50*/  IADD3 R6, R2, 0xde, RZ ;  /* 0x000000de02067810 */ /* 0x000fe20007ffe0ff */
[----:B------:R-:W-:Y:S01]  /*7c60*/  IMAD.HI.U32 R13, R0, R10, RZ ;  /* 0x0000000a000d7227 */ /* 0x000fe200078e00ff */
[----:B------:R-:W-:Y:S02]  /*7c70*/  STL [R1+0x12c], R18 ;  /* 0x00012c1201007387 */ /* 0x000fe40000100800 */
[C---:B------:R-:W-:Y:S01]  /*7c80*/  ISETP.GT.U32.AND P3, PT, R26.reuse, R12, PT ;  /* 0x0000000c1a00720c */ /* 0x040fe20003f64070 */
[--C-:B------:R-:W-:Y:S01]  /*7c90*/  @!P5 IMAD.IADD R15, R15, 0x1, -R26.reuse ;  /* 0x000000010f0fd824 */ /* 0x100fe200078e0a1a */
[----:B------:R-:W-:Y:S01]  /*7ca0*/  ISETP.GE.AND P5, PT, R3, RZ, PT ;  /* 0x000000ff0300720c */ /* 0x000fe20003fa6270 */
[----:B------:R-:W-:Y:S01]  /*7cb0*/  @!P2 IMAD.IADD R5, R5, 0x1, -R26 ;  /* 0x000000010505a824 */ /* 0x000fe200078e0a1a */
[----:B------:R-:W-:Y:S01]  /*7cc0*/  ISETP.GT.U32.AND P2, PT, R26, R11, PT ;  /* 0x0000000b1a00720c */ /* 0x000fe20003f44070 */
[----:B------:R-:W-:-:S02]  /*7cd0*/  IMAD.MOV R13, RZ, RZ, -R13 ;  /* 0x000000ffff0d7224 */ /* 0x000fc400078e0a0d */
[----:B------:R-:W-:Y:S01]  /*7ce0*/  @!P0 IMAD.MOV R15, RZ, RZ, -R15 ;  /* 0x000000ffff0f8224 */ /* 0x000fe200078e0a0f */
[----:B------:R-:W-:Y:S01]  /*7cf0*/  ISETP.GT.U32.AND P4, PT, R26, R5, PT ;  /* 0x000000051a00720c */ /* 0x000fe20003f84070 */
[----:B------:R-:W-:Y:S01]  /*7d00*/  IMAD.HI.U32 R3, R0, R8, RZ ;  /* 0x0000000800037227 */ /* 0x000fe200078e00ff */
[----:B------:R-:W-:Y:S02]  /*7d10*/  ISETP.GE.AND P0, PT, R9, RZ, PT ;  /* 0x000000ff0900720c */ /* 0x000fe40003f06270 */
[----:B------:R-:W-:Y:S01]  /*7d20*/  STL [R1+0x13c], R15 ;  /* 0x00013c0f01007387 */ /* 0x000fe20000100800 */
[----:B------:R-:W-:Y:S02]  /*7d30*/  IMAD R9, R26, R13, R10 ;  /* 0x0000000d1a097224 */ /* 0x000fe400078e020a */
[----:B------:R-:W-:Y:S02]  /*7d40*/  IMAD.MOV R3, RZ, RZ, -R3 ;  /* 0x000000ffff037224 */ /* 0x000fe400078e0a03 */
[----:B------:R-:W-:Y:S01]  /*7d50*/  @!P2 IMAD.IADD R11, R11, 0x1, -R26 ;  /* 0x000000010b0ba824 */ /* 0x000fe200078e0a1a */
[----:B------:R-:W-:Y:S01]  /*7d60*/  ISETP.GE.AND P2, PT, R4, RZ, PT ;  /* 0x000000ff0400720c */ /* 0x000fe20003f46270 */
[C---:B------:R-:W-:Y:S01]  /*7d70*/  IMAD R8, R26.reuse, R3, R8 ;  /* 0x000000031a087224 */ /* 0x040fe200078e0208 */
[----:B------:R-:W-:Y:S01]  /*7d80*/  IABS R3, R6 ;  /* 0x0000000600037213 */ /* 0x000fe20000000000 */
[--C-:B------:R-:W-:Y:S01]  /*7d90*/  @!P4 IMAD.IADD R5, R5, 0x1, -R26.reuse ;  /* 0x000000010505c824 */ /* 0x100fe200078e0a1a */
[----:B------:R-:W-:Y:S01]  /*7da0*/  ISETP.GT.U32.AND P4, PT, R26, R9, PT ;  /* 0x000000091a00720c */ /* 0x000fe20003f84070 */
[----:B------:R-:W-:Y:S01]  /*7db0*/  @!P3 IMAD.IADD R12, R12, 0x1, -R26 ;  /* 0x000000010c0cb824 */ /* 0x000fe200078e0a1a */
[----:B------:R-:W-:Y:S01]  /*7dc0*/  IADD3 R4, R2, 0xdc, RZ ;  /* 0x000000dc02047810 */ /* 0x000fe20007ffe0ff */
[----:B------:R-:W-:Y:S01]  /*7dd0*/  IMAD.MOV.U32 R13, RZ, RZ, R11 ;  /* 0x000000ffff0d7224 */ /* 0x000fe200078e000b */
[----:B------:R-:W-:Y:S01]  /*7de0*/  ISETP.GE.AND P3, PT, R7, RZ, PT ;  /* 0x000000ff0700720c */ /* 0x000fe20003f66270 */
[----:B------:R-:W-:Y:S01]  /*7df0*/  @!P1 IMAD.MOV R14, RZ, RZ, -R14 ;  /* 0x000000ffff0e9224 */ /* 0x000fe200078e0a0e */
[C---:B------:R-:W-:Y:S01]  /*7e00*/  ISETP.GT.U32.AND P1, PT, R26.reuse, R8, PT ;  /* 0x000000081a00720c */ /* 0x040fe20003f24070 */
[----:B------:R-:W-:Y:S01]  /*7e10*/  @!P5 IMAD.MOV R13, RZ, RZ, -R13 ;  /* 0x000000ffff0dd224 */ /* 0x000fe200078e0a0d */
[----:B------:R-:W-:Y:S01]  /*7e20*/  ISETP.GT.U32.AND P5, PT, R26, R12, PT ;  /* 0x0000000c1a00720c */ /* 0x000fe20003fa4070 */
[----:B------:R-:W-:Y:S01]  /*7e30*/  IMAD.HI.U32 R10, R0, R3, RZ ;  /* 0x00000003000a7227 */ /* 0x000fe200078e00ff */
[----:B------:R-:W-:Y:S01]  /*7e40*/  IABS R11, R4 ;  /* 0x00000004000b7213 */ /* 0x000fe20000000000 */
[----:B------:R0:W-:Y:S01]  /*7e50*/  STL [R1+0x190], R14 ;  /* 0x0001900e01007387 */ /* 0x0001e20000100800 */
[----:B------:R-:W-:Y:S01]  /*7e60*/  IADD3 R7, R2, 0xda, RZ ;  /* 0x000000da02077810 */ /* 0x000fe20007ffe0ff */
[----:B------:R-:W-:-:S02]  /*7e70*/  @!P4 IMAD.IADD R9, R9, 0x1, -R26 ;  /* 0x000000010909c824 */ /* 0x000fc400078e0a1a */
[----:B------:R-:W-:Y:S01]  /*7e80*/  IMAD.MOV R10, RZ, RZ, -R10 ;  /* 0x000000ffff0a7224 */ /* 0x000fe200078e0a0a */
[----:B------:R1:W-:Y:S02]  /*7e90*/  STL [R1+0x194], R13 ;  /* 0x0001940d01007387 */ /* 0x0003e40000100800 */
[C---:B------:R-:W-:Y:S01]  /*7ea0*/  ISETP.GT.U32.AND P4, PT, R26.reuse, R9, PT ;  /* 0x000000091a00720c */ /* 0x040fe20003f84070 */
[----:B------:R-:W-:Y:S01]  /*7eb0*/  IMAD R3, R26, R10, R3 ;  /* 0x0000000a1a037224 */ /* 0x000fe200078e0203 */
[----:B------:R-:W-:Y:S01]  /*7ec0*/  IABS R10, R7 ;  /* 0x00000007000a7213 */ /* 0x000fe20000000000 */
[--C-:B------:R-:W-:Y:S02]  /*7ed0*/  @!P1 IMAD.IADD R8, R8, 0x1, -R26.reuse ;  /* 0x0000000108089824 */ /* 0x100fe400078e0a1a */
[----:B------:R-:W-:Y:S01]  /*7ee0*/  @!P5 IMAD.IADD R12, R12, 0x1, -R26 ;  /* 0x000000010c0cd824 */ /* 0x000fe200078e0a1a */
[----:B------:R-:W-:Y:S01]  /*7ef0*/  ISETP.GT.U32.AND P5, PT, R26, R3, PT ;  /* 0x000000031a00720c */ /* 0x000fe20003fa4070 */
[----:B0-----:R-:W-:Y:S01]  /*7f00*/  IMAD.HI.U32 R14, R0, R10, RZ ;  /* 0x0000000a000e7227 */ /* 0x001fe200078e00ff */
[----:B------:R-:W-:-:S03]  /*7f10*/  ISETP.GT.U32.AND P1, PT, R26, R8, PT ;  /* 0x000000081a00720c */ /* 0x000fc60003f24070 */
[----:B-1----:R-:W-:Y:S02]  /*7f20*/  IMAD.MOV.U32 R13, RZ, RZ, R5 ;  /* 0x000000ffff0d7224 */ /* 0x002fe400078e0005 */
[----:B------:R-:W-:-:S04]  /*7f30*/  IMAD.HI.U32 R5, R0, R11, RZ ;  /* 0x0000000b00057227 */ /* 0x000fc800078e00ff */
[----:B------:R-:W-:Y:S02]  /*7f40*/  IMAD.MOV R5, RZ, RZ, -R5 ;  /* 0x000000ffff057224 */ /* 0x000fe400078e0a05 */
[----:B------:R-:W-:Y:S02]  /*7f50*/  @!P4 IMAD.IADD R9, R9, 0x1, -R26 ;  /* 0x000000010909c824 */ /* 0x000fe400078e0a1a */
[----:B------:R-:W-:Y:S01]  /*7f60*/  IMAD R11, R26, R5, R11 ;  /* 0x000000051a0b7224 */ /* 0x000fe200078e020b */
[----:B------:R-:W-:Y:S01]  /*7f70*/  IADD3 R5, R2, 0xd6, RZ ;  /* 0x000000d602057810 */ /* 0x000fe20007ffe0ff */
[----:B------:R-:W-:Y:S02]  /*7f80*/  IMAD.MOV.U32 R15, RZ, RZ, R12 ;  /* 0x000000ffff0f7224 */ /* 0x000fe400078e000c */
[--C-:B------:R-:W-:Y:S01]  /*7f90*/  @!P5 IMAD.IADD R3, R3, 0x1, -R26.reuse ;  /* 0x000000010303d824 */ /* 0x100fe200078e0a1a */
[----:B------:R-:W-:Y:S01]  /*7fa0*/  ISETP.GT.U32.AND P4, PT, R26, R11, PT ;  /* 0x0000000b1a00720c */ /* 0x000fe20003f84070 */
[----:B------:R-:W-:Y:S01]  /*7fb0*/  @!P1 IMAD.IADD R8, R8, 0x1, -R26 ;  /* 0x0000000108089824 */ /* 0x000fe200078e0a1a */
[----:B------:R-:W-:Y:S01]  /*7fc0*/  ISETP.GE.AND P1, PT, R4, RZ, PT ;  /* 0x000000ff0400720c */ /* 0x000fe20003f26270 */
[----:B------:R-:W-:Y:S01]  /*7fd0*/  @!P6 IMAD.MOV R13, RZ, RZ, -R13 ;  /* 0x000000ffff0de224 */ /* 0x000fe200078e0a0d */
[----:B------:R-:W-:Y:S01]  /*7fe0*/  IADD3 R4, R2, 0xd8, RZ ;  /* 0x000000d802047810 */ /* 0x000fe20007ffe0ff */
[----:B------:R-:W-:Y:S01]  /*7ff0*/  @!P0 IMAD.MOV R15, RZ, RZ, -R15 ;  /* 0x000000ffff0f8224 */ /* 0x000fe200078e0a0f */
[----:B------:R-:W-:Y:S01]  /*8000*/  ISETP.GT.U32.AND P0, PT, R26, R3, PT ;  /* 0x000000031a00720c */ /* 0x000fe20003f04070 */
[----:B------:R-:W-:Y:S01]  /*8010*/  IMAD.MOV R14, RZ, RZ, -R14 ;  /* 0x000000ffff0e7224 */ /* 0x000fe200078e0a0e */
[----:B------:R-:W-:Y:S01]  /*8020*/  ISETP.GE.AND P6, PT, R6, RZ, PT ;  /* 0x000000ff0600720c */ /* 0x000fe20003fc6270 */
[----:B------:R0:W-:Y:S01]  /*8030*/  STL [R1+0x1a0], R13 ;  /* 0x0001a00d01007387 */ /* 0x0001e20000100800 */
[----:B------:R-:W-:Y:S01]  /*8040*/  IABS R6, R4 ;  /* 0x0000000400067213 */ /* 0x000fe20000000000 */
[----:B------:R-:W-:Y:S01]  /*8050*/  IMAD.MOV.U32 R12, RZ, RZ, R8 ;  /* 0x000000ffff0c7224 */ /* 0x000fe200078e0008 */
[----:B------:R-:W-:Y:S01]  /*8060*/  ISETP.GE.AND P5, PT, R7, RZ, PT ;  /* 0x000000ff0700720c */ /* 0x000fe20003fa6270 */
[----:B------:R-:W-:Y:S01]  /*8070*/  @!P4 IMAD.IADD R11, R11, 0x1, -R26 ;  /* 0x000000010b0bc824 */ /* 0x000fe200078e0a1a */
[----:B------:R-:W-:Y:S01]  /*8080*/  STL [R1+0x198], R15 ;  /* 0x0001980f01007387 */ /* 0x000fe20000100800 */
[----:B------:R-:W-:-:S03]  /*8090*/  IMAD.HI.U32 R7, R0, R6, RZ ;  /* 0x0000000600077227 */ /* 0x000fc600078e00ff */
[C---:B------:R-:W-:Y:S01]  /*80a0*/  ISETP.GT.U32.AND P4, PT, R26.reuse, R11, PT ;  /* 0x0000000b1a00720c */ /* 0x040fe20003f84070 */
[----:B------:R-:W-:Y:S01]  /*80b0*/  IMAD R10, R26, R14, R10 ;  /* 0x0000000e1a0a7224 */ /* 0x000fe200078e020a */
[----:B0-----:R-:W-:Y:S01]  /*80c0*/  IABS R13, R5 ;  /* 0x00000005000d7213 */ /* 0x001fe20000000000 */
[----:B------:R-:W-:Y:S02]  /*80d0*/  IMAD.MOV R7, RZ, RZ, -R7 ;  /* 0x000000ffff077224 */ /* 0x000fe400078e0a07 */
[----:B------:R-:W-:Y:S01]  /*80e0*/  @!P0 IMAD.IADD R3, R3, 0x1, -R26 ;  /* 0x0000000103038824 */ /* 0x000fe200078e0a1a */
[----:B------:R-:W-:Y:S01]  /*80f0*/  ISETP.GE.AND P0, PT, R5, RZ, PT ;  /* 0x000000ff0500720c */ /* 0x000fe20003f06270 */
[----:B------:R-:W-:-:S04]  /*8100*/  IMAD.HI.U32 R8, R0, R13, RZ ;  /* 0x0000000d00087227 */ /* 0x000fc800078e00ff */
[----:B------:R-:W-:Y:S02]  /*8110*/  IMAD.MOV R8, RZ, RZ, -R8 ;  /* 0x000000ffff087224 */ /* 0x000fe400078e0a08 */
[----:B------:R-:W-:Y:S01]  /*8120*/  @!P2 IMAD.MOV R12, RZ, RZ, -R12 ;  /* 0x000000ffff0ca224 */ /* 0x000fe200078e0a0c */
[C---:B------:R-:W-:Y:S01]  /*8130*/  ISETP.GT.U32.AND P2, PT, R26.reuse, R10, PT ;  /* 0x0000000a1a00720c */ /* 0x040fe20003f44070 */
[C---:B------:R-:W-:Y:S02]  /*8140*/  IMAD R6, R26.reuse, R7, R6 ;  /* 0x000000071a067224 */ /* 0x040fe400078e0206 */
[----:B------:R-:W-:Y:S01]  /*8150*/  IMAD R13, R26, R8, R13 ;  /* 0x000000081a0d7224 */ /* 0x000fe200078e020d */
[----:B------:R0:W-:Y:S01]  /*8160*/  STL [R1+0x16c], R12 ;  /* 0x00016c0c01007387 */ /* 0x0001e20000100800 */
[----:B------:R-:W-:Y:S01]  /*8170*/  IMAD.MOV.U32 R14, RZ, RZ, R3 ;  /* 0x000000ffff0e7224 */ /* 0x000fe200078e0003 */
[----:B------:R-:W-:Y:S01]  /*8180*/  IADD3 R8, R2, 0xd2, RZ ;  /* 0x000000d202087810 */ /* 0x000fe20007ffe0ff */
[----:B------:R-:W-:Y:S01]  /*8190*/  @!P4 IMAD.IADD R11, R11, 0x1, -R26 ;  /* 0x000000010b0bc824 */ /* 0x000fe200078e0a1a */
[C---:B------:R-:W-:Y:S01]  /*81a0*/  ISETP.GT.U32.AND P4, PT, R26.reuse, R6, PT ;  /* 0x000000061a00720c */ /* 0x040fe20003f84070 */
[----:B------:R-:W-:Y:S01]  /*81b0*/  @!P6 IMAD.MOV R14, RZ, RZ, -R14 ;  /* 0x000000ffff0ee224 */ /* 0x000fe200078e0a0e */
[----:B------:R-:W-:Y:S01]  /*81c0*/  ISETP.GT.U32.AND P6, PT, R26, R13, PT ;  /* 0x0000000d1a00720c */ /* 0x000fe20003fc4070 */
[----:B------:R-:W-:Y:S01]  /*81d0*/  @!P3 IMAD.MOV R9, RZ, RZ, -R9 ;  /* 0x000000ffff09b224 */ /* 0x000fe200078e0a09 */
[----:B------:R-:W-:Y:S01]  /*81e0*/  ISETP.GE.AND P3, PT, R4, RZ, PT ;  /* 0x000000ff0400720c */ /* 0x000fe20003f66270 */
[----:B------:R-:W-:Y:S01]  /*81f0*/  @!P2 IMAD.IADD R10, R10, 0x1, -R26 ;  /* 0x000000010a0aa824 */ /* 0x000fe200078e0a1a */
[----:B------:R-:W-:Y:S01]  /*8200*/  IADD3 R4, R2, 0xd0, RZ ;  /* 0x000000d002047810 */ /* 0x000fe20007ffe0ff */
[----:B0-----:R-:W-:Y:S01]  /*8210*/  IMAD.MOV.U32 R12, RZ, RZ, R11 ;  /* 0x000000ffff0c7224 */ /* 0x001fe200078e000b */
[----:B------:R0:W-:Y:S01]  /*8220*/  STL [R1+0x170], R9 ;  /* 0x0001700901007387 */ /* 0x0001e20000100800 */
[----:B------:R-:W-:-:S02]  /*8230*/  IABS R7, R8 ;  /* 0x0000000800077213 */ /* 0x000fc40000000000 */
[----:B------:R-:W-:Y:S01]  /*8240*/  ISETP.GT.U32.AND P2, PT, R26, R10, PT ;  /* 0x0000000a1a00720c */ /* 0x000fe20003f44070 */
[----:B------:R-:W-:Y:S01]  /*8250*/  @!P1 IMAD.MOV R12, RZ, RZ, -R12 ;  /* 0x000000ffff0c9224 */ /* 0x000fe200078e0a0c */
[----:B------:R-:W-:Y:S01]  /*8260*/  IABS R3, R4 ;  /* 0x0000000400037213 */ /* 0x000fe20000000000 */
[--C-:B------:R-:W-:Y:S01]  /*8270*/  @!P4 IMAD.IADD R6, R6, 0x1, -R26.reuse ;  /* 0x000000010606c824 */ /* 0x100fe200078e0a1a */
[----:B------:R-:W-:Y:S01]  /*8280*/  STL [R1+0x18c], R14 ;  /* 0x00018c0e01007387 */ /* 0x000fe20000100800 */
[----:B------:R-:W-:Y:S01]  /*8290*/  @!P6 IMAD.IADD R13, R13, 0x1, -R26 ;  /* 0x000000010d0de824 */ /* 0x000fe200078e0a1a */
[----:B0-----:R-:W-:Y:S02]  /*82a0*/  IADD3 R9, R2, 0xd4, RZ ;  /* 0x000000d402097810 */ /* 0x001fe40007ffe0ff */
[----:B------:R0:W-:Y:S01]  /*82b0*/  STL [R1+0x188], R12 ;  /* 0x0001880c01007387 */ /* 0x0001e20000100800 */
[----:B------:R-:W-:Y:S02]  /*82c0*/  ISETP.GT.U32.AND P4, PT, R26, R6, PT ;  /* 0x000000061a00720c */ /* 0x000fe40003f84070 */
[----:B------:R-:W-:-:S02]  /*82d0*/  IABS R5, R9 ;  /* 0x0000000900057213 */ /* 0x000fc40000000000 */
[----:B------:R-:W-:Y:S01]  /*82e0*/  ISETP.GT.U32.AND P6, PT, R26, R13, PT ;  /* 0x0000000d1a00720c */ /* 0x000fe20003fc4070 */
[----:B------:R-:W-:Y:S01]  /*82f0*/  @!P2 IMAD.IADD R10, R10, 0x1, -R26 ;  /* 0x000000010a0aa824 */ /* 0x000fe200078e0a1a */
[----:B------:R-:W-:Y:S01]  /*8300*/  ISETP.GE.AND P2, PT, R8, RZ, PT ;  /* 0x000000ff0800720c */ /* 0x000fe20003f46270 */
[----:B------:R-:W-:Y:S01]  /*8310*/  IMAD.HI.U32 R11, R0, R5, RZ ;  /* 0x00000005000b7227 */ /* 0x000fe200078e00ff */
[----:B------:R-:W-:-:S03]  /*8320*/  ISETP.GE.AND P1, PT, R9, RZ, PT ;  /* 0x000000ff0900720c */ /* 0x000fc60003f26270 */
[----:B------:R-:W-:Y:S02]  /*8330*/  IMAD.MOV R11, RZ, RZ, -R11 ;  /* 0x000000ffff0b7224 */ /* 0x000fe400078e0a0b */
[----:B------:R-:W-:-:S04]  /*8340*/  IMAD.HI.U32 R8, R0, R7, RZ ;  /* 0x0000000700087227 */ /* 0x000fc800078e00ff */
[----:B------:R-:W-:-:S04]  /*8350*/  IMAD.HI.U32 R9, R0, R3, RZ ;  /* 0x0000000300097227 */ /* 0x000fc800078e00ff */
[----:B0-----:R-:W-:Y:S02]  /*8360*/  IMAD.MOV.U32 R12, RZ, RZ, R10 ;  /* 0x000000ffff0c7224 */ /* 0x001fe400078e000a */
[----:B------:R-:W-:Y:S02]  /*8370*/  IMAD R5, R26, R11, R5 ;  /* 0x0000000b1a057224 */ /* 0x000fe400078e0205 */
[----:B------:R-:W-:Y:S02]  /*8380*/  IMAD.MOV R8, RZ, RZ, -R8 ;  /* 0x000000ffff087224 */ /* 0x000fe400078e0a08 */
[--C-:B------:R-:W-:Y:S01]  /*8390*/  @!P4 IMAD.IADD R6, R6, 0x1, -R26.reuse ;  /* 0x000000010606c824 */ /* 0x100fe200078e0a1a */
[----:B------:R-:W-:Y:S01]  /*83a0*/  ISETP.GT.U32.AND P4, PT, R26, R5, PT ;  /* 0x000000051a00720c */ /* 0x000fe20003f84070 */
[----:B------:R-:W-:Y:S02]  /*83b0*/  IMAD.MOV R9, RZ, RZ, -R9 ;  /* 0x000000ffff097224 */ /* 0x000fe400078e0a09 */
[----:B------:R-:W-:-:S02]  /*83c0*/  @!P6 IMAD.IADD R13, R13, 0x1, -R26 ;  /* 0x000000010d0de824 */ /* 0x000fc400078e0a1a */
[----:B------:R-:W-:Y:S01]  /*83d0*/  @!P5 IMAD.MOV R12, RZ, RZ, -R12 ;  /* 0x000000ffff0cd224 */ /* 0x000fe200078e0a0c */
[----:B------:R-:W-:Y:S01]  /*83e0*/  ISETP.GE.AND P5, PT, R4, RZ, PT ;  /* 0x000000ff0400720c */ /* 0x000fe20003fa6270 */
[----:B------:R-:W-:Y:S01]  /*83f0*/  IMAD R4, R26, R8, R7 ;  /* 0x000000081a047224 */ /* 0x000fe200078e0207 */
[C---:B------:R-:W-:Y:S01]  /*8400*/  IADD3 R8, R2.reuse, 0xc8, RZ ;  /* 0x000000c802087810 */ /* 0x040fe20007ffe0ff */
[----:B------:R-:W-:Y:S01]  /*8410*/  IMAD.MOV.U32 R10, RZ, RZ, R6 ;  /* 0x000000ffff0a7224 */ /* 0x000fe200078e0006 */
[----:B------:R-:W-:Y:S01]  /*8420*/  IADD3 R6, R2, 0xcc, RZ ;  /* 0x000000cc02067810 */ /* 0x000fe20007ffe0ff */
[----:B------:R-:W-:Y:S01]  /*8430*/  IMAD R3, R26, R9, R3 ;  /* 0x000000091a037224 */ /* 0x000fe200078e0203 */
[----:B------:R-:W-:Y:S01]  /*8440*/  IADD3 R9, R2, 0xce, RZ ;  /* 0x000000ce02097810 */ /* 0x000fe20007ffe0ff */
[----:B------:R-:W-:Y:S01]  /*8450*/  IMAD.MOV.U32 R15, RZ, RZ, R13 ;  /* 0x000000ffff0f7224 */ /* 0x000fe200078e000d */
[----:B------:R0:W-:Y:S01]  /*8460*/  STL [R1+0x17c], R12 ;  /* 0x00017c0c01007387 */ /* 0x0001e20000100800 */
[----:B------:R-:W-:Y:S01]  /*8470*/  @!P3 IMAD.MOV R10, RZ, RZ, -R10 ;  /* 0x000000ffff0ab224 */ /* 0x000fe200078e0a0a */
[C---:B------:R-:W-:Y:S01]  /*8480*/  ISETP.GT.U32.AND P3, PT, R26.reuse, R4, PT ;  /* 0x000000041a00720c */ /* 0x040fe20003f64070 */
[----:B------:R-:W-:Y:S01]  /*8490*/  @!P0 IMAD.MOV R15, RZ, RZ, -R15 ;  /* 0x000000ffff0f8224 */ /* 0x000fe200078e0a0f */
[----:B------:R-:W-:Y:S01]  /*84a0*/  ISETP.GT.U32.AND P0, PT, R26, R3, PT ;  /* 0x000000031a00720c */ /* 0x000fe20003f04070 */
[----:B------:R-:W-:Y:S01]  /*84b0*/  @!P4 IMAD.IADD R5, R5, 0x1, -R26 ;  /* 0x000000010505c824 */ /* 0x000fe200078e0a1a */
[----:B------:R-:W-:Y:S01]  /*84c0*/  ISETP.GE.AND P6, PT, R9, RZ, PT ;  /* 0x000000ff0900720c */ /* 0x000fe20003fc6270 */
[----:B------:R1:W-:Y:S01]  /*84d0*/  STL [R1+0x180], R10 ;  /* 0x0001800a01007387 */ /* 0x0003e20000100800 */
[----:B------:R-:W-:-:S02]  /*84e0*/  IABS R9, R9 ;  /* 0x0000000900097213 */ /* 0x000fc40000000000 */
[----:B------:R-:W-:Y:S01]  /*84f0*/  ISETP.GT.U32.AND P4, PT, R26, R5, PT ;  /* 0x000000051a00720c */ /* 0x000fe20003f84070 */
[----:B------:R2:W-:Y:S01]  /*8500*/  STL [R1+0x178], R15 ;  /* 0x0001780f01007387 */ /* 0x0005e20000100800 */
[----:B------:R-:W-:Y:S01]  /*8510*/  IADD3 R7, R2, 0xca, RZ ;  /* 0x000000ca02077810 */ /* 0x000fe20007ffe0ff */
[----:B------:R-:W-:Y:S01]  /*8520*/  IMAD.HI.U32 R13, R0, R9, RZ ;  /* 0x00000009000d7227 */ /* 0x000fe200078e00ff */
[----:B0-----:R-:W-:Y:S02]  /*8530*/  IABS R12, R8 ;  /* 0x00000008000c7213 */ /* 0x001fe40000000000 */
[----:B------:R-:W-:Y:S01]  /*8540*/  IABS R11, R7 ;  /* 0x00000007000b7213 */ /* 0x000fe20000000000 */
[--C-:B------:R-:W-:Y:S01]  /*8550*/  @!P3 IMAD.IADD R4, R4, 0x1, -R26.reuse ;  /* 0x000000010404b824 */ /* 0x100fe200078e0a1a */
[----:B-1----:R-:W-:Y:S01]  /*8560*/  IABS R10, R6 ;  /* 0x00000006000a7213 */ /* 0x002fe20000000000 */
[----:B------:R-:W-:Y:S02]  /*8570*/  @!P0 IMAD.IADD R3, R3, 0x1, -R26 ;  /* 0x0000000103038824 */ /* 0x000fe400078e0a1a */
[----:B------:R-:W-:Y:S01]  /*8580*/  IMAD.MOV R13, RZ, RZ, -R13 ;  /* 0x000000ffff0d7224 */ /* 0x000fe200078e0a0d */
[----:B------:R-:W-:Y:S01]  /*8590*/  ISETP.GT.U32.AND P3, PT, R26, R4, PT ;  /* 0x000000041a00720c */ /* 0x000fe20003f64070 */
[----:B------:R-:W-:Y:S01]  /*85a0*/  IMAD.HI.U32 R14, R0, R10, RZ ;  /* 0x0000000a000e7227 */ /* 0x000fe200078e00ff */
[----:B------:R-:W-:-:S03]  /*85b0*/  ISETP.GT.U32.AND P0, PT, R26, R3, PT ;  /* 0x000000031a00720c */ /* 0x000fc60003f04070 */
[----:B------:R-:W-:Y:S01]  /*85c0*/  @!P4 IMAD.IADD R5, R5, 0x1, -R26 ;  /* 0x000000010505c824 */ /* 0x000fe200078e0a1a */
[----:B------:R-:W-:Y:S01]  /*85d0*/  ISETP.GE.AND P4, PT, R6, RZ, PT ;  /* 0x000000ff0600720c */ /* 0x000fe20003f86270 */
[----:B------:R-:W-:Y:S02]  /*85e0*/  IMAD.MOV R14, RZ, RZ, -R14 ;  /* 0x000000ffff0e7224 */ /* 0x000fe400078e0a0e */
[----:B------:R-:W-:Y:S02]  /*85f0*/  IMAD R9, R26, R13, R9 ;  /* 0x0000000d1a097224 */ /* 0x000fe400078e0209 */
[----:B------:R-:W-:-:S04]  /*8600*/  IMAD.HI.U32 R6, R0, R12, RZ ;  /* 0x0000000c00067227 */ /* 0x000fc800078e00ff */
[----:B------:R-:W-:Y:S02]  /*8610*/  IMAD R14, R26, R14, R10 ;  /* 0x0000000e1a0e7224 */ /* 0x000fe400078e020a */
[----:B------:R-:W-:Y:S01]  /*8620*/  @!P3 IMAD.IADD R4, R4, 0x1, -R26 ;  /* 0x000000010404b824 */ /* 0x000fe200078e0a1a */
[----:B------:R-:W-:Y:S01]  /*8630*/  ISETP.GT.U32.AND P3, PT, R26, R9, PT ;  /* 0x000000091a00720c */ /* 0x000fe20003f64070 */
[----:B------:R-:W-:Y:S02]  /*8640*/  IMAD.MOV.U32 R17, RZ, RZ, R5 ;  /* 0x000000ffff117224 */ /* 0x000fe400078e0005 */
[----:B--2---:R-:W-:-:S04]  /*8650*/  IMAD.HI.U32 R15, R0, R11, RZ ;  /* 0x0000000b000f7227 */ /* 0x004fc800078e00ff */
[----:B------:R-:W-:Y:S01]  /*8660*/  IMAD.MOV R5, RZ, RZ, -R6 ;  /* 0x000000ffff057224 */ /* 0x000fe200078e0a06 */
[----:B------:R-:W-:Y:S01]  /*8670*/  IADD3 R6, R2, 0xc2, RZ ;  /* 0x000000c202067810 */ /* 0x000fe20007ffe0ff */
[----:B------:R-:W-:Y:S02]  /*8680*/  @!P0 IMAD.IADD R3, R3, 0x1, -R26 ;  /* 0x0000000103038824 */ /* 0x000fe400078e0a1a */
[----:B------:R-:W-:Y:S01]  /*8690*/  @!P1 IMAD.MOV R17, RZ, RZ, -R17 ;  /* 0x000000ffff119224 */ /* 0x000fe200078e0a11 */
[C---:B------:R-:W-:Y:S01]  /*86a0*/  ISETP.GT.U32.AND P1, PT, R26.reuse, R14, PT ;  /* 0x0000000e1a00720c */ /* 0x040fe20003f24070 */
[----:B------:R-:W-:Y:S02]  /*86b0*/  IMAD.MOV R15, RZ, RZ, -R15 ;  /* 0x000000ffff0f7224 */ /* 0x000fe400078e0a0f */
[----:B------:R-:W-:Y:S01]  /*86c0*/  IMAD R12, R26, R5, R12 ;  /* 0x000000051a0c7224 */ /* 0x000fe200078e020c */
[----:B------:R-:W-:Y:S01]  /*86d0*/  IADD3 R5, R2, 0xc4, RZ ;  /* 0x000000c402057810 */ /* 0x000fe20007ffe0ff */
[----:B------:R-:W-:Y:S01]  /*86e0*/  IMAD.MOV.U32 R13, RZ, RZ, R3 ;  /* 0x000000ffff0d7224 */ /* 0x000fe200078e0003 */
[----:B------:R0:W-:Y:S01]  /*86f0*/  STL [R1+0x168], R17 ;  /* 0x0001681101007387 */ /* 0x0001e20000100800 */
[C---:B------:R-:W-:Y:S01]  /*8700*/  IMAD R11, R26.reuse, R15, R11 ;  /* 0x0000000f1a0b7224 */ /* 0x040fe200078e020b */
[----:B------:R-:W-:Y:S01]  /*8710*/  IABS R3, R5 ;  /* 0x0000000500037213 */ /* 0x000fe20000000000 */
[----:B------:R-:W-:Y:S01]  /*8720*/  @!P5 IMAD.MOV R13, RZ, RZ, -R13 ;  /* 0x000000ffff0dd224 */ /* 0x000fe200078e0a0d */
[----:B------:R-:W-:Y:S01]  /*8730*/  ISETP.GT.U32.AND P5, PT, R26, R12, PT ;  /* 0x0000000c1a00720c */ /* 0x000fe20003fa4070 */
[----:B------:R-:W-:Y:S01]  /*8740*/  IMAD.MOV.U32 R16, RZ, RZ, R4 ;  /* 0x000000ffff107224 */ /* 0x000fe200078e0004 */
[----:B------:R-:W-:Y:S01]  /*8750*/  IADD3 R4, R2, 0xc6, RZ ;  /* 0x000000c602047810 */ /* 0x000fe20007ffe0ff */
[----:B------:R-:W-:Y:S01]  /*8760*/  @!P3 IMAD.IADD R9, R9, 0x1, -R26 ;  /* 0x000000010909b824 */ /* 0x000fe200078e0a1a */
[----:B------:R-:W-:Y:S01]  /*8770*/  ISETP.GT.U32.AND P0, PT, R26, R11, PT ;  /* 0x0000000b1a00720c */ /* 0x000fe20003f04070 */
[----:B------:R-:W-:Y:S01]  /*8780*/  @!P2 IMAD.MOV R16, RZ, RZ, -R16 ;  /* 0x000000ffff10a224 */ /* 0x000fe200078e0a10 */
[----:B------:R-:W-:Y:S01]  /*8790*/  IABS R10, R4 ;  /* 0x00000004000a7213 */ /* 0x000fe20000000000 */
[----:B------:R-:W-:Y:S01]  /*87a0*/  @!P1 IMAD.IADD R14, R14, 0x1, -R26 ;  /* 0x000000010e0e9824 */ /* 0x000fe200078e0a1a */
[----:B------:R-:W-:-:S02]  /*87b0*/  ISETP.GE.AND P2, PT, R7, RZ, PT ;  /* 0x000000ff0700720c */ /* 0x000fc40003f46270 */
[----:B------:R-:W-:Y:S01]  /*87c0*/  ISETP.GT.U32.AND P3, PT, R26, R9, PT ;  /* 0x000000091a00720c */ /* 0x000fe20003f64070 */
[----:B------:R-:W-:Y:S01]  /*87d0*/  IMAD.HI.U32 R7, R0, R10, RZ ;  /* 0x0000000a00077227 */ /* 0x000fe200078e00ff */
[----:B------:R-:W-:Y:S01]  /*87e0*/  ISETP.GT.U32.AND P1, PT, R26, R14, PT ;  /* 0x0000000e1a00720c */ /* 0x000fe20003f24070 */
[----:B------:R1:W-:Y:S01]  /*87f0*/  STL [R1+0x160], R16 ;  /* 0x0001601001007387 */ /* 0x0003e20000100800 */
[----:B------:R-:W-:Y:S01]  /*8800*/  IABS R15, R6 ;  /* 0x00000006000f7213 */ /* 0x000fe20000000000 */
[--C-:B------:R-:W-:Y:S01]  /*8810*/  @!P5 IMAD.IADD R12, R12, 0x1, -R26.reuse ;  /* 0x000000010c0cd824 */ /* 0x100fe200078e0a1a */
[----:B0-----:R-:W-:Y:S01]  /*8820*/  IADD3 R17, R2, 0xb4, RZ ;  /* 0x000000b402117810 */ /* 0x001fe20007ffe0ff */
[----:B------:R-:W-:Y:S01]  /*8830*/  IMAD.MOV R7, RZ, RZ, -R7 ;  /* 0x000000ffff077224 */ /* 0x000fe200078e0a07 */
[----:B------:R0:W-:Y:S01]  /*8840*/  STL [R1+0x15c], R13 ;  /* 0x00015c0d01007387 */ /* 0x0001e20000100800 */
[----:B------:R-:W-:Y:S01]  /*8850*/  @!P0 IMAD.IADD R11, R11, 0x1, -R26 ;  /* 0x000000010b0b8824 */ /* 0x000fe200078e0a1a */
[C---:B------:R-:W-:Y:S01]  /*8860*/  ISETP.GT.U32.AND P5, PT, R26.reuse, R12, PT ;  /* 0x0000000c1a00720c */ /* 0x040fe20003fa4070 */
[----:B------:R-:W-:Y:S01]  /*8870*/  IMAD R10, R26, R7, R10 ;  /* 0x000000071a0a7224 */ /* 0x000fe200078e020a */
[----:B------:R-:W-:Y:S01]  /*8880*/  IABS R18, R17 ;  /* 0x0000001100127213 */ /* 0x000fe20000000000 */
[----:B------:R-:W-:Y:S01]  /*8890*/  IMAD.HI.U32 R7, R0, R3, RZ ;  /* 0x0000000300077227 */ /* 0x000fe200078e00ff */
[----:B------:R-:W-:-:S03]  /*88a0*/  ISETP.GT.U32.AND P0, PT, R26, R11, PT ;  /* 0x0000000b1a00720c */ /* 0x000fc60003f04070 */
[--C-:B------:R-:W-:Y:S01]  /*88b0*/  @!P3 IMAD.IADD R9, R9, 0x1, -R26.reuse ;  /* 0x000000010909b824 */ /* 0x100fe200078e0a1a */
[----:B------:R-:W-:Y:S01]  /*88c0*/  ISETP.GE.AND P3, PT, R8, RZ, PT ;  /* 0x000000ff0800720c */ /* 0x000fe20003f66270 */
[----:B------:R-:W-:Y:S02]  /*88d0*/  IMAD.MOV R7, RZ, RZ, -R7 ;  /* 0x000000ffff077224 */ /* 0x000fe400078e0a07 */
[----:B------:R-:W-:Y:S01]  /*88e0*/  @!P1 IMAD.IADD R14, R14, 0x1, -R26 ;  /* 0x000000010e0e9824 */ /* 0x000fe200078e0a1a */
[C---:B------:R-:W-:Y:S01]  /*88f0*/  ISETP.GT.U32.AND P1, PT, R26.reuse, R10, PT ;  /* 0x0000000a1a00720c */ /* 0x040fe20003f24070 */
[----:B-1----:R-:W-:Y:S02]  /*8900*/  IMAD.MOV.U32 R16, RZ, RZ, R9 ;  /* 0x000000ffff107224 */ /* 0x002fe400078e0009 */
[----:B------:R-:W-:Y:S01]  /*8910*/  IMAD R9, R26, R7, R3 ;  /* 0x000000071a097224 */ /* 0x000fe200078e0203 */
[C---:B------:R-:W-:Y:S01]  /*8920*/  IADD3 R3, R2.reuse, 0xc0, RZ ;  /* 0x000000c002037810 */ /* 0x040fe20007ffe0ff */
[----:B0-----:R-:W-:Y:S01]  /*8930*/  IMAD.MOV.U32 R13, RZ, RZ, R14 ;  /* 0x000000ffff0d7224 */ /* 0x001fe200078e000e */
[----:B------:R-:W-:Y:S01]  /*8940*/  IADD3 R7, R2, 0xba, RZ ;  /* 0x000000ba02077810 */ /* 0x000fe20007ffe0ff */
[----:B------:R-:W-:Y:S01]  /*8950*/  @!P5 IMAD.IADD R12, R12, 0x1, -R26 ;  /* 0x000000010c0cd824 */ /* 0x000fe200078e0a1a */
[----:B------:R-:W-:Y:S01]  /*8960*/  ISETP.GT.U32.AND P5, PT, R26, R9, PT ;  /* 0x000000091a00720c */ /* 0x000fe20003fa4070 */
[----:B------:R-:W-:Y:S01]  /*8970*/  @!P6 IMAD.MOV R16, RZ, RZ, -R16 ;  /* 0x000000ffff10e224 */ /* 0x000fe200078e0a10 */
[----:B------:R-:W-:Y:S01]  /*8980*/  ISETP.GE.AND P6, PT, R4, RZ, PT ;  /* 0x000000ff0400720c */ /* 0x000fe20003fc6270 */
[----:B------:R-:W-:Y:S01]  /*8990*/  @!P4 IMAD.MOV R13, RZ, RZ, -R13 ;  /* 0x000000ffff0dc224 */ /* 0x000fe200078e0a0d */
[----:B------:R-:W-:Y:S01]  /*89a0*/  IADD3 R4, R2, 0xbe, RZ ;  /* 0x000000be02047810 */ /* 0x000fe20007ffe0ff */
[--C-:B------:R-:W-:Y:S01]  /*89b0*/  @!P0 IMAD.IADD R11, R11, 0x1, -R26.reuse ;  /* 0x000000010b0b8824 */ /* 0x100fe200078e0a1a */
[----:B------:R-:W-:Y:S01]  /*89c0*/  STL [R1+0x158], R16 ;  /* 0x0001581001007387 */ /* 0x000fe20000100800 */
[----:B------:R-:W-:Y:S01]  /*89d0*/  @!P1 IMAD.IADD R10, R10, 0x1, -R26 ;  /* 0x000000010a0a9824 */ /* 0x000fe200078e0a1a */
[----:B------:R-:W-:Y:S01]  /*89e0*/  ISETP.GE.AND P0, PT, R6, RZ, PT ;  /* 0x000000ff0600720c */ /* 0x000fe20003f06270 */
[----:B------:R-:W-:Y:S01]  /*89f0*/  IMAD.MOV.U32 R14, RZ, RZ, R11 ;  /* 0x000000ffff0e7224 */ /* 0x000fe200078e000b */
[----:B------:R0:W-:Y:S01]  /*8a00*/  STL [R1+0x140], R13 ;  /* 0x0001400d01007387 */ /* 0x0001e20000100800 */
[----:B------:R-:W-:Y:S01]  /*8a10*/  IMAD.HI.U32 R8, R0, R15, RZ ;  /* 0x0000000f00087227 */ /* 0x000fe200078e00ff */
[----:B------:R-:W-:-:S02]  /*8a20*/  ISETP.GT.U32.AND P1, PT, R26, R10, PT ;  /* 0x0000000a1a00720c */ /* 0x000fc40003f24070 */
[----:B------:R-:W-:Y:S01]  /*8a30*/  IABS R6, R3 ;  /* 0x0000000300067213 */ /* 0x000fe20000000000 */
[----:B------:R-:W-:Y:S01]  /*8a40*/  @!P2 IMAD.MOV R14, RZ, RZ, -R14 ;  /* 0x000000ffff0ea224 */ /* 0x000fe200078e0a0e */
[----:B------:R-:W-:Y:S01]  /*8a50*/  ISETP.GE.AND P2, PT, R3, RZ, PT ;  /* 0x000000ff0300720c */ /* 0x000fe20003f46270 */
[----:B------:R-:W-:Y:S01]  /*8a60*/  @!P5 IMAD.IADD R9, R9, 0x1, -R26 ;  /* 0x000000010909d824 */ /* 0x000fe200078e0a1a */
[----:B------:R-:W-:Y:S01]  /*8a70*/  IADD3 R3, R2, 0xbc, RZ ;  /* 0x000000bc02037810 */ /* 0x000fe20007ffe0ff */
[----:B------:R-:W-:Y:S01]  /*8a80*/  IMAD.MOV R8, RZ, RZ, -R8 ;  /* 0x000000ffff087224 */ /* 0x000fe200078e0a08 */
[----:B------:R1:W-:Y:S01]  /*8a90*/  STL [R1+0x150], R14 ;  /* 0x0001500e01007387 */ /* 0x0003e20000100800 */
[----:B0-----:R-:W-:Y:S01]  /*8aa0*/  IMAD.MOV.U32 R13, RZ, RZ, R12 ;  /* 0x000000ffff0d7224 */ /* 0x001fe200078e000c */
[C---:B------:R-:W-:Y:S01]  /*8ab0*/  ISETP.GT.U32.AND P5, PT, R26.reuse, R9, PT ;  /* 0x000000091a00720c */ /* 0x040fe20003fa4070 */
[----:B------:R-:W-:Y:S01]  /*8ac0*/  IMAD R15, R26, R8, R15 ;  /* 0x000000081a0f7224 */ /* 0x000fe200078e020f */
[----:B------:R-:W-:Y:S01]  /*8ad0*/  ISETP.GE.AND P4, PT, R5, RZ, PT ;  /* 0x000000ff0500720c */ /* 0x000fe20003f86270 */
[----:B------:R-:W-:Y:S01]  /*8ae0*/  @!P3 IMAD.MOV R13, RZ, RZ, -R13 ;  /* 0x000000ffff0db224 */ /* 0x000fe200078e0a0d */
[----:B------:R-:W-:Y:S01]  /*8af0*/  ISETP.GE.AND P3, PT, R4, RZ, PT ;  /* 0x000000ff0400720c */ /* 0x000fe20003f66270 */
[----:B------:R-:W-:Y:S01]  /*8b00*/  IMAD.HI.U32 R8, R0, R6, RZ ;  /* 0x0000000600087227 */ /* 0x000fe200078e00ff */
[----:B------:R-:W-:-:S02]  /*8b10*/  IABS R5, R3 ;  /* 0x0000000300057213 */ /* 0x000fc40000000000 */
[----:B------:R0:W-:Y:S01]  /*8b20*/  STL [R1+0x154], R13 ;  /* 0x0001540d01007387 */ /* 0x0001e20000100800 */
[----:B------:R-:W-:Y:S01]  /*8b30*/  IMAD.MOV R8, RZ, RZ, -R8 ;  /* 0x000000ffff087224 */ /* 0x000fe200078e0a08 */
[----:B------:R-:W-:Y:S01]  /*8b40*/  IABS R11, R7 ;  /* 0x00000007000b7213 */ /* 0x000fe20000000000 */
[----:B------:R-:W-:Y:S01]  /*8b50*/  @!P1 IMAD.IADD R10, R10, 0x1, -R26 ;  /* 0x000000010a0a9824 */ /* 0x000fe200078e0a1a */
[C---:B------:R-:W-:Y:S01]  /*8b60*/  ISETP.GT.U32.AND P1, PT, R26.reuse, R15, PT ;  /* 0x0000000f1a00720c */ /* 0x040fe20003f24070 */
[----:B------:R-:W-:Y:S02]  /*8b70*/  IMAD R6, R26, R8, R6 ;  /* 0x000000081a067224 */ /* 0x000fe400078e0206 */
[----:B------:R-:W-:Y:S02]  /*8b80*/  @!P5 IMAD.IADD R9, R9, 0x1, -R26 ;  /* 0x000000010909d824 */ /* 0x000fe400078e0a1a */
[----:B-1----:R-:W-:Y:S01]  /*8b90*/  IMAD.MOV.U32 R14, RZ, RZ, R10 ;  /* 0x000000ffff0e7224 */ /* 0x002fe200078e000a */
[----:B0-----:R-:W-:Y:S01]  /*8ba0*/  IABS R13, R4 ;  /* 0x00000004000d7213 */ /* 0x001fe20000000000 */
[----:B------:R-:W-:Y:S01]  /*8bb0*/  IMAD.HI.U32 R8, R0, R5, RZ ;  /* 0x0000000500087227 */ /* 0x000fe200078e00ff */
[----:B------:R-:W-:-:S02]  /*8bc0*/  ISETP.GT.U32.AND P5, PT, R26, R6, PT ;  /* 0x000000061a00720c */ /* 0x000fc40003fa4070 */
[----:B------:R-:W-:Y:S01]  /*8bd0*/  IADD3 R10, R2, 0xb0, RZ ;  /* 0x000000b0020a7810 */ /* 0x000fe20007ffe0ff */
[----:B------:R-:W-:-:S04]  /*8be0*/  IMAD.HI.U32 R4, R0, R13, RZ ;  /* 0x0000000d00047227 */ /* 0x000fc800078e00ff */
[----:B------:R-:W-:Y:S02]  /*8bf0*/  IMAD.MOV R4, RZ, RZ, -R4 ;  /* 0x000000ffff047224 */ /* 0x000fe400078e0a04 */
[----:B------:R-:W-:Y:S02]  /*8c00*/  @!P6 IMAD.MOV R14, RZ, RZ, -R14 ;  /* 0x000000ffff0ee224 */ /* 0x000fe400078e0a0e */
[----:B------:R-:W-:Y:S02]  /*8c10*/  IMAD R13, R26, R4, R13 ;  /* 0x000000041a0d7224 */ /* 0x000fe400078e020d */
[----:B------:R-:W-:Y:S01]  /*8c20*/  @!P5 IMAD.IADD R6, R6, 0x1, -R26 ;  /* 0x000000010606d824 */ /* 0x000fe200078e0a1a */
[----:B------:R0:W-:Y:S01]  /*8c30*/  STL [R1+0x148], R14 ;  /* 0x0001480e01007387 */ /* 0x0001e20000100800 */
[----:B------:R-:W-:Y:S01]  /*8c40*/  IMAD.HI.U32 R4, R0, R11, RZ ;  /* 0x0000000b00047227 */ /* 0x000fe200078e00ff */
[C---:B------:R-:W-:Y:S02]  /*8c50*/  ISETP.GT.U32.AND P6, PT, R26.reuse, R13, PT ;  /* 0x0000000d1a00720c */ /* 0x040fe40003fc4070 */
[----:B------:R-:W-:Y:S01]  /*8c60*/  ISETP.GT.U32.AND P5, PT, R26, R6, PT ;  /* 0x000000061a00720c */ /* 0x000fe20003fa4070 */
[----:B------:R-:W-:Y:S01]  /*8c70*/  IMAD.MOV.U32 R12, RZ, RZ, R9 ;  /* 0x000000ffff0c7224 */ /* 0x000fe200078e0009 */
[----:B------:R-:W-:Y:S01]  /*8c80*/  IABS R9, R10 ;  /* 0x0000000a00097213 */ /* 0x000fe20000000000 */
[----:B------:R-:W-:-:S02]  /*8c90*/  IMAD.MOV R8, RZ, RZ, -R8 ;  /* 0x000000ffff087224 */ /* 0x000fc400078e0a08 */
[----:B------:R-:W-:Y:S01]  /*8ca0*/  IMAD.MOV R4, RZ, RZ, -R4 ;  /* 0x000000ffff047224 */ /* 0x000fe200078e0a04 */
[----:B0-----:R-:W-:Y:S01]  /*8cb0*/  IADD3 R14, R2, 0xb8, RZ ;  /* 0x000000b8020e7810 */ /* 0x001fe20007ffe0ff */
[----:B------:R-:W-:Y:S01]  /*8cc0*/  @!P4 IMAD.MOV R12, RZ, RZ, -R12 ;  /* 0x000000ffff0cc224 */ /* 0x000fe200078e0a0c */
[----:B------:R-:W-:Y:S01]  /*8cd0*/  ISETP.GE.AND P4, PT, R3, RZ, PT ;  /* 0x000000ff0300720c */ /* 0x000fe20003f86270 */
[C---:B------:R-:W-:Y:S01]  /*8ce0*/  IMAD R3, R26.reuse, R8, R5 ;  /* 0x000000081a037224 */ /* 0x040fe200078e0205 */
[----:B------:R-:W-:Y:S01]  /*8cf0*/  IABS R8, R14 ;  /* 0x0000000e00087213 */ /* 0x000fe20000000000 */
[--C-:B------:R-:W-:Y:S01]  /*8d00*/  @!P6 IMAD.IADD R13, R13, 0x1, -R26.reuse ;  /* 0x000000010d0de824 */ /* 0x100fe200078e0a1a */
[----:B------:R0:W-:Y:S01]  /*8d10*/  STL [R1+0x14c], R12 ;  /* 0x00014c0c01007387 */ /* 0x0001e20000100800 */
[----:B------:R-:W-:Y:S01]  /*8d20*/  IMAD R11, R26, R4, R11 ;  /* 0x000000041a0b7224 */ /* 0x000fe200078e020b */
[----:B------:R-:W-:Y:S01]  /*8d30*/  IADD3 R4, R2, 0xb6, RZ ;  /* 0x000000b602047810 */ /* 0x000fe20007ffe0ff */
[--C-:B------:R-:W-:Y:S01]  /*8d40*/  @!P5 IMAD.IADD R6, R6, 0x1, -R26.reuse ;  /* 0x000000010606d824 */ /* 0x100fe200078e0a1a */
[----:B------:R-:W-:Y:S01]  /*8d50*/  ISETP.GT.U32.AND P6, PT, R26, R13, PT ;  /* 0x0000000d1a00720c */ /* 0x000fe20003fc4070 */
[----:B------:R-:W-:Y:S01]  /*8d60*/  @!P1 IMAD.IADD R15, R15, 0x1, -R26 ;  /* 0x000000010f0f9824 */ /* 0x000fe200078e0a1a */
[----:B------:R-:W-:Y:S01]  /*8d70*/  IABS R20, R4 ;  /* 0x0000000400147213 */ /* 0x000fe20000000000 */
[----:B------:R-:W-:Y:S01]  /*8d80*/  IMAD.HI.U32 R21, R0, R18, RZ ;  /* 0x0000001200157227 */ /* 0x000fe200078e00ff */
[----:B------:R-:W-:-:S02]  /*8d90*/  ISETP.GT.U32.AND P5, PT, R26, R3, PT ;  /* 0x000000031a00720c */ /* 0x000fc40003fa4070 */
[----:B------:R-:W-:Y:S01]  /*8da0*/  ISETP.GT.U32.AND P1, PT, R26, R15, PT ;  /* 0x0000000f1a00720c */ /* 0x000fe20003f24070 */
[----:B0-----:R-:W-:Y:S01]  /*8db0*/  IMAD.HI.U32 R12, R0, R8, RZ ;  /* 0x00000008000c7227 */ /* 0x001fe200078e00ff */
[----:B------:R-:W-:-:S03]  /*8dc0*/  IADD3 R5, R2, 0xb2, RZ ;  /* 0x000000b202057810 */ /* 0x000fc60007ffe0ff */
[----:B------:R-:W-:Y:S02]  /*8dd0*/  IMAD.MOV R12, RZ, RZ, -R12 ;  /* 0x000000ffff0c7224 */ /* 0x000fe400078e0a0c */
[----:B------:R-:W-:Y:S01]  /*8de0*/  @!P6 IMAD.IADD R13, R13, 0x1, -R26 ;  /* 0x000000010d0de824 */ /* 0x000fe200078e0a1a */
[----:B------:R-:W-:Y:S01]  /*8df0*/  ISETP.GT.U32.AND P6, PT, R26, R11, PT ;  /* 0x0000000b1a00720c */ /* 0x000fe20003fc4070 */
[----:B------:R-:W-:-:S04]  /*8e00*/  IMAD.HI.U32 R19, R0, R20, RZ ;  /* 0x0000001400137227 */ /* 0x000fc800078e00ff */
[C---:B------:R-:W-:Y:S02]  /*8e10*/  IMAD R8, R26.reuse, R12, R8 ;  /* 0x0000000c1a087224 */ /* 0x040fe400078e0208 */
[----:B------:R-:W-:Y:S02]  /*8e20*/  IMAD.MOV R19, RZ, RZ, -R19 ;  /* 0x000000ffff137224 */ /* 0x000fe400078e0a13 */
[----:B------:R-:W-:Y:S01]  /*8e30*/  @!P5 IMAD.IADD R3, R3, 0x1, -R26 ;  /* 0x000000010303d824 */ /* 0x000fe200078e0a1a */
[C---:B------:R-:W-:Y:S01]  /*8e40*/  ISETP.GT.U32.AND P5, PT, R26.reuse, R8, PT ;  /* 0x000000081a00720c */ /* 0x040fe20003fa4070 */
[C---:B------:R-:W-:Y:S02]  /*8e50*/  IMAD R19, R26.reuse, R19, R20 ;  /* 0x000000131a137224 */ /* 0x040fe400078e0214 */
[--C-:B------:R-:W-:Y:S02]  /*8e60*/  @!P6 IMAD.IADD R11, R11, 0x1, -R26.reuse ;  /* 0x000000010b0be824 */ /* 0x100fe400078e0a1a */
[----:B------:R-:W-:Y:S01]  /*8e70*/  @!P1 IMAD.IADD R15, R15, 0x1, -R26 ;  /* 0x000000010f0f9824 */ /* 0x000fe200078e0a1a */
[----:B------:R-:W-:Y:S01]  /*8e80*/  ISETP.GT.U32.AND P6, PT, R26, R19, PT ;  /* 0x000000131a00720c */ /* 0x000fe20003fc4070 */
[----:B------:R-:W-:Y:S01]  /*8e90*/  IMAD.MOV R21, RZ, RZ, -R21 ;  /* 0x000000ffff157224 */ /* 0x000fe200078e0a15 */
[----:B------:R-:W-:Y:S01]  /*8ea0*/  ISETP.GE.AND P1, PT, R7, RZ, PT ;  /* 0x000000ff0700720c */ /* 0x000fe20003f26270 */
[----:B------:R-:W-:Y:S01]  /*8eb0*/  IMAD.MOV.U32 R22, RZ, RZ, R15 ;  /* 0x000000ffff167224 */ /* 0x000fe200078e000f */
[----:B------:R-:W-:Y:S01]  /*8ec0*/  IABS R7, R5 ;  /* 0x0000000500077213 */ /* 0x000fe20000000000 */
[----:B------:R-:W-:Y:S01]  /*8ed0*/  IMAD.HI.U32 R12, R0, R9, RZ ;  /* 0x00000009000c7227 */ /* 0x000fe200078e00ff */
[----:B------:R-:W-:-:S03]  /*8ee0*/  IADD3 R15, R2, 0xac, RZ ;  /* 0x000000ac020f7810 */ /* 0x000fc60007ffe0ff */
[----:B------:R-:W-:Y:S01]  /*8ef0*/  @!P5 IMAD.IADD R8, R8, 0x1, -R26 ;  /* 0x000000010808d824 */ /* 0x000fe200078e0a1a */
[C---:B------:R-:W-:Y:S01]  /*8f00*/  ISETP.GT.U32.AND P5, PT, R26.reuse, R11, PT ;  /* 0x0000000b1a00720c */ /* 0x040fe20003fa4070 */
[----:B------:R-:W-:Y:S01]  /*8f10*/  @!P0 IMAD.MOV R22, RZ, RZ, -R22 ;  /* 0x000000ffff168224 */ /* 0x000fe200078e0a16 */
[C---:B------:R-:W-:Y:S01]  /*8f20*/  ISETP.GT.U32.AND P0, PT, R26.reuse, R3, PT ;  /* 0x000000031a00720c */ /* 0x040fe20003f04070 */
[----:B------:R-:W-:Y:S01]  /*8f30*/  @!P6 IMAD.IADD R19, R19, 0x1, -R26 ;  /* 0x000000011313e824 */ /* 0x000fe200078e0a1a */
[----:B------:R-:W-:Y:S01]  /*8f40*/  ISETP.GT.U32.AND P6, PT, R26, R8, PT ;  /* 0x000000081a00720c */ /* 0x000fe20003fc4070 */
[----:B------:R-:W-:Y:S01]  /*8f50*/  IMAD.HI.U32 R16, R0, R7, RZ ;  /* 0x0000000700107227 */ /* 0x000fe200078e00ff */
[----:B------:R-:W-:Y:S03]  /*8f60*/  STL [R1+0x138], R22 ;  /* 0x0001381601007387 */ /* 0x000fe60000100800 */
[----:B------:R-:W-:-:S02]  /*8f70*/  IMAD R18, R26, R21, R18 ;  /* 0x000000151a127224 */ /* 0x000fc400078e0212 */
[----:B------:R-:W-:Y:S02]  /*8f80*/  IMAD.MOV R16, RZ, RZ, -R16 ;  /* 0x000000ffff107224 */ /* 0x000fe400078e0a10 */
[----:B------:R-:W-:Y:S02]  /*8f90*/  IMAD.MOV R12, RZ, RZ, -R12 ;  /* 0x000000ffff0c7224 */ /* 0x000fe400078e0a0c */
[----:B------:R-:W-:Y:S01]  /*8fa0*/  @!P3 IMAD.MOV R13, RZ, RZ, -R13 ;  /* 0x000000ffff0db224 */ /* 0x000fe200078e0a0d */
[C---:B------:R-:W-:Y:S01]  /*8fb0*/  ISETP.GT.U32.AND P3, PT, R26.reuse, R18, PT ;  /* 0x000000121a00720c */ /* 0x040fe20003f64070 */
[----:B------:R-:W-:Y:S01]  /*8fc0*/  IMAD.MOV.U32 R20, RZ, RZ, R6 ;  /* 0x000000ffff147224 */ /* 0x000fe200078e0006 */
[----:B------:R-:W-:Y:S01]  /*8fd0*/  IABS R6, R15 ;  /* 0x0000000f00067213 */ /* 0x000fe20000000000 */
[----:B------:R-:W-:Y:S01]  /*8fe0*/  IMAD R7, R26, R16, R7 ;  /* 0x000000101a077224 */ /* 0x000fe200078e0207 */
[----:B------:R-:W-:Y:S01]  /*8ff0*/  IADD3 R16, R2, 0xae, RZ ;  /* 0x000000ae02107810 */ /* 0x000fe20007ffe0ff */
[----:B------:R-:W-:-:S02]  /*9000*/  IMAD R9, R26, R12, R9 ;  /* 0x0000000c1a097224 */ /* 0x000fc400078e0209 */
[----:B------:R-:W-:Y:S01]  /*9010*/  @!P2 IMAD.MOV R20, RZ, RZ, -R20 ;  /* 0x000000ffff14a224 */ /* 0x000fe200078e0a14 */
[C---:B------:R-:W-:Y:S01]  /*9020*/  ISETP.GT.U32.AND P2, PT, R26.reuse, R19, PT ;  /* 0x000000131a00720c */ /* 0x040fe20003f44070 */
[--C-:B------:R-:W-:Y:S01]  /*9030*/  @!P0 IMAD.IADD R3, R3, 0x1, -R26.reuse ;  /* 0x0000000103038824 */ /* 0x100fe200078e0a1a */
[----:B------:R-:W-:Y:S01]  /*9040*/  ISETP.GT.U32.AND P0, PT, R26, R7, PT ;  /* 0x000000071a00720c */ /* 0x000fe20003f04070 */
[--C-:B------:R-:W-:Y:S01]  /*9050*/  @!P6 IMAD.IADD R8, R8, 0x1, -R26.reuse ;  /* 0x000000010808e824 */ /* 0x100fe200078e0a1a */
[----:B------:R-:W-:Y:S01]  /*9060*/  IABS R12, R16 ;  /* 0x00000010000c7213 */ /* 0x000fe20000000000 */
[----:B------:R-:W-:Y:S01]  /*9070*/  STL [R1+0x134], R20 ;  /* 0x0001341401007387 */ /* 0x000fe20000100800 */
[----:B------:R-:W-:Y:S01]  /*9080*/  ISETP.GT.U32.AND P6, PT, R26, R9, PT ;  /* 0x000000091a00720c */ /* 0x000fe20003fc4070 */
[--C-:B------:R-:W-:Y:S01]  /*9090*/  @!P5 IMAD.IADD R11, R11, 0x1, -R26.reuse ;  /* 0x000000010b0bd824 */ /* 0x100fe200078e0a1a */
[----:B------:R-:W-:Y:S01]  /*90a0*/  ISETP.GE.AND P5, PT, R14, RZ, PT ;  /* 0x000000ff0e00720c */ /* 0x000fe20003fa6270 */
[----:B------:R0:W-:Y:S01]  /*90b0*/  STL [R1+0x130], R13 ;  /* 0x0001300d01007387 */ /* 0x0001e20000100800 */
[----:B------:R-:W-:Y:S01]  /*90c0*/  @!P3 IMAD.IADD R18, R18, 0x1, -R26 ;  /* 0x000000011212b824 */ /* 0x000fe200078e0a1a */
[----:B------:R-:W-:Y:S01]  /*90d0*/  ISETP.GE.AND P3, PT, R17, RZ, PT ;  /* 0x000000ff1100720c */ /* 0x000fe20003f66270 */
[----:B------:R-:W-:Y:S01]  /*90e0*/  IMAD.MOV.U32 R21, RZ, RZ, R3 ;  /* 0x000000ffff157224 */ /* 0x000fe200078e0003 */
[----:B------:R-:W-:Y:S01]  /*90f0*/  IADD3 R3, R2, 0xaa, RZ ;  /* 0x000000aa02037810 */ /* 0x000fe20007ffe0ff */
[----:B------:R-:W-:-:S04]  /*9100*/  IMAD.HI.U32 R14, R0, R6, RZ ;  /* 0x00000006000e7227 */ /* 0x000fc800078e00ff */
[----:B------:R-:W-:Y:S01]  /*9110*/  @!P4 IMAD.MOV R21, RZ, RZ, -R21 ;  /* 0x000000ffff15c224 */ /* 0x000fe200078e0a15 */
[----:B------:R-:W-:Y:S01]  /*9120*/  ISETP.GT.U32.AND P4, PT, R26, R18, PT ;  /* 0x000000121a00720c */ /* 0x000fe20003f84070 */
[----:B0-----:R-:W-:-:S03]  /*9130*/  IMAD.HI.U32 R13, R0, R12, RZ ;  /* 0x0000000c000d7227 */ /* 0x001fc600078e00ff */
[----:B------:R0:W-:Y:S01]  /*9140*/  STL [R1+0x124], R21 ;  /* 0x0001241501007387 */ /* 0x0001e20000100800 */
[----:B------:R-:W-:Y:S02]  /*9150*/  IMAD.MOV R13, RZ, RZ, -R13 ;  /* 0x000000ffff0d7224 */ /* 0x000fe400078e0a0d */
[--C-:B------:R-:W-:Y:S01]  /*9160*/  @!P2 IMAD.IADD R19, R19, 0x1, -R26.reuse ;  /* 0x000000011313a824 */ /* 0x100fe200078e0a1a */
[----:B------:R-:W-:Y:S01]  /*9170*/  ISETP.GE.AND P2, PT, R4, RZ, PT ;  /* 0x000000ff0400720c */ /* 0x000fe20003f46270 */
[----:B------:R-:W-:Y:S01]  /*9180*/  @!P0 IMAD.IADD R7, R7, 0x1, -R26 ;  /* 0x0000000107078824 */ /* 0x000fe200078e0a1a */
[----:B------:R-:W-:Y:S01]  /*9190*/  ISETP.GE.AND P0, PT, R5, RZ, PT ;  /* 0x000000ff0500720c */ /* 0x000fe20003f06270 */
[----:B------:R-:W-:Y:S01]  /*91a0*/  IMAD.MOV.U32 R20, RZ, RZ, R11 ;  /* 0x000000ffff147224 */ /* 0x000fe200078e000b */
[----:B------:R-:W-:Y:S01]  /*91b0*/  IADD3 R4, R2, 0xa8, RZ ;  /* 0x000000a802047810 */ /* 0x000fe20007ffe0ff */
[----:B------:R-:W-:Y:S01]  /*91c0*/  IMAD R13, R26, R13, R12 ;  /* 0x0000000d1a0d7224 */ /* 0x000fe200078e020c */
[----:B------:R-:W-:Y:S01]  /*91d0*/  IABS R12, R3 ;  /* 0x00000003000c7213 */ /* 0x000fe20000000000 */
[----:B------:R-:W-:Y:S01]  /*91e0*/  @!P6 IMAD.IADD R9, R9, 0x1, -R26 ;  /* 0x000000010909e824 */ /* 0x000fe200078e0a1a */
[----:B0-----:R-:W-:Y:S01]  /*91f0*/  IABS R21, c[0x0][0x178] ;  /* 0x00005e0000157a13 */ /* 0x001fe20000000000 */
[----:B------:R-:W-:-:S02]  /*9200*/  IMAD.MOV R14, RZ, RZ, -R14 ;  /* 0x000000ffff0e7224 */ /* 0x000fc400078e0a0e */
[----:B------:R-:W-:Y:S01]  /*9210*/  @!P1 IMAD.MOV R20, RZ, RZ, -R20 ;  /* 0x000000ffff149224 */ /* 0x000fe200078e0a14 */
[C---:B------:R-:W-:Y:S01]  /*9220*/  ISETP.GT.U32.AND P1, PT, R26.reuse, R7, PT ;  /* 0x000000071a00720c */ /* 0x040fe20003f24070 */
[----:B------:R-:W-:Y:S01]  /*9230*/  @!P5 IMAD.MOV R8, RZ, RZ, -R8 ;  /* 0x000000ffff08d224 */ /* 0x000fe200078e0a08 */
[C---:B------:R-:W-:Y:S01]  /*9240*/  ISETP.GT.U32.AND P6, PT, R26.reuse, R9, PT ;  /* 0x000000091a00720c */ /* 0x040fe20003fc4070 */
[C---:B------:R-:W-:Y:S01]  /*9250*/  IMAD R6, R26.reuse, R14, R6 ;  /* 0x0000000e1a067224 */ /* 0x040fe200078e0206 */
[----:B------:R-:W-:Y:S01]  /*9260*/  ISETP.GT.U32.AND P5, PT, R26, R13, PT ;  /* 0x0000000d1a00720c */ /* 0x000fe20003fa4070 */
[----:B------:R-:W-:Y:S01]  /*9270*/  IMAD.MOV.U32 R5, RZ, RZ, R19 ;  /* 0x000000ffff057224 */ /* 0x000fe200078e0013 */
[----:B------:R-:W-:Y:S01]  /*9280*/  STL [R1+0x120], R20 ;  /* 0x0001201401007387 */ /* 0x000fe20000100800 */
[----:B------:R-:W-:Y:S01]  /*9290*/  @!P4 IMAD.IADD R18, R18, 0x1, -R26 ;  /* 0x000000011212c824 */ /* 0x000fe200078e0a1a */
[----:B------:R-:W-:Y:S01]  /*92a0*/  ISETP.GT.U32.AND P4, PT, R26, R6, PT ;  /* 0x000000061a00720c */ /* 0x000fe20003f84070 */
[----:B------:R-:W-:Y:S01]  /*92b0*/  @!P2 IMAD.MOV R5, RZ, RZ, -R5 ;  /* 0x000000ffff05a224 */ /* 0x000fe200078e0a05 */
[----:B------:R-:W-:Y:S01]  /*92c0*/  ISETP.GE.AND P2, PT, R10, RZ, PT ;  /* 0x000000ff0a00720c */ /* 0x000fe20003f46270 */
[----:B------:R0:W-:Y:S01]  /*92d0*/  STL [R1+0x11c], R8 ;  /* 0x00011c0801007387 */ /* 0x0001e20000100800 */
[----:B------:R-:W-:-:S02]  /*92e0*/  IMAD.MOV.U32 R14, RZ, RZ, R18 ;  /* 0x000000ffff0e7224 */ /* 0x000fc400078e0012 */
[--C-:B------:R-:W-:Y:S01]  /*92f0*/  @!P1 IMAD.IADD R7, R7, 0x1, -R26.reuse ;  /* 0x0000000107079824 */ /* 0x100fe200078e0a1a */
[----:B------:R1:W-:Y:S01]  /*9300*/  STL [R1+0x118], R5 ;  /* 0x0001180501007387 */ /* 0x0003e20000100800 */
[--C-:B------:R-:W-:Y:S01]  /*9310*/  @!P6 IMAD.IADD R9, R9, 0x1, -R26.reuse ;  /* 0x000000010909e824 */ /* 0x100fe200078e0a1a */
[----:B------:R-:W-:Y:S01]  /*9320*/  ISETP.GE.AND P1, PT, R16, RZ, PT ;  /* 0x000000ff1000720c */ /* 0x000fe20003f26270 */
[----:B------:R-:W-:Y:S01]  /*9330*/  @!P5 IMAD.IADD R13, R13, 0x1, -R26 ;  /* 0x000000010d0dd824 */ /* 0x000fe200078e0a1a */
[----:B------:R-:W-:Y:S01]  /*9340*/  ISETP.GE.AND P5, PT, R3, RZ, PT ;  /* 0x000000ff0300720c */ /* 0x000fe20003fa6270 */
[----:B------:R-:W-:Y:S01]  /*9350*/  IMAD.MOV.U32 R11, RZ, RZ, R7 ;  /* 0x000000ffff0b7224 */ /* 0x000fe200078e0007 */
[----:B------:R-:W-:Y:S01]  /*9360*/  ISETP.GE.AND P6, PT, R15, RZ, PT ;  /* 0x000000ff0f00720c */ /* 0x000fe20003fc6270 */
[----:B0-----:R-:W-:Y:S01]  /*9370*/  IMAD.HI.U32 R8, R0, R12, RZ ;  /* 0x0000000c00087227 */ /* 0x001fe200078e00ff */
[----:B-1----:R-:W-:-:S03]  /*9380*/  IABS R5, R4 ;  /* 0x0000000400057213 */ /* 0x002fc60000000000 */
[----:B------:R-:W-:Y:S02]  /*9390*/  IMAD.MOV R8, RZ, RZ, -R8 ;  /* 0x000000ffff087224 */ /* 0x000fe400078e0a08 */
[----:B------:R-:W-:Y:S01]  /*93a0*/  @!P3 IMAD.MOV R14, RZ, RZ, -R14 ;  /* 0x000000ffff0eb224 */ /* 0x000fe200078e0a0e */
[C---:B------:R-:W-:Y:S01]  /*93b0*/  ISETP.GT.U32.AND P3, PT, R26.reuse, R13, PT ;  /* 0x0000000d1a00720c */ /* 0x040fe20003f64070 */
[----:B------:R-:W-:Y:S02]  /*93c0*/  IMAD R12, R26, R8, R12 ;  /* 0x000000081a0c7224 */ /* 0x000fe400078e020c */
[----:B------:R-:W-:Y:S01]  /*93d0*/  IMAD.MOV.U32 R7, RZ, RZ, R9 ;  /* 0x000000ffff077224 */ /* 0x000fe200078e0009 */
[----:B------:R-:W-:Y:S01]  /*93e0*/  STL [R1+0x114], R14 ;  /* 0x0001140e01007387 */ /* 0x000fe20000100800 */
[----:B------:R-:W-:Y:S02]  /*93f0*/  @!P4 IMAD.IADD R6, R6, 0x1, -R26 ;  /* 0x000000010606c824 */ /* 0x000fe400078e0a1a */
[----:B------:R-:W-:Y:S01]  /*9400*/  @!P2 IMAD.MOV R7, RZ, RZ, -R7 ;  /* 0x000000ffff07a224 */ /* 0x000fe200078e0a07 */
[----:B------:R-:W-:Y:S01]  /*9410*/  ISETP.GT.U32.AND P2, PT, R26, R12, PT ;  /* 0x0000000c1a00720c */ /* 0x000fe20003f44070 */
[----:B------:R-:W-:Y:S01]  /*9420*/  IMAD.HI.U32 R3, R0, R5, RZ ;  /* 0x0000000500037227 */ /* 0x000fe200078e00ff */
[----:B------:R-:W-:-:S03]  /*9430*/  ISETP.GT.U32.AND P4, PT, R26, R6, PT ;  /* 0x000000061a00720c */ /* 0x000fc60003f84070 */
[----:B------:R-:W-:Y:S01]  /*9440*/  @!P0 IMAD.MOV R11, RZ, RZ, -R11 ;  /* 0x000000ffff0b8224 */ /* 0x000fe200078e0a0b */
[----:B------:R-:W-:Y:S01]  /*9450*/  ISETP.GE.AND P0, PT, R4, RZ, PT ;  /* 0x000000ff0400720c */ /* 0x000fe20003f06270 */
[----:B------:R-:W-:Y:S01]  /*9460*/  IMAD.MOV R3, RZ, RZ, -R3 ;  /* 0x000000ffff037224 */ /* 0x000fe200078e0a03 */
[----:B------:R-:W-:Y:S01]  /*9470*/  IADD3 R4, R2, 0xa6, RZ ;  /* 0x000000a602047810 */ /* 0x000fe20007ffe0ff */
[--C-:B------:R-:W-:Y:S01]  /*9480*/  @!P3 IMAD.IADD R13, R13, 0x1, -R26.reuse ;  /* 0x000000010d0db824 */ /* 0x100fe200078e0a1a */
[----:B------:R-:W-:Y:S01]  /*9490*/  STL [R1+0x110], R11 ;  /* 0x0001100b01007387 */ /* 0x000fe20000100800 */
[----:B------:R-:W-:Y:S01]  /*94a0*/  IMAD R15, R26, R3, R5 ;  /* 0x000000031a0f7224 */ /* 0x000fe200078e0205 */
[----:B------:R-:W-:Y:S01]  /*94b0*/  ISETP.GE.AND P3, PT, R4, RZ, PT ;  /* 0x000000ff0400720c */ /* 0x000fe20003f66270 */
[--C-:B------:R-:W-:Y:S01]  /*94c0*/  @!P2 IMAD.IADD R12, R12, 0x1, -R26.reuse ;  /* 0x000000010c0ca824 */ /* 0x100fe200078e0a1a */
[----:B------:R0:W-:Y:S01]  /*94d0*/  STL [R1+0x10c], R7 ;  /* 0x00010c0701007387 */ /* 0x0001e20000100800 */
[----:B------:R-:W-:Y:S01]  /*94e0*/  IABS R4, R4 ;  /* 0x0000000400047213 */ /* 0x000fe20000000000 */
[----:B------:R-:W-:Y:S01]  /*94f0*/  @!P4 IMAD.IADD R6, R6, 0x1, -R26 ;  /* 0x000000010606c824 */ /* 0x000fe200078e0a1a */
[----:B------:R-:W-:-:S02]  /*9500*/  ISETP.GT.U32.AND P4, PT, R26, R15, PT ;  /* 0x0000000f1a00720c */ /* 0x000fc40003f84070 */
[----:B------:R-:W-:Y:S01]  /*9510*/  IADD3 R3, R2, 0xa2, RZ ;  /* 0x000000a202037810 */ /* 0x000fe20007ffe0ff */
[----:B------:R-:W-:Y:S01]  /*9520*/  IMAD.HI.U32 R9, R0, R4, RZ ;  /* 0x0000000400097227 */ /* 0x000fe200078e00ff */
[----:B------:R-:W-:Y:S02]  /*9530*/  IADD3 R5, R2, 0xa4, RZ ;  /* 0x000000a402057810 */ /* 0x000fe40007ffe0ff */
[----:B------:R-:W-:Y:S01]  /*9540*/  IABS R8, R3 ;  /* 0x0000000300087213 */ /* 0x000fe20000000000 */
[----:B0-----:R-:W-:Y:S01]  /*9550*/  IMAD.MOV.U32 R7, RZ, RZ, R13 ;  /* 0x000000ffff077224 */ /* 0x001fe200078e000d */
[----:B------:R-:W-:Y:S01]  /*9560*/  IABS R10, R5 ;  /* 0x00000005000a7213 */ /* 0x000fe20000000000 */
[----:B------:R-:W-:Y:S01]  /*9570*/  IMAD.MOV R9, RZ, RZ, -R9 ;  /* 0x000000ffff097224 */ /* 0x000fe200078e0a09 */
[----:B------:R-:W-:Y:S01]  /*9580*/  ISETP.GE.AND P2, PT, R5, RZ, PT ;  /* 0x000000ff0500720c */ /* 0x000fe20003f46270 */
[----:B------:R-:W-:Y:S01]  /*9590*/  @!P1 IMAD.MOV R7, RZ, RZ, -R7 ;  /* 0x000000ffff079224 */ /* 0x000fe200078e0a07 */
[C---:B------:R-:W-:Y:S01]  /*95a0*/  ISETP.GT.U32.AND P1, PT, R26.reuse, R12, PT ;  /* 0x0000000c1a00720c */ /* 0x040fe20003f24070 */
[----:B------:R-:W-:Y:S01]  /*95b0*/  IMAD R13, R26, R9, R4 ;  /* 0x000000091a0d7224 */ /* 0x000fe200078e0204 */
[----:B------:R-:W-:Y:S01]  /*95c0*/  IADD3 R9, R2, 0x9e, RZ ;  /* 0x0000009e02097810 */ /* 0x000fe20007ffe0ff */
[----:B------:R-:W-:Y:S01]  /*95d0*/  @!P4 IMAD.IADD R15, R15, 0x1, -R26 ;  /* 0x000000010f0fc824 */ /* 0x000fe200078e0a1a */
[----:B------:R0:W-:Y:S01]  /*95e0*/  STL [R1+0xa4], R7 ;  /* 0x0000a40701007387 */ /* 0x0001e20000100800 */
[----:B------:R-:W-:Y:S01]  /*95f0*/  IMAD.HI.U32 R5, R0, R8, RZ ;  /* 0x0000000800057227 */ /* 0x000fe200078e00ff */
[----:B------:R-:W-:-:S02]  /*9600*/  IADD3 R4, R2, 0x9a, RZ ;  /* 0x0000009a02047810 */ /* 0x000fc40007ffe0ff */
[----:B------:R-:W-:Y:S01]  /*9610*/  ISETP.GT.U32.AND P4, PT, R26, R15, PT ;  /* 0x0000000f1a00720c */ /* 0x000fe20003f84070 */
[----:B------:R-:W-:Y:S01]  /*9620*/  IMAD.MOV R5, RZ, RZ, -R5 ;  /* 0x000000ffff057224 */ /* 0x000fe200078e0a05 */
[----:B------:R-:W-:Y:S01]  /*9630*/  IABS R14, R9 ;  /* 0x00000009000e7213 */ /* 0x000fe20000000000 */
[----:B------:R-:W-:Y:S01]  /*9640*/  @!P6 IMAD.MOV R6, RZ, RZ, -R6 ;  /* 0x000000ffff06e224 */ /* 0x000fe200078e0a06 */
[----:B------:R-:W-:Y:S01]  /*9650*/  ISETP.GE.AND P6, PT, R3, RZ, PT ;  /* 0x000000ff0300720c */ /* 0x000fe20003fc6270 */
[----:B------:R-:W-:Y:S01]  /*9660*/  @!P1 IMAD.IADD R12, R12, 0x1, -R26 ;  /* 0x000000010c0c9824 */ /* 0x000fe200078e0a1a */
[----:B------:R-:W-:Y:S01]  /*9670*/  ISETP.GT.U32.AND P1, PT, R26, R13, PT ;  /* 0x0000000d1a00720c */ /* 0x000fe20003f24070 */
[----:B0-----:R-:W-:Y:S01]  /*9680*/  IMAD.HI.U32 R7, R0, R10, RZ ;  /* 0x0000000a00077227 */ /* 0x001fe200078e00ff */
[----:B------:R-:W-:Y:S01]  /*9690*/  IADD3 R3, R2, 0xa0, RZ ;  /* 0x000000a002037810 */ /* 0x000fe20007ffe0ff */
[----:B------:R0:W-:Y:S02]  /*96a0*/  STL [R1+0x108], R6 ;  /* 0x0001080601007387 */ /* 0x0001e40000100800 */
[----:B------:R-:W-:-:S02]  /*96b0*/  IMAD.MOV R7, RZ, RZ, -R7 ;  /* 0x000000ffff077224 */ /* 0x000fc400078e0a07 */
[C---:B------:R-:W-:Y:S01]  /*96c0*/  IMAD R8, R26.reuse, R5, R8 ;  /* 0x000000051a087224 */ /* 0x040fe200078e0208 */
[----:B------:R-:W-:Y:S01]  /*96d0*/  IABS R5, R3 ;  /* 0x0000000300057213 */ /* 0x000fe20000000000 */
[----:B------:R-:W-:Y:S01]  /*96e0*/  IMAD R10, R26, R7, R10 ;  /* 0x000000071a0a7224 */ /* 0x000fe200078e020a */
[----:B------:R-:W-:Y:S01]  /*96f0*/  IADD3 R7, R2, 0x9c, RZ ;  /* 0x0000009c02077810 */ /* 0x000fe20007ffe0ff */
[----:B------:R-:W-:Y:S02]  /*9700*/  IMAD.MOV.U32 R16, RZ, RZ, R12 ;  /* 0x000000ffff107224 */ /* 0x000fe400078e000c */
[--C-:B------:R-:W-:Y:S01]  /*9710*/  @!P1 IMAD.IADD R13, R13, 0x1, -R26.reuse ;  /* 0x000000010d0d9824 */ /* 0x100fe200078e0a1a */
[C---:B------:R-:W-:Y:S01]  /*9720*/  ISETP.GT.U32.AND P1, PT, R26.reuse, R8, PT ;  /* 0x000000081a00720c */ /* 0x040fe20003f24070 */
[----:B------:R-:W-:Y:S01]  /*9730*/  @!P4 IMAD.IADD R15, R15, 0x1, -R26 ;  /* 0x000000010f0fc824 */ /* 0x000fe200078e0a1a */
[C---:B------:R-:W-:Y:S01]  /*9740*/  ISETP.GT.U32.AND P4, PT, R26.reuse, R10, PT ;  /* 0x0000000a1a00720c */ /* 0x040fe20003f84070 */
[----:B------:R-:W-:Y:S01]  /*9750*/  @!P5 IMAD.MOV R16, RZ, RZ, -R16 ;  /* 0x000000ffff10d224 */ /* 0x000fe200078e0a10 */
[----:B------:R-:W-:Y:S01]  /*9760*/  ISETP.GT.U32.AND P5, PT, R26, R13, PT ;  /* 0x0000000d1a00720c */ /* 0x000fe20003fa4070 */
[----:B------:R-:W-:Y:S01]  /*9770*/  IMAD.HI.U32 R12, R0, R5, RZ ;  /* 0x00000005000c7227 */ /* 0x000fe200078e00ff */
[----:B------:R-:W-:-:S02]  /*9780*/  IABS R11, R7 ;  /* 0x00000007000b7213 */ /* 0x000fc40000000000 */
[----:B0-----:R-:W-:Y:S01]  /*9790*/  IABS R6, R4 ;  /* 0x0000000400067213 */ /* 0x001fe20000000000 */
[----:B------:R-:W-:Y:S01]  /*97a0*/  IMAD.MOV R12, RZ, RZ, -R12 ;  /* 0x000000ffff0c7224 */ /* 0x000fe200078e0a0c */
[----:B------:R-:W-:Y:S01]  /*97b0*/  STL [R1+0xb8], R16 ;  /* 0x0000b81001007387 */ /* 0x000fe20000100800 */
[----:B------:R-:W-:Y:S01]  /*97c0*/  @!P0 IMAD.MOV R15, RZ, RZ, -R15 ;  /* 0x000000ffff0f8224 */ /* 0x000fe200078e0a0f */
[----:B------:R-:W-:Y:S01]  /*97d0*/  ISETP.GE.AND P0, PT, R3, RZ, PT ;  /* 0x000000ff0300720c */ /* 0x000fe20003f06270 */
[--C-:B------:R-:W-:Y:S02]  /*97e0*/  @!P1 IMAD.IADD R8, R8, 0x1, -R26.reuse ;  /* 0x0000000108089824 */ /* 0x100fe400078e0a1a */
[----:B------:R-:W-:Y:S01]  /*97f0*/  IMAD R3, R26, R12, R5 ;  /* 0x0000000c1a037224 */ /* 0x000fe200078e0205 */
[----:B------:R0:W-:Y:S01]  /*9800*/  STL [R1+0x100], R15 ;  /* 0x0001000f01007387 */ /* 0x0001e20000100800 */
[--C-:B------:R-:W-:Y:S01]  /*9810*/  @!P4 IMAD.IADD R10, R10, 0x1, -R26.reuse ;  /* 0x000000010a0ac824 */ /* 0x100fe200078e0a1a */
[C---:B------:R-:W-:Y:S01]  /*9820*/  ISETP.GT.U32.AND P1, PT, R26.reuse, R8, PT ;  /* 0x000000081a00720c */ /* 0x040fe20003f24070 */
[----:B------:R-:W-:Y:S01]  /*9830*/  @!P5 IMAD.IADD R13, R13, 0x1, -R26 ;  /* 0x000000010d0dd824 */ /* 0x000fe200078e0a1a */
[----:B------:R-:W-:Y:S01]  /*9840*/  ISETP.GT.U32.AND P5, PT, R26, R3, PT ;  /* 0x000000031a00720c */ /* 0x000fe20003fa4070 */
[----:B------:R-:W-:Y:S01]  /*9850*/  IMAD.HI.U32 R5, R0, R11, RZ ;  /* 0x0000000b00057227 */ /* 0x000fe200078e00ff */
[----:B------:R-:W-:-:S03]  /*9860*/  ISETP.GT.U32.AND P4, PT, R26, R10, PT ;  /* 0x0000000a1a00720c */ /* 0x000fc60003f84070 */
        /* <DEDUP_REMOVED lines=8> */
[--C-:B------:R-:W-:Y:S01]  /*98f0*/  @!P5 IMAD.IADD R3, R3, 0x1, -R26.reuse ;  /* 0x000000010303d824 */ /* 0x100fe200078e0a1a */
[----:B------:R-:W-:Y:S01]  /*9900*/  ISETP.GT.U32.AND P1, PT, R26, R11, PT ;  /* 0x0000000b1a00720c */ /* 0x000fe20003f24070 */
        /* <DEDUP_REMOVED lines=9> */
[----:B------:R-:W-:Y:S01]  /*99a0*/  @!P3 IMAD.MOV R16, RZ, RZ, -R16 ;  /* 0x000000ffff10b224 */ /* 0x000fe200078e0a10 */
[C---:B------:R-:W-:Y:S01]  /*99b0*/  ISETP.GT.U32.AND P3, PT, R26.reuse, R9, PT ;  /* 0x000000091a00720c */ /* 0x040fe20003f64070 */
[----:B------:R-:W-:Y:S01]  /*99c0*/  @!P6 IMAD.MOV R13, RZ, RZ, -R13 ;  /* 0x000000ffff0de224 */ /* 0x000fe200078e0a0d */
[----:B------:R-:W-:Y:S01]  /*99d0*/  ISETP.GT.U32.AND P6, PT, R26, R6, PT ;  /* 0x000000061a00720c */ /* 0x000fe20003fc4070 */
[----:B------:R-:W-:Y:S01]  /*99e0*/  IMAD.MOV.U32 R14, RZ, RZ, R10 ;  /* 0x000000ffff0e7224 */ /* 0x000fe200078e000a */
[----:B------:R-:W-:Y:S01]  /*99f0*/  STL [R1+0xe0], R16 ;  /* 0x0000e01001007387 */ /* 0x000fe20000100800 */
[----:B------:R-:W-:Y:S01]  /*9a00*/  IMAD.MOV.U32 R10, RZ, RZ, R12 ;  /* 0x000000ffff0a7224 */ /* 0x000fe200078e000c */
[----:B------:R-:W-:Y:S01]  /*9a10*/  IABS R12, R8 ;  /* 0x00000008000c7213 */ /* 0x000fe20000000000 */
[----:B------:R-:W-:Y:S01]  /*9a20*/  @!P2 IMAD.MOV R14, RZ, RZ, -R14 ;  /* 0x000000ffff0ea224 */ /* 0x000fe200078e0a0e */
[----:B------:R-:W-:Y:S01]  /*9a30*/  ISETP.GE.AND P2, PT, R7, RZ, PT ;  /* 0x000000ff0700720c */ /* 0x000fe20003f46270 */
[----:B------:R-:W-:-:S03]  /*9a40*/  IMAD.HI.U32 R7, R0, R10, RZ ;  /* 0x0000000a00077227 */ /* 0x000fc600078e00ff */
[----:B------:R-:W-:Y:S01]  /*9a50*/  STL [R1+0xe8], R14 ;  /* 0x0000e80e01007387 */ /* 0x000fe20000100800 */
[--C-:B------:R-:W-:Y:S02]  /*9a60*/  @!P1 IMAD.IADD R11, R11, 0x1, -R26.reuse ;  /* 0x000000010b0b9824 */ /* 0x100fe400078e0a1a */
[--C-:B------:R-:W-:Y:S01]  /*9a70*/  @!P5 IMAD.IADD R3, R3, 0x1, -R26.reuse ;  /* 0x000000010303d824 */ /* 0x100fe200078e0a1a */
[----:B------:R0:W-:Y:S01]  /*9a80*/  STL [R1+0xf0], R13 ;  /* 0x0000f00d01007387 */ /* 0x0001e20000100800 */
[----:B------:R-:W-:Y:S01]  /*9a90*/  IMAD.MOV R7, RZ, RZ, -R7 ;  /* 0x000000ffff077224 */ /* 0x000fe200078e0a07 */
[----:B------:R-:W-:Y:S01]  /*9aa0*/  ISETP.GE.AND P5, PT, R4, RZ, PT ;  /* 0x000000ff0400720c */ /* 0x000fe20003fa6270 */
[--C-:B------:R-:W-:Y:S01]  /*9ab0*/  @!P3 IMAD.IADD R9, R9, 0x1, -R26.reuse ;  /* 0x000000010909b824 */ /* 0x100fe200078e0a1a */
[----:B------:R-:W-:Y:S01]  /*9ac0*/  ISETP.GE.AND P3, PT, R5, RZ, PT ;  /* 0x000000ff0500720c */ /* 0x000fe20003f66270 */
[----:B------:R-:W-:Y:S01]  /*9ad0*/  @!P6 IMAD.IADD R6, R6, 0x1, -R26 ;  /* 0x000000010606e824 */ /* 0x000fe200078e0a1a */
[C---:B------:R-:W-:Y:S01]  /*9ae0*/  ISETP.GT.U32.AND P6, PT, R26.reuse, R11, PT ;  /* 0x0000000b1a00720c */ /* 0x040fe20003fc4070 */
[C---:B------:R-:W-:Y:S01]  /*9af0*/  IMAD R10, R26.reuse, R7, R10 ;  /* 0x000000071a0a7224 */ /* 0x040fe200078e020a */
[----:B------:R-:W-:Y:S01]  /*9b00*/  ISETP.GT.U32.AND P1, PT, R26, R9, PT ;  /* 0x000000091a00720c */ /* 0x000fe20003f24070 */
[----:B------:R-:W-:Y:S01]  /*9b10*/  IMAD.HI.U32 R7, R0, R12, RZ ;  /* 0x0000000c00077227 */ /* 0x000fe200078e00ff */
[----:B------:R-:W-:-:S02]  /*9b20*/  IADD3 R5, R2, 0x94, RZ ;  /* 0x0000009402057810 */ /* 0x000fc40007ffe0ff */
[C---:B------:R-:W-:Y:S01]  /*9b30*/  IADD3 R4, R2.reuse, 0x92, RZ ;  /* 0x0000009202047810 */ /* 0x040fe20007ffe0ff */
[----:B0-----:R-:W-:Y:S01]  /*9b40*/  IMAD.MOV.U32 R13, RZ, RZ, R3 ;  /* 0x000000ffff0d7224 */ /* 0x001fe200078e0003 */
[----:B------:R-:W-:Y:S01]  /*9b50*/  IADD3 R3, R2, 0x90, RZ ;  /* 0x0000009002037810 */ /* 0x000fe20007ffe0ff */
[----:B------:R-:W-:Y:S02]  /*9b60*/  IMAD.MOV R7, RZ, RZ, -R7 ;  /* 0x000000ffff077224 */ /* 0x000fe400078e0a07 */
[----:B------:R-:W-:Y:S01]  /*9b70*/  @!P0 IMAD.MOV R13, RZ, RZ, -R13 ;  /* 0x000000ffff0d8224 */ /* 0x000fe200078e0a0d */
[C---:B------:R-:W-:Y:S01]  /*9b80*/  ISETP.GT.U32.AND P0, PT, R26.reuse, R6, PT ;  /* 0x000000061a00720c */ /* 0x040fe20003f04070 */
[C---:B------:R-:W-:Y:S01]  /*9b90*/  IMAD R12, R26.reuse, R7, R12 ;  /* 0x000000071a0c7224 */ /* 0x040fe200078e020c */
[----:B------:R-:W-:Y:S01]  /*9ba0*/  IABS R14, R3 ;  /* 0x00000003000e7213 */ /* 0x000fe20000000000 */
        /* <DEDUP_REMOVED lines=14> */
[----:B------:R-:W-:Y:S02]  /*9c90*/  IMAD.MOV R14, RZ, RZ, -R14 ;  /* 0x000000ffff0e7224 */ /* 0x000fe400078e0a0e */
[--C-:B------:R-:W-:Y:S02]  /*9ca0*/  @!P6 IMAD.IADD R12, R12, 0x1, -R26.reuse ;  /* 0x000000010c0ce824 */ /* 0x100fe400078e0a1a */
[----:B------:R-:W-:Y:S02]  /*9cb0*/  IMAD.MOV R9, RZ, RZ, -R15 ;  /* 0x000000ffff097224 */ /* 0x000fe400078e0a0f */
[----:B------:R-:W-:Y:S01]  /*9cc0*/  IMAD R13, R26, R14, R13 ;  /* 0x0000000e1a0d7224 */ /* 0x000fe200078e020d */
[----:B------:R-:W-:Y:S01]  /*9cd0*/  IADD3 R14, R2, 0x8e, RZ ;  /* 0x0000008e020e7810 */ /* 0x000fe20007ffe0ff */
[----:B------:R-:W-:Y:S01]  /*9ce0*/  @!P1 IMAD.IADD R10, R10, 0x1, -R26 ;  /* 0x000000010a0a9824 */ /* 0x000fe200078e0a1a */
[----:B------:R-:W-:Y:S01]  /*9cf0*/  ISETP.GE.AND P1, PT, R5, RZ, PT ;  /* 0x000000ff0500720c */ /* 0x000fe20003f26270 */
[----:B------:R-:W-:Y:S01]  /*9d00*/  @!P4 IMAD.MOV R16, RZ, RZ, -R16 ;  /* 0x000000ffff10c224 */ /* 0x000fe200078e0a10 */
[----:B------:R-:W-:Y:S01]  /*9d10*/  ISETP.GT.U32.AND P4, PT, R26, R12, PT ;  /* 0x0000000c1a00720c */ /* 0x000fe20003f84070 */
[----:B------:R-:W-:Y:S01]  /*9d20*/  IMAD.HI.U32 R5, R0, R8, RZ ;  /* 0x0000000800057227 */ /* 0x000fe200078e00ff */
[----:B------:R-:W-:-:S02]  /*9d30*/  ISETP.GT.U32.AND P2, PT, R26, R13, PT ;  /* 0x0000000d1a00720c */ /* 0x000fc40003f44070 */
[C---:B------:R-:W-:Y:S01]  /*9d40*/  ISETP.GT.U32.AND P6, PT, R26.reuse, R10, PT ;  /* 0x0000000a1a00720c */ /* 0x040fe20003fc4070 */
[----:B------:R-:W-:Y:S01]  /*9d50*/  IMAD R7, R26, R9, R7 ;  /* 0x000000091a077224 */ /* 0x000fe200078e0207 */
[----:B------:R0:W-:Y:S01]  /*9d60*/  STL [R1+0xe4], R16 ;  /* 0x0000e41001007387 */ /* 0x0001e20000100800 */
[----:B------:R-:W-:Y:S01]  /*9d70*/  IMAD.MOV R5, RZ, RZ, -R5 ;  /* 0x000000ffff057224 */ /* 0x000fe200078e0a05 */
[----:B------:R-:W-:Y:S01]  /*9d80*/  IADD3 R9, R2, 0x8a, RZ ;  /* 0x0000008a02097810 */ /* 0x000fe20007ffe0ff */
[----:B------:R-:W-:Y:S01]  /*9d90*/  @!P5 IMAD.MOV R6, RZ, RZ, -R6 ;  /* 0x000000ffff06d224 */ /* 0x000fe200078e0a06 */
[C---:B------:R-:W-:Y:S01]  /*9da0*/  ISETP.GT.U32.AND P5, PT, R26.reuse, R7, PT ;  /* 0x000000071a00720c */ /* 0x040fe20003fa4070 */
[----:B------:R-:W-:Y:S01]  /*9db0*/  IMAD R8, R26, R5, R8 ;  /* 0x000000051a087224 */ /* 0x000fe200078e0208 */
[----:B------:R-:W-:Y:S01]  /*9dc0*/  IABS R5, R14 ;  /* 0x0000000e00057213 */ /* 0x000fe20000000000 */
[--C-:B------:R-:W-:Y:S01]  /*9dd0*/  @!P4 IMAD.IADD R12, R12, 0x1, -R26.reuse ;  /* 0x000000010c0cc824 */ /* 0x100fe200078e0a1a */
[----:B------:R-:W-:Y:S01]  /*9de0*/  STL [R1+0xcc], R11 ;  /* 0x0000cc0b01007387 */ /* 0x000fe20000100800 */
[--C-:B------:R-:W-:Y:S01]  /*9df0*/  @!P2 IMAD.IADD R13, R13, 0x1, -R26.reuse ;  /* 0x000000010d0da824 */ /* 0x100fe200078e0a1a */
[----:B------:R-:W-:Y:S01]  /*9e00*/  ISETP.GT.U32.AND P4, PT, R26, R8, PT ;  /* 0x000000081a00720c */ /* 0x000fe20003f84070 */
[----:B------:R-:W-:Y:S01]  /*9e10*/  @!P6 IMAD.IADD R10, R10, 0x1, -R26 ;  /* 0x000000010a0ae824 */ /* 0x000fe200078e0a1a */
[----:B------:R-:W-:Y:S01]  /*9e20*/  ISETP.GE.AND P6, PT, R4, RZ, PT ;  /* 0x000000ff0400720c */ /* 0x000fe20003fc6270 */
[----:B------:R1:W-:Y:S01]  /*9e30*/  STL [R1+0xd0], R6 ;  /* 0x0000d00601007387 */ /* 0x0003e20000100800 */
[----:B------:R-:W-:Y:S01]  /*9e40*/  IADD3 R4, R2, 0x8c, RZ ;  /* 0x0000008c02047810 */ /* 0x000fe20007ffe0ff */
[----:B------:R-:W-:Y:S01]  /*9e50*/  @!P0 IMAD.MOV R12, RZ, RZ, -R12 ;  /* 0x000000ffff0c8224 */ /* 0x000fe200078e0a0c */
[----:B------:R-:W-:Y:S01]  /*9e60*/  ISETP.GE.AND P2, PT, R3, RZ, PT ;  /* 0x000000ff0300720c */ /* 0x000fe20003f46270 */
[----:B------:R-:W-:Y:S01]  /*9e70*/  @!P5 IMAD.IADD R7, R7, 0x1, -R26 ;  /* 0x000000010707d824 */ /* 0x000fe200078e0a1a */
[----:B------:R-:W-:Y:S01]  /*9e80*/  ISETP.GT.U32.AND P5, PT, R26, R13, PT ;  /* 0x0000000d1a00720c */ /* 0x000fe20003fa4070 */
[----:B------:R-:W-:Y:S01]  /*9e90*/  IMAD.HI.U32 R3, R0, R5, RZ ;  /* 0x0000000500037227 */ /* 0x000fe200078e00ff */
[----:B0-----:R-:W-:-:S02]  /*9ea0*/  IABS R16, R9 ;  /* 0x0000000900107213 */ /* 0x001fc40000000000 */
[----:B-1----:R-:W-:Y:S01]  /*9eb0*/  IABS R6, R4 ;  /* 0x0000000400067213 */ /* 0x002fe20000000000 */
[----:B------:R-:W-:Y:S02]  /*9ec0*/  IMAD.MOV R3, RZ, RZ, -R3 ;  /* 0x000000ffff037224 */ /* 0x000fe400078e0a03 */
[----:B------:R-:W-:Y:S01]  /*9ed0*/  @!P4 IMAD.IADD R8, R8, 0x1, -R26 ;  /* 0x000000010808c824 */ /* 0x000fe200078e0a1a */
[----:B------:R-:W-:Y:S01]  /*9ee0*/  ISETP.GT.U32.AND P4, PT, R26, R7, PT ;  /* 0x000000071a00720c */ /* 0x000fe20003f84070 */
[----:B------:R-:W-:Y:S02]  /*9ef0*/  IMAD.MOV.U32 R11, RZ, RZ, R10 ;  /* 0x000000ffff0b7224 */ /* 0x000fe400078e000a */
        /* <DEDUP_REMOVED lines=13> */
[----:B------:R-:W-:Y:S02]  /*9fd0*/  IMAD.MOV R17, RZ, RZ, -R17 ;  /* 0x000000ffff117224 */ /* 0x000fe400078e0a11 */
[----:B------:R-:W-:Y:S01]  /*9fe0*/  @!P5 IMAD.IADD R5, R5, 0x1, -R26 ;  /* 0x000000010505d824 */ /* 0x000fe200078e0a1a */
[----:B------:R-:W-:Y:S01]  /*9ff0*/  ISETP.GE.AND P5, PT, R4, RZ, PT ;  /* 0x000000ff0400720c */ /* 0x000fe20003fa6270 */
[----:B------:R-:W-:Y:S01]  /*a000*/  IMAD R4, R26, R17, R16 ;  /* 0x000000111a047224 */ /* 0x000fe200078e0210 */
[----:B------:R0:W-:Y:S01]  /*a010*/  STL [R1+0xd4], R11 ;  /* 0x0000d40b01007387 */ /* 0x0001e20000100800 */
[----:B------:R-:W-:Y:S01]  /*a020*/  IMAD.HI.U32 R15, R0, R10, RZ ;  /* 0x0000000a000f7227 */ /* 0x000fe200078e00ff */
[----:B------:R-:W-:Y:S02]  /*a030*/  ISETP.GT.U32.AND P0, PT, R26, R5, PT ;  /* 0x000000051a00720c */ /* 0x000fe40003f04070 */
[----:B------:R-:W-:Y:S01]  /*a040*/  STL [R1+0xc8], R12 ;  /* 0x0000c80c01007387 */ /* 0x000fe20000100800 */
[--C-:B------:R-:W-:Y:S01]  /*a050*/  @!P4 IMAD.IADD R6, R6, 0x1, -R26.reuse ;  /* 0x000000010606c824 */ /* 0x100fe200078e0a1a */
[----:B------:R-:W-:Y:S01]  /*a060*/  ISETP.GT.U32.AND P4, PT, R26, R4, PT ;  /* 0x000000041a00720c */ /* 0x000fe20003f84070 */
[----:B------:R-:W-:Y:S01]  /*a070*/  @!P3 IMAD.IADD R8, R8, 0x1, -R26 ;  /* 0x000000010808b824 */ /* 0x000fe200078e0a1a */
[----:B------:R-:W-:Y:S01]  /*a080*/  ISETP.GE.AND P3, PT, R14, RZ, PT ;  /* 0x000000ff0e00720c */ /* 0x000fe20003f66270 */
[----:B------:R-:W-:Y:S01]  /*a090*/  IMAD.MOV.U32 R18, RZ, RZ, R13 ;  /* 0x000000ffff127224 */ /* 0x000fe200078e000d */
[C---:B0-----:R-:W-:Y:S01]  /*a0a0*/  IADD3 R11, R2.reuse, 0x86, RZ ;  /* 0x00000086020b7810 */ /* 0x041fe20007ffe0ff */
[----:B------:R-:W-:Y:S01]  /*a0b0*/  IMAD.MOV R15, RZ, RZ, -R15 ;  /* 0x000000ffff0f7224 */ /* 0x000fe200078e0a0f */
[----:B------:R-:W-:Y:S01]  /*a0c0*/  IADD3 R13, R2, 0x78, RZ ;  /* 0x00000078020d7810 */ /* 0x000fe20007ffe0ff */
[----:B------:R-:W-:Y:S01]  /*a0d0*/  @!P1 IMAD.MOV R18, RZ, RZ, -R18 ;  /* 0x000000ffff129224 */ /* 0x000fe200078e0a12 */
[----:B------:R-:W-:Y:S01]  /*a0e0*/  IABS R14, R11 ;  /* 0x0000000b000e7213 */ /* 0x000fe20000000000 */
[----:B------:R-:W-:Y:S01]  /*a0f0*/  @!P2 IMAD.MOV R8, RZ, RZ, -R8 ;  /* 0x000000ffff08a224 */ /* 0x000fe200078e0a08 */
[----:B------:R-:W-:Y:S01]  /*a100*/  ISETP.GE.AND P2, PT, R3, RZ, PT ;  /* 0x000000ff0300720c */ /* 0x000fe20003f46270 */
[----:B------:R-:W-:Y:S01]  /*a110*/  @!P6 IMAD.MOV R7, RZ, RZ, -R7 ;  /* 0x000000ffff07e224 */ /* 0x000fe200078e0a07 */
[C---:B------:R-:W-:Y:S01]  /*a120*/  ISETP.GT.U32.AND P1, PT, R26.reuse, R6, PT ;  /* 0x000000061a00720c */ /* 0x040fe20003f24070 */
[----:B------:R-:W-:Y:S01]  /*a130*/  IMAD R10, R26, R15, R10 ;  /* 0x0000000f1a0a7224 */ /* 0x000fe200078e020a */
[----:B------:R-:W-:Y:S01]  /*a140*/  IADD3 R3, R2, 0x84, RZ ;  /* 0x0000008402037810 */ /* 0x000fe20007ffe0ff */
[--C-:B------:R-:W-:Y:S01]  /*a150*/  @!P0 IMAD.IADD R5, R5, 0x1, -R26.reuse ;  /* 0x0000000105058824 */ /* 0x100fe200078e0a1a */
[----:B------:R-:W-:Y:S01]  /*a160*/  ISETP.GE.AND P6, PT, R9, RZ, PT ;  /* 0x000000ff0900720c */ /* 0x000fe20003fc6270 */
[----:B------:R-:W-:Y:S01]  /*a170*/  STL [R1+0xc4], R18 ;  /* 0x0000c41201007387 */ /* 0x000fe20000100800 */
[----:B------:R-:W-:Y:S01]  /*a180*/  @!P4 IMAD.IADD R4, R4, 0x1, -R26 ;  /* 0x000000010404c824 */ /* 0x000fe200078e0a1a */
[----:B------:R-:W-:Y:S01]  /*a190*/  ISETP.GT.U32.AND P0, PT, R26, R10, PT ;  /* 0x0000000a1a00720c */ /* 0x000fe20003f04070 */
[----:B------:R-:W-:Y:S01]  /*a1a0*/  IMAD.MOV.U32 R9, RZ, RZ, R5 ;  /* 0x000000ffff097224 */ /* 0x000fe200078e0005 */
[----:B------:R0:W-:Y:S01]  /*a1b0*/  STL [R1+0xc0], R7 ;  /* 0x0000c00701007387 */ /* 0x0001e20000100800 */
[----:B------:R-:W-:-:S02]  /*a1c0*/  IABS R16, R3 ;  /* 0x0000000300107213 */ /* 0x000fc40000000000 */
[----:B------:R-:W-:Y:S01]  /*a1d0*/  @!P3 IMAD.MOV R9, RZ, RZ, -R9 ;  /* 0x000000ffff09b224 */ /* 0x000fe200078e0a09 */
[----:B------:R-:W-:Y:S01]  /*a1e0*/  ISETP.GT.U32.AND P3, PT, R26, R4, PT ;  /* 0x000000041a00720c */ /* 0x000fe20003f64070 */
[----:B------:R-:W-:Y:S01]  /*a1f0*/  @!P1 IMAD.IADD R6, R6, 0x1, -R26 ;  /* 0x0000000106069824 */ /* 0x000fe200078e0a1a */
[----:B------:R1:W-:Y:S01]  /*a200*/  STL [R1+0xbc], R8 ;  /* 0x0000bc0801007387 */ /* 0x0003e20000100800 */
[C---:B------:R-:W-:Y:S01]  /*a210*/  IMAD.HI.U32 R5, R0.reuse, R16, RZ ;  /* 0x0000001000057227 */ /* 0x040fe200078e00ff */
[----:B------:R-:W-:Y:S02]  /*a220*/  ISETP.GE.AND P4, PT, R3, RZ, PT ;  /* 0x000000ff0300720c */ /* 0x000fe40003f86270 */
[----:B------:R2:W-:Y:S01]  /*a230*/  STL [R1+0xb4], R9 ;  /* 0x0000b40901007387 */ /* 0x0005e20000100800 */
[----:B0-----:R-:W-:Y:S01]  /*a240*/  IMAD.HI.U32 R7, R0, R14, RZ ;  /* 0x0000000e00077227 */ /* 0x001fe200078e00ff */
[C---:B------:R-:W-:Y:S02]  /*a250*/  IADD3 R3, R2.reuse, 0x7e, RZ ;  /* 0x0000007e02037810 */ /* 0x040fe40007ffe0ff */
[----:B------:R-:W-:Y:S01]  /*a260*/  ISETP.GE.AND P1, PT, R11, RZ, PT ;  /* 0x000000ff0b00720c */ /* 0x000fe20003f26270 */
[----:B------:R-:W-:Y:S01]  /*a270*/  IMAD.MOV R7, RZ, RZ, -R7 ;  /* 0x000000ffff077224 */ /* 0x000fe200078e0a07 */
[----:B-1----:R-:W-:Y:S01]  /*a280*/  IADD3 R8, R2, 0x82, RZ ;  /* 0x0000008202087810 */ /* 0x002fe20007ffe0ff */
[----:B------:R-:W-:-:S02]  /*a290*/  IMAD.MOV R5, RZ, RZ, -R5 ;  /* 0x000000ffff057224 */ /* 0x000fc400078e0a05 */
[----:B------:R-:W-:Y:S01]  /*a2a0*/  IMAD R17, R26, R7, R14 ;  /* 0x000000071a117224 */ /* 0x000fe200078e020e */
[----:B------:R-:W-:Y:S01]  /*a2b0*/  IADD3 R7, R2, 0x80, RZ ;  /* 0x0000008002077810 */ /* 0x000fe20007ffe0ff */
[----:B------:R-:W-:Y:S01]  /*a2c0*/  @!P0 IMAD.IADD R10, R10, 0x1, -R26 ;  /* 0x000000010a0a8824 */ /* 0x000fe200078e0a1a */
[----:B------:R-:W-:Y:S01]  /*a2d0*/  IABS R15, R8 ;  /* 0x00000008000f7213 */ /* 0x000fe20000000000 */
[----:B------:R-:W-:Y:S01]  /*a2e0*/  @!P5 IMAD.MOV R6, RZ, RZ, -R6 ;  /* 0x000000ffff06d224 */ /* 0x000fe200078e0a06 */
[C---:B------:R-:W-:Y:S01]  /*a2f0*/  ISETP.GT.U32.AND P5, PT, R26.reuse, R17, PT ;  /* 0x000000111a00720c */ /* 0x040fe20003fa4070 */
[C---:B------:R-:W-:Y:S01]  /*a300*/  IMAD R16, R26.reuse, R5, R16 ;  /* 0x000000051a107224 */ /* 0x040fe200078e0210 */
[----:B------:R-:W-:Y:S01]  /*a310*/  ISETP.GT.U32.AND P0, PT, R26, R10, PT ;  /* 0x0000000a1a00720c */ /* 0x000fe20003f04070 */
[----:B------:R-:W-:Y:S01]  /*a320*/  @!P3 IMAD.IADD R4, R4, 0x1, -R26 ;  /* 0x000000010404b824 */ /* 0x000fe200078e0a1a */
[----:B------:R-:W-:Y:S01]  /*a330*/  IABS R12, R7 ;  /* 0x00000007000c7213 */ /* 0x000fe20000000000 */
[----:B------:R0:W-:Y:S01]  /*a340*/  STL [R1+0xac], R6 ;  /* 0x0000ac0601007387 */ /* 0x0001e20000100800 */
[----:B------:R-:W-:Y:S01]  /*a350*/  ISETP.GT.U32.AND P3, PT, R26, R16, PT ;  /* 0x000000101a00720c */ /* 0x000fe20003f64070 */
[----:B--2---:R-:W-:Y:S01]  /*a360*/  IMAD.MOV.U32 R9, RZ, RZ, R4 ;  /* 0x000000ffff097224 */ /* 0x004fe200078e0004 */
[----:B------:R-:W-:Y:S01]  /*a370*/  IABS R14, R3 ;  /* 0x00000003000e7213 */ /* 0x000fe20000000000 */
[----:B------:R-:W-:Y:S01]  /*a380*/  IMAD.HI.U32 R5, R0, R15, RZ ;  /* 0x0000000f00057227 */ /* 0x000fe200078e00ff */
[----:B------:R-:W-:-:S03]  /*a390*/  IADD3 R4, R2, 0x7a, RZ ;  /* 0x0000007a02047810 */ /* 0x000fc60007ffe0ff */
[----:B------:R-:W-:Y:S01]  /*a3a0*/  @!P5 IMAD.IADD R17, R17, 0x1, -R26 ;  /* 0x000000011111d824 */ /* 0x000fe200078e0a1a */
[----:B------:R-:W-:Y:S01]  /*a3b0*/  ISETP.GE.AND P5, PT, R7, RZ, PT ;  /* 0x000000ff0700720c */ /* 0x000fe20003fa6270 */
[----:B0-----:R-:W-:Y:S01]  /*a3c0*/  IMAD.HI.U32 R6, R0, R12, RZ ;  /* 0x0000000c00067227 */ /* 0x001fe200078e00ff */
[----:B------:R-:W-:-:S03]  /*a3d0*/  IADD3 R7, R2, 0x7c, RZ ;  /* 0x0000007c02077810 */ /* 0x000fc60007ffe0ff */
[--C-:B------:R-:W-:Y:S01]  /*a3e0*/  @!P0 IMAD.IADD R10, R10, 0x1, -R26.reuse ;  /* 0x000000010a0a8824 */ /* 0x100fe200078e0a1a */
[----:B------:R-:W-:Y:S01]  /*a3f0*/  ISETP.GE.AND P0, PT, R8, RZ, PT ;  /* 0x000000ff0800720c */ /* 0x000fe20003f06270 */
[----:B------:R-:W-:Y:S02]  /*a400*/  @!P3 IMAD.IADD R16, R16, 0x1, -R26 ;  /* 0x000000011010b824 */ /* 0x000fe400078e0a1a */
[----:B------:R-:W-:Y:S01]  /*a410*/  @!P6 IMAD.MOV R9, RZ, RZ, -R9 ;  /* 0x000000ffff09e224 */ /* 0x000fe200078e0a09 */
[C---:B------:R-:W-:Y:S01]  /*a420*/  ISETP.GT.U32.AND P6, PT, R26.reuse, R17, PT ;  /* 0x000000111a00720c */ /* 0x040fe20003fc4070 */
[----:B------:R-:W-:Y:S01]  /*a430*/  IMAD.MOV R6, RZ, RZ, -R6 ;  /* 0x000000ffff067224 */ /* 0x000fe200078e0a06 */
[C---:B------:R-:W-:Y:S01]  /*a440*/  ISETP.GT.U32.AND P3, PT, R26.reuse, R16, PT ;  /* 0x000000101a00720c */ /* 0x040fe20003f64070 */
[----:B------:R-:W-:Y:S01]  /*a450*/  IMAD.MOV R8, RZ, RZ, -R5 ;  /* 0x000000ffff087224 */ /* 0x000fe200078e0a05 */
[----:B------:R0:W-:Y:S01]  /*a460*/  STL [R1+0xa8], R9 ;  /* 0x0000a80901007387 */ /* 0x0001e20000100800 */
[----:B------:R-:W-:-:S02]  /*a470*/  IMAD R12, R26, R6, R12 ;  /* 0x000000061a0c7224 */ /* 0x000fc400078e020c */
[----:B------:R-:W-:-:S04]  /*a480*/  IMAD.HI.U32 R5, R0, R14, RZ ;  /* 0x0000000e00057227 */ /* 0x000fc800078e00ff */
[C---:B------:R-:W-:Y:S01]  /*a490*/  IMAD R15, R26.reuse, R8, R15 ;  /* 0x000000081a0f7224 */ /* 0x040fe200078e020f */
[----:B------:R-:W-:Y:S01]  /*a4a0*/  IABS R8, R7 ;  /* 0x0000000700087213 */ /* 0x000fe20000000000 */
[----:B------:R-:W-:Y:S01]  /*a4b0*/  IMAD.MOV.U32 R6, RZ, RZ, R10 ;  /* 0x000000ffff067224 */ /* 0x000fe200078e000a */
[----:B0-----:R-:W-:Y:S01]  /*a4c0*/  IABS R9, R13 ;  /* 0x0000000d00097213 */ /* 0x001fe20000000000 */
[----:B------:R-:W-:Y:S02]  /*a4d0*/  IMAD.MOV R5, RZ, RZ, -R5 ;  /* 0x000000ffff057224 */ /* 0x000fe400078e0a05 */
[----:B------:R-:W-:Y:S01]  /*a4e0*/  @!P2 IMAD.MOV R6, RZ, RZ, -R6 ;  /* 0x000000ffff06a224 */ /* 0x000fe200078e0a06 */
[C---:B------:R-:W-:Y:S01]  /*a4f0*/  ISETP.GT.U32.AND P2, PT, R26.reuse, R15, PT ;  /* 0x0000000f1a00720c */ /* 0x040fe20003f44070 */
[C---:B------:R-:W-:Y:S01]  /*a500*/  IMAD R14, R26.reuse, R5, R14 ;  /* 0x000000051a0e7224 */ /* 0x040fe200078e020e */
[----:B------:R-:W-:Y:S01]  /*a510*/  IABS R5, R4 ;  /* 0x0000000400057213 */ /* 0x000fe20000000000 */
[--C-:B------:R-:W-:Y:S01]  /*a520*/  @!P6 IMAD.IADD R17, R17, 0x1, -R26.reuse ;  /* 0x000000011111e824 */ /* 0x100fe200078e0a1a */
[----:B------:R-:W-:Y:S01]  /*a530*/  ISETP.GT.U32.AND P6, PT, R26, R12, PT ;  /* 0x0000000c1a00720c */ /* 0x000fe20003fc4070 */
[----:B------:R-:W-:Y:S01]  /*a540*/  @!P3 IMAD.IADD R16, R16, 0x1, -R26 ;  /* 0x000000011010b824 */ /* 0x000fe200078e0a1a */
[----:B------:R-:W-:Y:S01]  /*a550*/  ISETP.GT.U32.AND P3, PT, R26, R14, PT ;  /* 0x0000000e1a00720c */ /* 0x000fe20003f64070 */
[----:B------:R-:W-:Y:S01]  /*a560*/  IMAD.HI.U32 R11, R0, R8, RZ ;  /* 0x00000008000b7227 */ /* 0x000fe200078e00ff */
[----:B------:R0:W-:Y:S03]  /*a570*/  STL [R1+0xb0], R6 ;  /* 0x0000b00601007387 */ /* 0x0001e60000100800 */
[----:B------:R-:W-:-:S02]  /*a580*/  IMAD.MOV R11, RZ, RZ, -R11 ;  /* 0x000000ffff0b7224 */ /* 0x000fc400078e0a0b */
[--C-:B------:R-:W-:Y:S01]  /*a590*/  @!P2 IMAD.IADD R15, R15, 0x1, -R26.reuse ;  /* 0x000000010f0fa824 */ /* 0x100fe200078e0a1a */
[----:B------:R-:W-:Y:S01]  /*a5a0*/  ISETP.GE.AND P2, PT, R3, RZ, PT ;  /* 0x000000ff0300720c */ /* 0x000fe20003f46270 */
[----:B------:R-:W-:Y:S02]  /*a5b0*/  IMAD.MOV.U32 R3, RZ, RZ, R9 ;  /* 0x000000ffff037224 */ /* 0x000fe400078e0009 */
[--C-:B------:R-:W-:Y:S01]  /*a5c0*/  @!P6 IMAD.IADD R12, R12, 0x1, -R26.reuse ;  /* 0x000000010c0ce824 */ /* 0x100fe200078e0a1a */
[----:B------:R-:W-:Y:S01]  /*a5d0*/  ISETP.GT.U32.AND P6, PT, R26, R15, PT ;  /* 0x0000000f1a00720c */ /* 0x000fe20003fc4070 */
[----:B------:R-:W-:Y:S01]  /*a5e0*/  @!P3 IMAD.IADD R14, R14, 0x1, -R26 ;  /* 0x000000010e0eb824 */ /* 0x000fe200078e0a1a */
[----:B0-----:R-:W-:Y:S01]  /*a5f0*/  IADD3 R6, R2, 0x76, RZ ;  /* 0x0000007602067810 */ /* 0x001fe20007ffe0ff */
[----:B------:R-:W-:Y:S01]  /*a600*/  IMAD.HI.U32 R9, R0, R5, RZ ;  /* 0x0000000500097227 */ /* 0x000fe200078e00ff */
[----:B------:R-:W-:Y:S02]  /*a610*/  ISETP.GT.U32.AND P3, PT, R26, R12, PT ;  /* 0x0000000c1a00720c */ /* 0x000fe40003f64070 */
[----:B------:R-:W-:Y:S01]  /*a620*/  IABS R10, R6 ;  /* 0x00000006000a7213 */ /* 0x000fe20000000000 */
[----:B------:R-:W-:-:S02]  /*a630*/  IMAD.MOV R9, RZ, RZ, -R9 ;  /* 0x000000ffff097224 */ /* 0x000fc400078e0a09 */
[C---:B------:R-:W-:Y:S02]  /*a640*/  IMAD R8, R26.reuse, R11, R8 ;  /* 0x0000000b1a087224 */ /* 0x040fe400078e0208 */
[----:B------:R-:W-:Y:S01]  /*a650*/  IMAD R5, R26, R9, R5 ;  /* 0x000000091a057224 */ /* 0x000fe200078e0205 */
[----:B------:R-:W-:Y:S01]  /*a660*/  IADD3 R9, R2, 0x74, RZ ;  /* 0x0000007402097810 */ /* 0x000fe20007ffe0ff */
[--C-:B------:R-:W-:Y:S01]  /*a670*/  @!P6 IMAD.IADD R15, R15, 0x1, -R26.reuse ;  /* 0x000000010f0fe824 */ /* 0x100fe200078e0a1a */
[----:B------:R-:W-:Y:S01]  /*a680*/  ISETP.GT.U32.AND P6, PT, R26, R8, PT ;  /* 0x000000081a00720c */ /* 0x000fe20003fc4070 */
[----:B------:R-:W-:Y:S02]  /*a690*/  IMAD.MOV.U32 R19, RZ, RZ, R17 ;  /* 0x000000ffff137224 */ /* 0x000fe400078e0011 */
[----:B------:R-:W-:Y:S01]  /*a6a0*/  @!P3 IMAD.IADD R12, R12, 0x1, -R26 ;  /* 0x000000010c0cb824 */ /* 0x000fe200078e0a1a */
[C---:B------:R-:W-:Y:S01]  /*a6b0*/  ISETP.GT.U32.AND P3, PT, R26.reuse, R5, PT ;  /* 0x000000051a00720c */ /* 0x040fe20003f64070 */
[----:B------:R-:W-:Y:S01]  /*a6c0*/  @!P1 IMAD.MOV R19, RZ, RZ, -R19 ;  /* 0x000000ffff139224 */ /* 0x000fe200078e0a13 */
[----:B------:R-:W-:Y:S01]  /*a6d0*/  ISETP.GT.U32.AND P1, PT, R26, R14, PT ;  /* 0x0000000e1a00720c */ /* 0x000fe20003f24070 */
[----:B------:R-:W-:-:S02]  /*a6e0*/  IMAD.MOV.U32 R18, RZ, RZ, R16 ;  /* 0x000000ffff127224 */ /* 0x000fc400078e0010 */
[C---:B------:R-:W-:Y:S01]  /*a6f0*/  IMAD.HI.U32 R11, R0.reuse, R3, RZ ;  /* 0x00000003000b7227 */ /* 0x040fe200078e00ff */
[----:B------:R-:W-:Y:S03]  /*a700*/  STL [R1+0x70], R19 ;  /* 0x0000701301007387 */ /* 0x000fe60000100800 */
[----:B------:R-:W-:Y:S01]  /*a710*/  @!P4 IMAD.MOV R18, RZ, RZ, -R18 ;  /* 0x000000ffff12c224 */ /* 0x000fe200078e0a12 */
[----:B------:R-:W-:Y:S01]  /*a720*/  ISETP.GE.AND P4, PT, R7, RZ, PT ;  /* 0x000000ff0700720c */ /* 0x000fe20003f86270 */
[----:B------:R-:W-:-:S03]  /*a730*/  IMAD.HI.U32 R7, R0, R10, RZ ;  /* 0x0000000a00077227 */ /* 0x000fc600078e00ff */
[----:B------:R-:W-:Y:S01]  /*a740*/  STL [R1+0x78], R18 ;  /* 0x0000781201007387 */ /* 0x000fe20000100800 */
[----:B------:R-:W-:Y:S02]  /*a750*/  IMAD.MOV R11, RZ, RZ, -R11 ;  /* 0x000000ffff0b7224 */ /* 0x000fe400078e0a0b */
[--C-:B------:R-:W-:Y:S02]  /*a760*/  @!P6 IMAD.IADD R8, R8, 0x1, -R26.reuse ;  /* 0x000000010808e824 */ /* 0x100fe400078e0a1a */
[----:B------:R-:W-:Y:S02]  /*a770*/  IMAD.MOV R7, RZ, RZ, -R7 ;  /* 0x000000ffff077224 */ /* 0x000fe400078e0a07 */
[C---:B------:R-:W-:Y:S01]  /*a780*/  IMAD R3, R26.reuse, R11, R3 ;  /* 0x0000000b1a037224 */ /* 0x040fe200078e0203 */
[----:B------:R-:W-:Y:S01]  /*a790*/  IABS R11, R9 ;  /* 0x00000009000b7213 */ /* 0x000fe20000000000 */
[----:B------:R-:W-:Y:S02]  /*a7a0*/  IMAD.MOV.U32 R16, RZ, RZ, R15 ;  /* 0x000000ffff107224 */ /* 0x000fe400078e000f */
[--C-:B------:R-:W-:Y:S01]  /*a7b0*/  @!P3 IMAD.IADD R5, R5, 0x1, -R26.reuse ;  /* 0x000000010505b824 */ /* 0x100fe200078e0a1a */
[----:B------:R-:W-:Y:S01]  /*a7c0*/  ISETP.GT.U32.AND P3, PT, R26, R8, PT ;  /* 0x000000081a00720c */ /* 0x000fe20003f64070 */
[----:B------:R-:W-:Y:S01]  /*a7d0*/  @!P1 IMAD.IADD R14, R14, 0x1, -R26 ;  /* 0x000000010e0e9824 */ /* 0x000fe200078e0a1a */
[----:B------:R-:W-:Y:S01]  /*a7e0*/  ISETP.GE.AND P1, PT, R4, RZ, PT ;  /* 0x000000ff0400720c */ /* 0x000fe20003f26270 */
[----:B------:R-:W-:Y:S01]  /*a7f0*/  IMAD R10, R26, R7, R10 ;  /* 0x000000071a0a7224 */ /* 0x000fe200078e020a */
[----:B------:R-:W-:Y:S01]  /*a800*/  IADD3 R4, R2, 0x72, RZ ;  /* 0x0000007202047810 */ /* 0x000fe20007ffe0ff */
[----:B------:R-:W-:Y:S01]  /*a810*/  @!P0 IMAD.MOV R16, RZ, RZ, -R16 ;  /* 0x000000ffff108224 */ /* 0x000fe200078e0a10 */
[C---:B------:R-:W-:Y:S01]  /*a820*/  ISETP.GT.U32.AND P6, PT, R26.reuse, R3, PT ;  /* 0x000000031a00720c */ /* 0x040fe20003fc4070 */
[----:B------:R-:W-:Y:S01]  /*a830*/  IMAD.MOV.U32 R15, RZ, RZ, R12 ;  /* 0x000000ffff0f7224 */ /* 0x000fe200078e000c */
[----:B------:R-:W-:Y:S01]  /*a840*/  ISETP.GT.U32.AND P0, PT, R26, R5, PT ;  /* 0x000000051a00720c */ /* 0x000fe20003f04070 */
[----:B------:R-:W-:Y:S01]  /*a850*/  IMAD.HI.U32 R12, R0, R11, RZ ;  /* 0x0000000b000c7227 */ /* 0x000fe200078e00ff */
[----:B------:R-:W-:Y:S01]  /*a860*/  IABS R7, R4 ;  /* 0x0000000400077213 */ /* 0x000fe20000000000 */
[----:B------:R0:W-:Y:S02]  /*a870*/  STL [R1+0x84], R16 ;  /* 0x0000841001007387 */ /* 0x0001e40000100800 */
[----:B------:R-:W-:Y:S01]  /*a880*/  @!P5 IMAD.MOV R15, RZ, RZ, -R15 ;  /* 0x000000ffff0fd224 */ /* 0x000fe200078e0a0f */
[----:B------:R-:W-:Y:S01]  /*a890*/  ISETP.GT.U32.AND P5, PT, R26, R10, PT ;  /* 0x0000000a1a00720c */ /* 0x000fe20003fa4070 */
[----:B------:R-:W-:Y:S01]  /*a8a0*/  @!P2 IMAD.MOV R14, RZ, RZ, -R14 ;  /* 0x000000ffff0ea224 */ /* 0x000fe200078e0a0e */
[----:B------:R-:W-:Y:S01]  /*a8b0*/  ISETP.GE.AND P2, PT, R13, RZ, PT ;  /* 0x000000ff0d00720c */ /* 0x000fe20003f46270 */
[----:B------:R-:W-:Y:S01]  /*a8c0*/  IMAD.HI.U32 R13, R0, R7, RZ ;  /* 0x00000007000d7227 */ /* 0x000fe200078e00ff */
[----:B------:R1:W-:Y:S03]  /*a8d0*/  STL [R1+0xa0], R15 ;  /* 0x0000a00f01007387 */ /* 0x0003e60000100800 */
[----:B------:R-:W-:Y:S01]  /*a8e0*/  IMAD.MOV R12, RZ, RZ, -R12 ;  /* 0x000000ffff0c7224 */ /* 0x000fe200078e0a0c */
[----:B------:R2:W-:Y:S01]  /*a8f0*/  STL [R1+0x88], R14 ;  /* 0x0000880e01007387 */ /* 0x0005e20000100800 */
[--C-:B------:R-:W-:Y:S01]  /*a900*/  @!P3 IMAD.IADD R8, R8, 0x1, -R26.reuse ;  /* 0x000000010808b824 */ /* 0x100fe200078e0a1a */
[----:B------:R-:W-:Y:S01]  /*a910*/  ISETP.GE.AND P3, PT, R6, RZ, PT ;  /* 0x000000ff0600720c */ /* 0x000fe20003f66270 */
[--C-:B------:R-:W-:Y:S01]  /*a920*/  @!P6 IMAD.IADD R3, R3, 0x1, -R26.reuse ;  /* 0x000000010303e824 */ /* 0x100fe200078e0a1a */
[C---:B0-----:R-:W-:Y:S01]  /*a930*/  IADD3 R16, R2.reuse, 0x62, RZ ;  /* 0x0000006202107810 */ /* 0x041fe20007ffe0ff */
[----:B------:R-:W-:Y:S01]  /*a940*/  IMAD.MOV R13, RZ, RZ, -R13 ;  /* 0x000000ffff0d7224 */ /* 0x000fe200078e0a0d */
[----:B-1----:R-:W-:Y:S01]  /*a950*/  IADD3 R15, R2, 0x68, RZ ;  /* 0x00000068020f7810 */ /* 0x002fe20007ffe0ff */
[----:B------:R-:W-:Y:S01]  /*a960*/  @!P0 IMAD.IADD R5, R5, 0x1, -R26 ;  /* 0x0000000105058824 */ /* 0x000fe200078e0a1a */
[----:B------:R-:W-:Y:S01]  /*a970*/  ISETP.GE.AND P0, PT, R9, RZ, PT ;  /* 0x000000ff0900720c */ /* 0x000fe20003f06270 */
[C---:B------:R-:W-:Y:S01]  /*a980*/  IMAD R6, R26.reuse, R12, R11 ;  /* 0x0000000c1a067224 */ /* 0x040fe200078e020b */
[----:B------:R-:W-:Y:S01]  /*a990*/  ISETP.GT.U32.AND P6, PT, R26, R3, PT ;  /* 0x000000031a00720c */ /* 0x000fe20003fc4070 */
[----:B--2---:R-:W-:Y:S01]  /*a9a0*/  IMAD.MOV.U32 R14, RZ, RZ, R8 ;  /* 0x000000ffff0e7224 */ /* 0x004fe200078e0008 */
[----:B------:R-:W-:Y:S01]  /*a9b0*/  IADD3 R8, R2, 0x70, RZ ;  /* 0x0000007002087810 */ /* 0x000fe20007ffe0ff */
[----:B------:R-:W-:-:S02]  /*a9c0*/  @!P5 IMAD.IADD R10, R10, 0x1, -R26 ;  /* 0x000000010a0ad824 */ /* 0x000fc400078e0a1a */
[C---:B------:R-:W-:Y:S02]  /*a9d0*/  IMAD R7, R26.reuse, R13, R7 ;  /* 0x0000000d1a077224 */ /* 0x040fe400078e0207 */
[----:B------:R-:W-:Y:S01]  /*a9e0*/  @!P4 IMAD.MOV R14, RZ, RZ, -R14 ;  /* 0x000000ffff0ec224 */ /* 0x000fe200078e0a0e */
[C---:B------:R-:W-:Y:S01]  /*a9f0*/  ISETP.GT.U32.AND P4, PT, R26.reuse, R6, PT ;  /* 0x000000061a00720c */ /* 0x040fe20003f84070 */
[----:B------:R-:W-:Y:S01]  /*aa00*/  IMAD.MOV.U32 R9, RZ, RZ, R5 ;  /* 0x000000ffff097224 */ /* 0x000fe200078e0005 */
[C---:B------:R-:W-:Y:S02]  /*aa10*/  ISETP.GT.U32.AND P5, PT, R26.reuse, R10, PT ;  /* 0x0000000a1a00720c */ /* 0x040fe40003fa4070 */
[----:B------:R-:W-:Y:S01]  /*aa20*/  IABS R5, R8 ;  /* 0x0000000800057213 */ /* 0x000fe20000000000 */
[----:B------:R-:W-:Y:S01]  /*aa30*/  @!P1 IMAD.MOV R9, RZ, RZ, -R9 ;  /* 0x000000ffff099224 */ /* 0x000fe200078e0a09 */
[----:B------:R-:W-:Y:S01]  /*aa40*/  ISETP.GT.U32.AND P1, PT, R26, R7, PT ;  /* 0x000000071a00720c */ /* 0x000fe20003f24070 */
[----:B------:R-:W-:Y:S01]  /*aa50*/  @!P6 IMAD.IADD R3, R3, 0x1, -R26 ;  /* 0x000000010303e824 */ /* 0x000fe200078e0a1a */
[----:B------:R-:W-:Y:S01]  /*aa60*/  STL [R1+0x8c], R14 ;  /* 0x00008c0e01007387 */ /* 0x000fe20000100800 */
[----:B------:R-:W-:-:S02]  /*aa70*/  ISETP.GE.AND P6, PT, R4, RZ, PT ;  /* 0x000000ff0400720c */ /* 0x000fc40003fc6270 */
[----:B------:R-:W-:Y:S01]  /*aa80*/  @!P2 IMAD.MOV R3, RZ, RZ, -R3 ;  /* 0x000000ffff03a224 */ /* 0x000fe200078e0a03 */
[----:B------:R-:W-:Y:S01]  /*aa90*/  ISETP.GE.AND P2, PT, R8, RZ, PT ;  /* 0x000000ff0800720c */ /* 0x000fe20003f46270 */
[--C-:B------:R-:W-:Y:S01]  /*aaa0*/  @!P4 IMAD.IADD R6, R6, 0x1, -R26.reuse ;  /* 0x000000010606c824 */ /* 0x100fe200078e0a1a */
[----:B------:R0:W-:Y:S01]  /*aab0*/  STL [R1+0x90], R9 ;  /* 0x0000900901007387 */ /* 0x0001e20000100800 */
[--C-:B------:R-:W-:Y:S01]  /*aac0*/  @!P5 IMAD.IADD R10, R10, 0x1, -R26.reuse ;  /* 0x000000010a0ad824 */ /* 0x100fe200078e0a1a */
[----:B------:R-:W-:Y:S01]  /*aad0*/  IADD3 R4, R2, 0x6c, RZ ;  /* 0x0000006c02047810 */ /* 0x000fe20007ffe0ff */
[----:B------:R-:W-:Y:S01]  /*aae0*/  IMAD.HI.U32 R8, R0, R5, RZ ;  /* 0x0000000500087227 */ /* 0x000fe200078e00ff */
[----:B------:R-:W-:Y:S01]  /*aaf0*/  ISETP.GT.U32.AND P4, PT, R26, R6, PT ;  /* 0x000000061a00720c */ /* 0x000fe20003f84070 */
[----:B------:R1:W-:Y:S02]  /*ab00*/  STL [R1+0x9c], R3 ;  /* 0x00009c0301007387 */ /* 0x0003e40000100800 */
[----:B------:R-:W-:-:S02]  /*ab10*/  @!P1 IMAD.IADD R7, R7, 0x1, -R26 ;  /* 0x0000000107079824 */ /* 0x000fc400078e0a1a */
[----:B------:R-:W-:Y:S01]  /*ab20*/  IMAD.MOV.U32 R11, RZ, RZ, R10 ;  /* 0x000000ffff0b7224 */ /* 0x000fe200078e000a */
[----:B0-----:R-:W-:Y:S01]  /*ab30*/  IADD3 R9, R2, 0x6e, RZ ;  /* 0x0000006e02097810 */ /* 0x001fe20007ffe0ff */
[----:B------:R-:W-:Y:S01]  /*ab40*/  IMAD.MOV R8, RZ, RZ, -R8 ;  /* 0x000000ffff087224 */ /* 0x000fe200078e0a08 */
[----:B------:R-:W-:Y:S01]  /*ab50*/  ISETP.GT.U32.AND P1, PT, R26, R7, PT ;  /* 0x000000071a00720c */ /* 0x000fe20003f24070 */
[----:B------:R-:W-:Y:S01]  /*ab60*/  @!P3 IMAD.MOV R11, RZ, RZ, -R11 ;  /* 0x000000ffff0bb224 */ /* 0x000fe200078e0a0b */
[----:B------:R-:W-:Y:S02]  /*ab70*/  ISETP.GE.AND P5, PT, R9, RZ, PT ;  /* 0x000000ff0900720c */ /* 0x000fe40003fa6270 */
[----:B------:R-:W-:Y:S01]  /*ab80*/  IABS R9, R9 ;  /* 0x0000000900097213 */ /* 0x000fe20000000000 */
[----:B------:R-:W-:Y:S01]  /*ab90*/  @!P4 IMAD.IADD R6, R6, 0x1, -R26 ;  /* 0x000000010606c824 */ /* 0x000fe200078e0a1a */
[----:B-1----:R-:W-:Y:S01]  /*aba0*/  IABS R3, R4 ;  /* 0x0000000400037213 */ /* 0x002fe20000000000 */
[----:B------:R0:W-:Y:S01]  /*abb0*/  STL [R1+0x380], R11 ;  /* 0x0003800b01007387 */ /* 0x0001e20000100800 */
[----:B------:R-:W-:Y:S01]  /*abc0*/  ISETP.GE.AND P3, PT, R4, RZ, PT ;  /* 0x000000ff0400720c */ /* 0x000fe20003f66270 */
[----:B------:R-:W-:Y:S01]  /*abd0*/  IMAD R4, R26, R8, R5 ;  /* 0x000000081a047224 */ /* 0x000fe200078e0205 */
[----:B------:R-:W-:Y:S01]  /*abe0*/  IADD3 R8, R2, 0x6a, RZ ;  /* 0x0000006a02087810 */ /* 0x000fe20007ffe0ff */
[----:B------:R-:W-:-:S03]  /*abf0*/  IMAD.HI.U32 R10, R0, R9, RZ ;  /* 0x00000009000a7227 */ /* 0x000fc600078e00ff */
[----:B------:R-:W-:Y:S01]  /*ac00*/  ISETP.GT.U32.AND P4, PT, R26, R4, PT ;  /* 0x000000041a00720c */ /* 0x000fe20003f84070 */
[----:B------:R-:W-:Y:S01]  /*ac10*/  IMAD.MOV R10, RZ, RZ, -R10 ;  /* 0x000000ffff0a7224 */ /* 0x000fe200078e0a0a */
[----:B------:R-:W-:Y:S01]  /*ac20*/  IABS R29, R8 ;  /* 0x00000008001d7213 */ /* 0x000fe20000000000 */
[----:B------:R-:W-:Y:S01]  /*ac30*/  @!P1 IMAD.IADD R7, R7, 0x1, -R26 ;  /* 0x0000000107079824 */ /* 0x000fe200078e0a1a */
[----:B------:R-:W-:Y:S01]  /*ac40*/  ISETP.GE.AND P1, PT, R8, RZ, PT ;  /* 0x000000ff0800720c */ /* 0x000fe20003f26270 */
[----:B------:R-:W-:Y:S01]  /*ac50*/  IMAD R9, R26, R10, R9 ;  /* 0x0000000a1a097224 */ /* 0x000fe200078e0209 */
[C---:B------:R-:W-:Y:S01]  /*ac60*/  IADD3 R8, R2.reuse, 0x60, RZ ;  /* 0x0000006002087810 */ /* 0x040fe20007ffe0ff */
[----:B0-----:R-:W-:Y:S01]  /*ac70*/  IMAD.MOV.U32 R11, RZ, RZ, R7 ;  /* 0x000000ffff0b7224 */ /* 0x001fe200078e0007 */
[----:B------:R-:W-:Y:S01]  /*ac80*/  IADD3 R7, R2, 0x64, RZ ;  /* 0x0000006402077810 */ /* 0x000fe20007ffe0ff */
[----:B------:R-:W-:Y:S01]  /*ac90*/  IMAD.HI.U32 R5, R0, R3, RZ ;  /* 0x0000000300057227 */ /* 0x000fe200078e00ff */
[----:B------:R-:W-:-:S02]  /*aca0*/  IABS R10, R16 ;  /* 0x00000010000a7213 */ /* 0x000fc40000000000 */
[----:B------:R-:W-:Y:S01]  /*acb0*/  IABS R13, R7 ;  /* 0x00000007000d7213 */ /* 0x000fe20000000000 */
[----:B------:R-:W-:Y:S01]  /*acc0*/  @!P6 IMAD.MOV R11, RZ, RZ, -R11 ;  /* 0x000000ffff0be224 */ /* 0x000fe200078e0a0b */
[----:B------:R-:W-:Y:S01]  /*acd0*/  ISETP.GT.U32.AND P6, PT, R26, R9, PT ;  /* 0x000000091a00720c */ /* 0x000fe20003fc4070 */
[----:B------:R-:W-:Y:S02]  /*ace0*/  @!P4 IMAD.IADD R4, R4, 0x1, -R26 ;  /* 0x000000010404c824 */ /* 0x000fe400078e0a1a */
[----:B------:R-:W-:Y:S02]  /*acf0*/  IMAD.MOV R5, RZ, RZ, -R5 ;  /* 0x000000ffff057224 */ /* 0x000fe400078e0a05 */
[----:B------:R-:W-:Y:S01]  /*ad00*/  IMAD.MOV.U32 R12, RZ, RZ, R6 ;  /* 0x000000ffff0c7224 */ /* 0x000fe200078e0006 */
[C---:B------:R-:W-:Y:S01]  /*ad10*/  ISETP.GT.U32.AND P4, PT, R26.reuse, R4, PT ;  /* 0x000000041a00720c */ /* 0x040fe20003f84070 */
[----:B------:R-:W-:Y:S01]  /*ad20*/  IMAD R3, R26, R5, R3 ;  /* 0x000000051a037224 */ /* 0x000fe200078e0203 */
[----:B------:R-:W-:Y:S01]  /*ad30*/  IADD3 R5, R2, 0x66, RZ ;  /* 0x0000006602057810 */ /* 0x000fe20007ffe0ff */
[----:B------:R-:W-:-:S03]  /*ad40*/  IMAD.HI.U32 R6, R0, R29, RZ ;  /* 0x0000001d00067227 */ /* 0x000fc600078e00ff */
[----:B------:R-:W-:Y:S01]  /*ad50*/  IABS R14, R5 ;  /* 0x00000005000e7213 */ /* 0x000fe20000000000 */
[----:B------:R-:W-:Y:S02]  /*ad60*/  @!P6 IMAD.IADD R9, R9, 0x1, -R26 ;  /* 0x000000010909e824 */ /* 0x000fe400078e0a1a */
[----:B------:R-:W-:Y:S01]  /*ad70*/  @!P0 IMAD.MOV R12, RZ, RZ, -R12 ;  /* 0x000000ffff0c8224 */ /* 0x000fe200078e0a0c */
[----:B------:R-:W-:Y:S01]  /*ad80*/  ISETP.GE.AND P0, PT, R15, RZ, PT ;  /* 0x000000ff0f00720c */ /* 0x000fe20003f06270 */
[----:B------:R-:W-:Y:S01]  /*ad90*/  IMAD.MOV R6, RZ, RZ, -R6 ;  /* 0x000000ffff067224 */ /* 0x000fe200078e0a06 */
[----:B------:R-:W-:Y:S01]  /*ada0*/  ISETP.GT.U32.AND P6, PT, R26, R9, PT ;  /* 0x000000091a00720c */ /* 0x000fe20003fc4070 */
[----:B------:R-:W-:Y:S01]  /*adb0*/  @!P4 IMAD.IADD R4, R4, 0x1, -R26 ;  /* 0x000000010404c824 */ /* 0x000fe200078e0a1a */
[C---:B------:R-:W-:Y:S01]  /*adc0*/  ISETP.GT.U32.AND P4, PT, R26.reuse, R3, PT ;  /* 0x000000031a00720c */ /* 0x040fe20003f84070 */
[----:B------:R-:W-:Y:S01]  /*add0*/  IMAD R29, R26, R6, R29 ;  /* 0x000000061a1d7224 */ /* 0x000fe200078e021d */
[----:B------:R-:W-:Y:S01]  /*ade0*/  IABS R15, R15 ;  /* 0x0000000f000f7213 */ /* 0x000fe20000000000 */
[----:B------:R0:W-:Y:S01]  /*adf0*/  STL [R1+0x98], R12 ;  /* 0x0000980c01007387 */ /* 0x0001e20000100800 */
[----:B------:R-:W-:-:S03]  /*ae00*/  IMAD.MOV.U32 R18, RZ, RZ, R4 ;  /* 0x000000ffff127224 */ /* 0x000fc600078e0004 */
[C---:B------:R-:W-:Y:S01]  /*ae10*/  IMAD.HI.U32 R6, R0.reuse, R15, RZ ;  /* 0x0000000f00067227 */ /* 0x040fe200078e00ff */
[----:B------:R1:W-:Y:S03]  /*ae20*/  STL [R1+0x354], R11 ;  /* 0x0003540b01007387 */ /* 0x0003e60000100800 */
[----:B------:R-:W-:Y:S02]  /*ae30*/  IMAD.MOV R6, RZ, RZ, -R6 ;  /* 0x000000ffff067224 */ /* 0x000fe400078e0a06 */
[----:B0-----:R-:W-:-:S04]  /*ae40*/  IMAD.HI.U32 R12, R0, R14, RZ ;  /* 0x0000000e000c7227 */ /* 0x001fc800078e00ff */
[----:B------:R-:W-:Y:S01]  /*ae50*/  @!P6 IMAD.IADD R9, R9, 0x1, -R26 ;  /* 0x000000010909e824 */ /* 0x000fe200078e0a1a */
[----:B------:R-:W-:Y:S01]  /*ae60*/  ISETP.GT.U32.AND P6, PT, R26, R29, PT ;  /* 0x0000001d1a00720c */ /* 0x000fe20003fc4070 */
[----:B------:R-:W-:Y:S02]  /*ae70*/  IMAD.MOV R12, RZ, RZ, -R12 ;  /* 0x000000ffff0c7224 */ /* 0x000fe400078e0a0c */
[----:B-1----:R-:W-:-:S04]  /*ae80*/  IMAD.HI.U32 R11, R0, R13, RZ ;  /* 0x0000000d000b7227 */ /* 0x002fc800078e00ff */
[----:B------:R-:W-:Y:S02]  /*ae90*/  @!P4 IMAD.IADD R3, R3, 0x1, -R26 ;  /* 0x000000010303c824 */ /* 0x000fe400078e0a1a */
[C---:B------:R-:W-:Y:S01]  /*aea0*/  IMAD R15, R26.reuse, R6, R15 ;  /* 0x000000061a0f7224 */ /* 0x040fe200078e020f */
[----:B------:R-:W-:Y:S01]  /*aeb0*/  IABS R6, R8 ;  /* 0x0000000800067213 */ /* 0x000fe20000000000 */
[C---:B------:R-:W-:Y:S01]  /*aec0*/  IMAD R14, R26.reuse, R12, R14 ;  /* 0x0000000c1a0e7224 */ /* 0x040fe200078e020e */
[C---:B------:R-:W-:Y:S01]  /*aed0*/  ISETP.GT.U32.AND P4, PT, R26.reuse, R3, PT ;  /* 0x000000031a00720c */ /* 0x040fe20003f84070 */
[----:B------:R-:W-:Y:S02]  /*aee0*/  IMAD.MOV R12, RZ, RZ, -R11 ;  /* 0x000000ffff0c7224 */ /* 0x000fe400078e0a0b */
[----:B------:R-:W-:Y:S01]  /*aef0*/  @!P2 IMAD.MOV R18, RZ, RZ, -R18 ;  /* 0x000000ffff12a224 */ /* 0x000fe200078e0a12 */
[C---:B------:R-:W-:Y:S01]  /*af00*/  ISETP.GT.U32.AND P2, PT, R26.reuse, R15, PT ;  /* 0x0000000f1a00720c */ /* 0x040fe20003f44070 */
[----:B------:R-:W-:Y:S01]  /*af10*/  IMAD R13, R26, R12, R13 ;  /* 0x0000000c1a0d7224 */ /* 0x000fe200078e020d */
[----:B------:R-:W-:Y:S01]  /*af20*/  IADD3 R12, R2, 0x5a, RZ ;  /* 0x0000005a020c7810 */ /* 0x000fe20007ffe0ff */
[----:B------:R-:W-:Y:S01]  /*af30*/  IMAD.MOV.U32 R17, RZ, RZ, R9 ;  /* 0x000000ffff117224 */ /* 0x000fe200078e0009 */
[----:B------:R-:W-:Y:S01]  /*af40*/  STL [R1+0x80], R18 ;  /* 0x0000801201007387 */ /* 0x000fe20000100800 */
[----:B------:R-:W-:Y:S01]  /*af50*/  @!P6 IMAD.IADD R29, R29, 0x1, -R26 ;  /* 0x000000011d1de824 */ /* 0x000fe200078e0a1a */
[----:B------:R-:W-:Y:S01]  /*af60*/  ISETP.GT.U32.AND P6, PT, R26, R13, PT ;  /* 0x0000000d1a00720c */ /* 0x000fe20003fc4070 */
[----:B------:R-:W-:-:S04]  /*af70*/  IMAD.HI.U32 R4, R0, R6, RZ ;  /* 0x0000000600047227 */ /* 0x000fc800078e00ff */
[----:B------:R-:W-:Y:S01]  /*af80*/  @!P5 IMAD.MOV R17, RZ, RZ, -R17 ;  /* 0x000000ffff11d224 */ /* 0x000fe200078e0a11 */
[C---:B------:R-:W-:Y:S01]  /*af90*/  ISETP.GT.U32.AND P5, PT, R26.reuse, R14, PT ;  /* 0x0000000e1a00720c */ /* 0x040fe20003fa4070 */
[----:B------:R-:W-:Y:S02]  /*afa0*/  IMAD.MOV R4, RZ, RZ, -R4 ;  /* 0x000000ffff047224 */ /* 0x000fe400078e0a04 */
[--C-:B------:R-:W-:Y:S01]  /*afb0*/  @!P4 IMAD.IADD R3, R3, 0x1, -R26.reuse ;  /* 0x000000010303c824 */ /* 0x100fe200078e0a1a */
[----:B------:R0:W-:Y:S01]  /*afc0*/  STL [R1+0x7c], R17 ;  /* 0x00007c1101007387 */ /* 0x0001e20000100800 */
[----:B------:R-:W-:Y:S01]  /*afd0*/  @!P2 IMAD.IADD R15, R15, 0x1, -R26 ;  /* 0x000000010f0fa824 */ /* 0x000fe200078e0a1a */
[----:B------:R-:W-:Y:S01]  /*afe0*/  ISETP.GT.U32.AND P2, PT, R26, R29, PT ;  /* 0x0000001d1a00720c */ /* 0x000fe20003f44070 */
[----:B------:R-:W-:Y:S01]  /*aff0*/  IMAD.HI.U32 R11, R0, R10, RZ ;  /* 0x0000000a000b7227 */ /* 0x000fe200078e00ff */
[----:B------:R-:W-:-:S03]  /*b000*/  ISETP.GE.AND P4, PT, R5, RZ, PT ;  /* 0x000000ff0500720c */ /* 0x000fc60003f86270 */
[----:B------:R-:W-:Y:S01]  /*b010*/  IMAD R6, R26, R4, R6 ;  /* 0x000000041a067224 */ /* 0x000fe200078e0206 */
[----:B------:R-:W-:Y:S01]  /*b020*/  IADD3 R4, R2, 0x5e, RZ ;  /* 0x0000005e02047810 */ /* 0x000fe20007ffe0ff */
[----:B------:R-:W-:Y:S02]  /*b030*/  IMAD.MOV R11, RZ, RZ, -R11 ;  /* 0x000000ffff0b7224 */ /* 0x000fe400078e0a0b */
[----:B0-----:R-:W-:Y:S01]  /*b040*/  IMAD.MOV.U32 R17, RZ, RZ, R3 ;  /* 0x000000ffff117224 */ /* 0x001fe200078e0003 */
[----:B------:R-:W-:Y:S01]  /*b050*/  IABS R5, R4 ;  /* 0x0000000400057213 */ /* 0x000fe20000000000 */
[----:B------:R-:W-:Y:S02]  /*b060*/  @!P6 IMAD.IADD R13, R13, 0x1, -R26 ;  /* 0x000000010d0de824 */ /* 0x000fe400078e0a1a */
[----:B------:R-:W-:Y:S02]  /*b070*/  @!P3 IMAD.MOV R17, RZ, RZ, -R17 ;  /* 0x000000ffff11b224 */ /* 0x000fe400078e0a11 */
[C---:B------:R-:W-:Y:S01]  /*b080*/  IMAD R9, R26.reuse, R11, R10 ;  /* 0x0000000b1a097224 */ /* 0x040fe200078e020a */
[----:B------:R-:W-:Y:S01]  /*b090*/  ISETP.GT.U32.AND P3, PT, R26, R13, PT ;  /* 0x0000000d1a00720c */ /* 0x000fe20003f64070 */
[--C-:B------:R-:W-:Y:S01]  /*b0a0*/  @!P5 IMAD.IADD R14, R14, 0x1, -R26.reuse ;  /* 0x000000010e0ed824 */ /* 0x100fe200078e0a1a */
[----:B------:R0:W-:Y:S01]  /*b0b0*/  STL [R1+0x74], R17 ;  /* 0x0000741101007387 */ /* 0x0001e20000100800 */
[----:B------:R-:W-:Y:S01]  /*b0c0*/  ISETP.GT.U32.AND P5, PT, R26, R15, PT ;  /* 0x0000000f1a00720c */ /* 0x000fe20003fa4070 */
[----:B------:R-:W-:Y:S01]  /*b0d0*/  @!P2 IMAD.IADD R29, R29, 0x1, -R26 ;  /* 0x000000011d1da824 */ /* 0x000fe200078e0a1a */
[----:B------:R-:W-:-:S02]  /*b0e0*/  IADD3 R11, R2, 0x5c, RZ ;  /* 0x0000005c020b7810 */ /* 0x000fc40007ffe0ff */
[C---:B------:R-:W-:Y:S01]  /*b0f0*/  ISETP.GT.U32.AND P6, PT, R26.reuse, R14, PT ;  /* 0x0000000e1a00720c */ /* 0x040fe20003fc4070 */
[----:B------:R-:W-:Y:S01]  /*b100*/  @!P1 IMAD.MOV R29, RZ, RZ, -R29 ;  /* 0x000000ffff1d9224 */ /* 0x000fe200078e0a1d */
[----:B------:R-:W-:Y:S02]  /*b110*/  ISETP.GT.U32.AND P2, PT, R26, R9, PT ;  /* 0x000000091a00720c */ /* 0x000fe40003f44070 */
[----:B------:R-:W-:Y:S01]  /*b120*/  IABS R3, R11 ;  /* 0x0000000b00037213 */ /* 0x000fe20000000000 */
[----:B0-----:R-:W-:Y:S01]  /*b130*/  IMAD.HI.U32 R17, R0, R5, RZ ;  /* 0x0000000500117227 */ /* 0x001fe200078e00ff */
[----:B------:R-:W-:Y:S01]  /*b140*/  IABS R10, R12 ;  /* 0x0000000c000a7213 */ /* 0x000fe20000000000 */
[----:B------:R-:W-:Y:S02]  /*b150*/  STL [R1+0xef0], R29 ;  /* 0x000ef01d01007387 */ /* 0x000fe40000100800 */
[----:B------:R-:W-:Y:S02]  /*b160*/  IMAD.MOV R17, RZ, RZ, -R17 ;  /* 0x000000ffff117224 */ /* 0x000fe400078e0a11 */
[----:B------:R-:W-:-:S02]  /*b170*/  @!P3 IMAD.IADD R13, R13, 0x1, -R26 ;  /* 0x000000010d0db824 */ /* 0x000fc400078e0a1a */
[----:B------:R-:W-:Y:S02]  /*b180*/  IMAD R5, R26, R17, R5 ;  /* 0x000000111a057224 */ /* 0x000fe400078e0205 */
[----:B------:R-:W-:-:S03]  /*b190*/  IMAD.HI.U32 R17, R0, R3, RZ ;  /* 0x0000000300117227 */ /* 0x000fc600078e00ff */
[C---:B------:R-:W-:Y:S01]  /*b1a0*/  ISETP.GT.U32.AND P3, PT, R26.reuse, R5, PT ;  /* 0x000000051a00720c */ /* 0x040fe20003f64070 */
[--C-:B------:R-:W-:Y:S01]  /*b1b0*/  @!P5 IMAD.IADD R15, R15, 0x1, -R26.reuse ;  /* 0x000000010f0fd824 */ /* 0x100fe200078e0a1a */
[----:B------:R-:W-:Y:S01]  /*b1c0*/  ISETP.GT.U32.AND P5, PT, R26, R6, PT ;  /* 0x000000061a00720c */ /* 0x000fe20003fa4070 */
[--C-:B------:R-:W-:Y:S01]  /*b1d0*/  @!P6 IMAD.IADD R14, R14, 0x1, -R26.reuse ;  /* 0x000000010e0ee824 */ /* 0x100fe200078e0a1a */
[----:B------:R-:W-:Y:S01]  /*b1e0*/  ISETP.GE.AND P6, PT, R7, RZ, PT ;  /* 0x000000ff0700720c */ /* 0x000fe20003fc6270 */
[----:B------:R-:W-:Y:S01]  /*b1f0*/  @!P2 IMAD.IADD R9, R9, 0x1, -R26 ;  /* 0x000000010909a824 */ /* 0x000fe200078e0a1a */
[----:B------:R-:W-:Y:S01]  /*b200*/  ISETP.GE.AND P2, PT, R16, RZ, PT ;  /* 0x000000ff1000720c */ /* 0x000fe20003f46270 */
[----:B------:R-:W-:Y:S02]  /*b210*/  IMAD.MOV R17, RZ, RZ, -R17 ;  /* 0x000000ffff117224 */ /* 0x000fe400078e0a11 */
[----:B------:R-:W-:Y:S01]  /*b220*/  IMAD.HI.U32 R7, R0, R10, RZ ;  /* 0x0000000a00077227 */ /* 0x000fe200078e00ff */
[----:B------:R-:W-:-:S03]  /*b230*/  ISETP.GT.U32.AND P1, PT, R26, R9, PT ;  /* 0x000000091a00720c */ /* 0x000fc60003f24070 */
[C---:B------:R-:W-:Y:S02]  /*b240*/  IMAD R3, R26.reuse, R17, R3 ;  /* 0x000000111a037224 */ /* 0x040fe400078e0203 */
[----:B------:R-:W-:Y:S02]  /*b250*/  IMAD.MOV.U32 R18, RZ, RZ, R15 ;  /* 0x000000ffff127224 */ /* 0x000fe400078e000f */
[----:B------:R-:W-:Y:S01]  /*b260*/  @!P4 IMAD.MOV R14, RZ, RZ, -R14 ;  /* 0x000000ffff0ec224 */ /* 0x000fe200078e0a0e */
[----:B------:R-:W-:Y:S01]  /*b270*/  ISETP.GT.U32.AND P4, PT, R26, R3, PT ;  /* 0x000000031a00720c */ /* 0x000fe20003f84070 */
[----:B------:R-:W-:Y:S01]  /*b280*/  IMAD.MOV R16, RZ, RZ, -R7 ;  /* 0x000000ffff107224 */ /* 0x000fe200078e0a07 */
[----:B------:R-:W-:Y:S01]  /*b290*/  IADD3 R7, R2, 0x58, RZ ;  /* 0x0000005802077810 */ /* 0x000fe20007ffe0ff */
[----:B------:R-:W-:Y:S02]  /*b2a0*/  @!P3 IMAD.IADD R5, R5, 0x1, -R26 ;  /* 0x000000010505b824 */ /* 0x000fe400078e0a1a */
[----:B------:R-:W-:-:S02]  /*b2b0*/  @!P0 IMAD.MOV R18, RZ, RZ, -R18 ;  /* 0x000000ffff128224 */ /* 0x000fc400078e0a12 */
[----:B------:R-:W-:Y:S01]  /*b2c0*/  @!P5 IMAD.IADD R6, R6, 0x1, -R26 ;  /* 0x000000010606d824 */ /* 0x000fe200078e0a1a */
[----:B------:R-:W-:Y:S01]  /*b2d0*/  ISETP.GE.AND P5, PT, R8, RZ, PT ;  /* 0x000000ff0800720c */ /* 0x000fe20003fa6270 */
[C---:B------:R-:W-:Y:S01]  /*b2e0*/  IMAD R10, R26.reuse, R16, R10 ;  /* 0x000000101a0a7224 */ /* 0x040fe200078e020a */
[----:B------:R-:W-:Y:S01]  /*b2f0*/  IABS R8, R7 ;  /* 0x0000000700087213 */ /* 0x000fe20000000000 */
[----:B------:R-:W-:Y:S01]  /*b300*/  @!P6 IMAD.MOV R13, RZ, RZ, -R13 ;  /* 0x000000ffff0de224 */ /* 0x000fe200078e0a0d */
[----:B------:R-:W-:Y:S01]  /*b310*/  ISETP.GT.U32.AND P3, PT, R26, R5, PT ;  /* 0x000000051a00720c */ /* 0x000fe20003f64070 */
[----:B------:R-:W-:Y:S01]  /*b320*/  STL [R1+0x4c], R18 ;  /* 0x00004c1201007387 */ /* 0x000fe20000100800 */
[--C-:B------:R-:W-:Y:S01]  /*b330*/  @!P1 IMAD.IADD R9, R9, 0x1, -R26.reuse ;  /* 0x0000000109099824 */ /* 0x100fe200078e0a1a */
[----:B------:R-:W-:Y:S01]  /*b340*/  ISETP.GE.AND P6, PT, R4, RZ, PT ;  /* 0x000000ff0400720c */ /* 0x000fe20003fc6270 */
[--C-:B------:R-:W-:Y:S01]  /*b350*/  @!P4 IMAD.IADD R3, R3, 0x1, -R26.reuse ;  /* 0x000000010303c824 */ /* 0x100fe200078e0a1a */
[----:B------:R0:W-:Y:S01]  /*b360*/  STL [R1+0x54], R14 ;  /* 0x0000540e01007387 */ /* 0x0001e20000100800 */
[C---:B------:R-:W-:Y:S01]  /*b370*/  ISETP.GT.U32.AND P1, PT, R26.reuse, R10, PT ;  /* 0x0000000a1a00720c */ /* 0x040fe20003f24070 */
[----:B------:R-:W-:Y:S01]  /*b380*/  IMAD.MOV.U32 R15, RZ, RZ, R9 ;  /* 0x000000ffff0f7224 */ /* 0x000fe200078e0009 */
[----:B------:R-:W-:Y:S01]  /*b390*/  ISETP.GT.U32.AND P0, PT, R26, R6, PT ;  /* 0x000000061a00720c */ /* 0x000fe20003f04070 */
[----:B------:R1:W-:Y:S01]  /*b3a0*/  STL [R1+0x60], R13 ;  /* 0x0000600d01007387 */ /* 0x0003e20000100800 */
[----:B------:R-:W-:Y:S01]  /*b3b0*/  IADD3 R4, R2, 0x56, RZ ;  /* 0x0000005602047810 */ /* 0x000fe20007ffe0ff */
[----:B------:R-:W-:Y:S01]  /*b3c0*/  @!P2 IMAD.MOV R15, RZ, RZ, -R15 ;  /* 0x000000ffff0fa224 */ /* 0x000fe200078e0a0f */
[----:B------:R-:W-:Y:S01]  /*b3d0*/  ISETP.GT.U32.AND P2, PT, R26, R3, PT ;  /* 0x000000031a00720c */ /* 0x000fe20003f44070 */
[----:B------:R-:W-:Y:S01]  /*b3e0*/  @!P3 IMAD.IADD R5, R5, 0x1, -R26 ;  /* 0x000000010505b824 */ /* 0x000fe200078e0a1a */
[----:B------:R-:W-:-:S02]  /*b3f0*/  ISETP.GE.AND P3, PT, R12, RZ, PT ;  /* 0x000000ff0c00720c */ /* 0x000fc40003f66270 */
[----:B0-----:R-:W-:Y:S01]  /*b400*/  IABS R14, R4 ;  /* 0x00000004000e7213 */ /* 0x001fe20000000000 */
[----:B------:R-:W-:Y:S01]  /*b410*/  @!P6 IMAD.MOV R5, RZ, RZ, -R5 ;  /* 0x000000ffff05e224 */ /* 0x000fe200078e0a05 */
[----:B------:R-:W-:Y:S01]  /*b420*/  ISETP.GE.AND P4, PT, R7, RZ, PT ;  /* 0x000000ff0700720c */ /* 0x000fe20003f86270 */
[----:B-1----:R-:W-:Y:S01]  /*b430*/  IMAD.HI.U32 R13, R0, R8, RZ ;  /* 0x00000008000d7227 */ /* 0x002fe200078e00ff */
[C---:B------:R-:W-:Y:S01]  /*b440*/  IADD3 R9, R2.reuse, 0x54, RZ ;  /* 0x0000005402097810 */ /* 0x040fe20007ffe0ff */
[----:B------:R-:W-:Y:S01]  /*b450*/  STL [R1+0x64], R15 ;  /* 0x0000640f01007387 */ /* 0x000fe20000100800 */
[C---:B------:R-:W-:Y:S01]  /*b460*/  IADD3 R18, R2.reuse, 0x4e, RZ ;  /* 0x0000004e02127810 */ /* 0x040fe20007ffe0ff */
[----:B------:R-:W-:Y:S01]  /*b470*/  IMAD.MOV R13, RZ, RZ, -R13 ;  /* 0x000000ffff0d7224 */ /* 0x000fe200078e0a0d */
[----:B------:R-:W-:Y:S01]  /*b480*/  IADD3 R12, R2, 0x46, RZ ;  /* 0x00000046020c7810 */ /* 0x000fe20007ffe0ff */
[----:B------:R-:W-:Y:S02]  /*b490*/  @!P1 IMAD.IADD R10, R10, 0x1, -R26 ;  /* 0x000000010a0a9824 */ /* 0x000fe400078e0a1a */
[----:B------:R-:W-:-:S02]  /*b4a0*/  IMAD R8, R26, R13, R8 ;  /* 0x0000000d1a087224 */ /* 0x000fc400078e0208 */
[--C-:B------:R-:W-:Y:S01]  /*b4b0*/  @!P0 IMAD.IADD R6, R6, 0x1, -R26.reuse ;  /* 0x0000000106068824 */ /* 0x100fe200078e0a1a */
[----:B------:R-:W-:Y:S01]  /*b4c0*/  ISETP.GE.AND P0, PT, R11, RZ, PT ;  /* 0x000000ff0b00720c */ /* 0x000fe20003f06270 */
[----:B------:R-:W-:Y:S01]  /*b4d0*/  @!P2 IMAD.IADD R3, R3, 0x1, -R26 ;  /* 0x000000010303a824 */ /* 0x000fe200078e0a1a */
[----:B------:R-:W-:Y:S01]  /*b4e0*/  ISETP.GT.U32.AND P6, PT, R26, R8, PT ;  /* 0x000000081a00720c */ /* 0x000fe20003fc4070 */
[----:B------:R-:W-:Y:S01]  /*b4f0*/  IMAD.HI.U32 R7, R0, R14, RZ ;  /* 0x0000000e00077227 */ /* 0x000fe200078e00ff */
[----:B------:R-:W-:Y:S02]  /*b500*/  ISETP.GT.U32.AND P1, PT, R26, R10, PT ;  /* 0x0000000a1a00720c */ /* 0x000fe40003f24070 */
[----:B------:R-:W-:Y:S01]  /*b510*/  ISETP.GE.AND P2, PT, R9, RZ, PT ;  /* 0x000000ff0900720c */ /* 0x000fe20003f46270 */
[----:B------:R-:W-:Y:S01]  /*b520*/  @!P5 IMAD.MOV R6, RZ, RZ, -R6 ;  /* 0x000000ffff06d224 */ /* 0x000fe200078e0a06 */
[----:B------:R-:W-:Y:S01]  /*b530*/  ISETP.GE.AND P5, PT, R4, RZ, PT ;  /* 0x000000ff0400720c */ /* 0x000fe20003fa6270 */
[----:B------:R-:W-:Y:S01]  /*b540*/  IMAD.MOV.U32 R4, RZ, RZ, R3 ;  /* 0x000000ffff047224 */ /* 0x000fe200078e0003 */
[----:B------:R-:W-:Y:S01]  /*b550*/  IABS R9, R9 ;  /* 0x0000000900097213 */ /* 0x000fe20000000000 */
[----:B------:R-:W-:Y:S01]  /*b560*/  IMAD.MOV R7, RZ, RZ, -R7 ;  /* 0x000000ffff077224 */ /* 0x000fe200078e0a07 */
[----:B------:R0:W-:Y:S01]  /*b570*/  STL [R1+0x6c], R6 ;  /* 0x00006c0601007387 */ /* 0x0001e20000100800 */
[----:B------:R-:W-:-:S02]  /*b580*/  @!P0 IMAD.MOV R4, RZ, RZ, -R4 ;  /* 0x000000ffff048224 */ /* 0x000fc400078e0a04 */
[----:B------:R-:W-:Y:S01]  /*b590*/  @!P6 IMAD.IADD R8, R8, 0x1, -R26 ;  /* 0x000000010808e824 */ /* 0x000fe200078e0a1a */
[----:B------:R1:W-:Y:S01]  /*b5a0*/  STL [R1+0x298], R5 ;  /* 0x0002980501007387 */ /* 0x0003e20000100800 */
[----:B------:R-:W-:Y:S01]  /*b5b0*/  IMAD R14, R26, R7, R14 ;  /* 0x000000071a0e7224 */ /* 0x000fe200078e020e */
[----:B------:R-:W-:Y:S01]  /*b5c0*/  IABS R7, R18 ;  /* 0x0000001200077213 */ /* 0x000fe20000000000 */
[----:B------:R-:W-:Y:S01]  /*b5d0*/  @!P1 IMAD.IADD R10, R10, 0x1, -R26 ;  /* 0x000000010a0a9824 */ /* 0x000fe200078e0a1a */
[----:B------:R-:W-:Y:S01]  /*b5e0*/  ISETP.GT.U32.AND P6, PT, R26, R8, PT ;  /* 0x000000081a00720c */ /* 0x000fe20003fc4070 */
[----:B------:R2:W-:Y:S01]  /*b5f0*/  STL [R1+0x2a0], R4 ;  /* 0x0002a00401007387 */ /* 0x0005e20000100800 */
[----:B0-----:R-:W-:Y:S01]  /*b600*/  IADD3 R6, R2, 0x50, RZ ;  /* 0x0000005002067810 */ /* 0x001fe20007ffe0ff */
[----:B------:R-:W-:Y:S01]  /*b610*/  @!P3 IMAD.MOV R10, RZ, RZ, -R10 ;  /* 0x000000ffff0ab224 */ /* 0x000fe200078e0a0a */
[----:B------:R-:W-:Y:S02]  /*b620*/  ISETP.GT.U32.AND P3, PT, R26, R14, PT ;  /* 0x0000000e1a00720c */ /* 0x000fe40003f64070 */
[----:B-1----:R-:W-:-:S02]  /*b630*/  IADD3 R5, R2, 0x52, RZ ;  /* 0x0000005202057810 */ /* 0x002fc40007ffe0ff */
[----:B------:R-:W-:Y:S01]  /*b640*/  ISETP.GE.AND P0, PT, R6, RZ, PT ;  /* 0x000000ff0600720c */ /* 0x000fe20003f06270 */
[----:B------:R0:W-:Y:S01]  /*b650*/  STL [R1+0x270], R10 ;  /* 0x0002700a01007387 */ /* 0x0001e20000100800 */
[----:B------:R-:W-:Y:S01]  /*b660*/  ISETP.GE.AND P1, PT, R5, RZ, PT ;  /* 0x000000ff0500720c */ /* 0x000fe20003f26270 */
[C---:B--2---:R-:W-:Y:S01]  /*b670*/  IMAD.HI.U32 R4, R0.reuse, R9, RZ ;  /* 0x0000000900047227 */ /* 0x044fe200078e00ff */
[----:B------:R-:W-:Y:S02]  /*b680*/  IABS R5, R5 ;  /* 0x0000000500057213 */ /* 0x000fe40000000000 */
[----:B------:R-:W-:Y:S01]  /*b690*/  IABS R6, R6 ;  /* 0x0000000600067213 */ /* 0x000fe20000000000 */
[----:B------:R-:W-:Y:S02]  /*b6a0*/  IMAD.MOV R4, RZ, RZ, -R4 ;  /* 0x000000ffff047224 */ /* 0x000fe400078e0a04 */
[----:B------:R-:W-:Y:S01]  /*b6b0*/  IMAD.HI.U32 R3, R0, R5, RZ ;  /* 0x0000000500037227 */ /* 0x000fe200078e00ff */
[----:B0-----:R-:W-:-:S03]  /*b6c0*/  IADD3 R10, R2, 0x4c, RZ ;  /* 0x0000004c020a7810 */ /* 0x001fc60007ffe0ff */
[----:B------:R-:W-:Y:S02]  /*b6d0*/  IMAD R9, R26, R4, R9 ;  /* 0x000000041a097224 */ /* 0x000fe400078e0209 */
[----:B------:R-:W-:Y:S02]  /*b6e0*/  IMAD.MOV R3, RZ, RZ, -R3 ;  /* 0x000000ffff037224 */ /* 0x000fe400078e0a03 */
[----:B------:R-:W-:Y:S01]  /*b6f0*/  @!P6 IMAD.IADD R8, R8, 0x1, -R26 ;  /* 0x000000010808e824 */ /* 0x000fe200078e0a1a */
[C---:B------:R-:W-:Y:S01]  /*b700*/  ISETP.GT.U32.AND P6, PT, R26.reuse, R9, PT ;  /* 0x000000091a00720c */ /* 0x040fe20003fc4070 */
[----:B------:R-:W-:Y:S02]  /*b710*/  IMAD R5, R26, R3, R5 ;  /* 0x000000031a057224 */ /* 0x000fe400078e0205 */
[----:B------:R-:W-:Y:S01]  /*b720*/  IMAD.MOV.U32 R11, RZ, RZ, R8 ;  /* 0x000000ffff0b7224 */ /* 0x000fe200078e0008 */
[----:B------:R-:W-:Y:S01]  /*b730*/  IABS R8, R10 ;  /* 0x0000000a00087213 */ /* 0x000fe20000000000 */
[----:B------:R-:W-:-:S02]  /*b740*/  @!P3 IMAD.IADD R14, R14, 0x1, -R26 ;  /* 0x000000010e0eb824 */ /* 0x000fc400078e0a1a */
[----:B------:R-:W-:Y:S01]  /*b750*/  @!P4 IMAD.MOV R11, RZ, RZ, -R11 ;  /* 0x000000ffff0bc224 */ /* 0x000fe200078e0a0b */
[----:B------:R-:W-:Y:S01]  /*b760*/  ISETP.GT.U32.AND P4, PT, R26, R5, PT ;  /* 0x000000051a00720c */ /* 0x000fe20003f84070 */
[----:B------:R-:W-:Y:S01]  /*b770*/  IMAD.HI.U32 R4, R0, R6, RZ ;  /* 0x0000000600047227 */ /* 0x000fe200078e00ff */
[C---:B------:R-:W-:Y:S02]  /*b780*/  ISETP.GT.U32.AND P3, PT, R26.reuse, R14, PT ;  /* 0x0000000e1a00720c */ /* 0x040fe40003f64070 */
[----:B------:R0:W-:Y:S01]  /*b790*/  STL [R1+0x280], R11 ;  /* 0x0002800b01007387 */ /* 0x0001e20000100800 */
[----:B------:R-:W-:Y:S02]  /*b7a0*/  IMAD.MOV R4, RZ, RZ, -R4 ;  /* 0x000000ffff047224 */ /* 0x000fe400078e0a04 */
[----:B------:R-:W-:Y:S02]  /*b7b0*/  @!P6 IMAD.IADD R9, R9, 0x1, -R26 ;  /* 0x000000010909e824 */ /* 0x000fe400078e0a1a */
[----:B------:R-:W-:Y:S01]  /*b7c0*/  IMAD R6, R26, R4, R6 ;  /* 0x000000041a067224 */ /* 0x000fe200078e0206 */
[----:B------:R-:W-:Y:S01]  /*b7d0*/  IADD3 R4, R2, 0x4a, RZ ;  /* 0x0000004a02047810 */ /* 0x000fe20007ffe0ff */
[----:B------:R-:W-:Y:S01]  /*b7e0*/  IMAD.HI.U32 R3, R0, R7, RZ ;  /* 0x0000000700037227 */ /* 0x000fe200078e00ff */
[----:B------:R-:W-:-:S02]  /*b7f0*/  ISETP.GT.U32.AND P6, PT, R26, R9, PT ;  /* 0x000000091a00720c */ /* 0x000fc40003fc4070 */
[----:B0-----:R-:W-:Y:S01]  /*b800*/  IADD3 R11, R2, 0x48, RZ ;  /* 0x00000048020b7810 */ /* 0x001fe20007ffe0ff */
[--C-:B------:R-:W-:Y:S01]  /*b810*/  @!P4 IMAD.IADD R5, R5, 0x1, -R26.reuse ;  /* 0x000000010505c824 */ /* 0x100fe200078e0a1a */
[----:B------:R-:W-:Y:S01]  /*b820*/  IABS R15, R4 ;  /* 0x00000004000f7213 */ /* 0x000fe20000000000 */
[----:B------:R-:W-:Y:S01]  /*b830*/  @!P3 IMAD.IADD R14, R14, 0x1, -R26 ;  /* 0x000000010e0eb824 */ /* 0x000fe200078e0a1a */
[C---:B------:R-:W-:Y:S01]  /*b840*/  ISETP.GT.U32.AND P3, PT, R26.reuse, R6, PT ;  /* 0x000000061a00720c */ /* 0x040fe20003f64070 */
[----:B------:R-:W-:Y:S01]  /*b850*/  IMAD.MOV R3, RZ, RZ, -R3 ;  /* 0x000000ffff037224 */ /* 0x000fe200078e0a03 */
[----:B------:R-:W-:Y:S01]  /*b860*/  ISETP.GT.U32.AND P4, PT, R26, R5, PT ;  /* 0x000000051a00720c */ /* 0x000fe20003f84070 */
[----:B------:R-:W-:Y:S01]  /*b870*/  IMAD.HI.U32 R16, R0, R8, RZ ;  /* 0x0000000800107227 */ /* 0x000fe200078e00ff */
[----:B------:R-:W-:-:S03]  /*b880*/  IABS R13, R11 ;  /* 0x0000000b000d7213 */ /* 0x000fc60000000000 */
[C---:B------:R-:W-:Y:S01]  /*b890*/  IMAD R7, R26.reuse, R3, R7 ;  /* 0x000000031a077224 */ /* 0x040fe200078e0207 */
[----:B------:R-:W-:Y:S01]  /*b8a0*/  IABS R3, R12 ;  /* 0x0000000c00037213 */ /* 0x000fe20000000000 */
[----:B------:R-:W-:Y:S02]  /*b8b0*/  IMAD.MOV R16, RZ, RZ, -R16 ;  /* 0x000000ffff107224 */ /* 0x000fe400078e0a10 */
[----:B------:R-:W-:Y:S01]  /*b8c0*/  @!P6 IMAD.IADD R9, R9, 0x1, -R26 ;  /* 0x000000010909e824 */ /* 0x000fe200078e0a1a */
[C---:B------:R-:W-:Y:S01]  /*b8d0*/  ISETP.GT.U32.AND P6, PT, R26.reuse, R7, PT ;  /* 0x000000071a00720c */ /* 0x040fe20003fc4070 */
[----:B------:R-:W-:Y:S02]  /*b8e0*/  IMAD R8, R26, R16, R8 ;  /* 0x000000101a087224 */ /* 0x000fe400078e0208 */
[----:B------:R-:W-:Y:S02]  /*b8f0*/  IMAD.MOV.U32 R19, RZ, RZ, R14 ;  /* 0x000000ffff137224 */ /* 0x000fe400078e000e */
[--C-:B------:R-:W-:Y:S01]  /*b900*/  @!P3 IMAD.IADD R6, R6, 0x1, -R26.reuse ;  /* 0x000000010606b824 */ /* 0x100fe200078e0a1a */
[----:B------:R-:W-:Y:S01]  /*b910*/  ISETP.GE.AND P3, PT, R18, RZ, PT ;  /* 0x000000ff1200720c */ /* 0x000fe20003f66270 */
[----:B------:R-:W-:Y:S01]  /*b920*/  @!P4 IMAD.IADD R5, R5, 0x1, -R26 ;  /* 0x000000010505c824 */ /* 0x000fe200078e0a1a */
[C---:B------:R-:W-:Y:S01]  /*b930*/  ISETP.GT.U32.AND P4, PT, R26.reuse, R8, PT ;  /* 0x000000081a00720c */ /* 0x040fe20003f84070 */
[----:B------:R-:W-:Y:S01]  /*b940*/  @!P5 IMAD.MOV R19, RZ, RZ, -R19 ;  /* 0x000000ffff13d224 */ /* 0x000fe200078e0a13 */
[----:B------:R-:W-:Y:S01]  /*b950*/  ISETP.GT.U32.AND P5, PT, R26, R6, PT ;  /* 0x000000061a00720c */ /* 0x000fe20003fa4070 */
[----:B------:R-:W-:-:S03]  /*b960*/  IMAD.HI.U32 R16, R0, R15, RZ ;  /* 0x0000000f00107227 */ /* 0x000fc600078e00ff */
[----:B------:R0:W-:Y:S01]  /*b970*/  STL [R1+0x5c], R19 ;  /* 0x00005c1301007387 */ /* 0x0001e20000100800 */
[----:B------:R-:W-:-:S04]  /*b980*/  IMAD.HI.U32 R17, R0, R13, RZ ;  /* 0x0000000d00117227 */ /* 0x000fc800078e00ff */
[----:B------:R-:W-:Y:S02]  /*b990*/  IMAD.MOV R16, RZ, RZ, -R16 ;  /* 0x000000ffff107224 */ /* 0x000fe400078e0a10 */
[----:B------:R-:W-:Y:S01]  /*b9a0*/  @!P6 IMAD.IADD R7, R7, 0x1, -R26 ;  /* 0x000000010707e824 */ /* 0x000fe200078e0a1a */
[----:B------:R-:W-:Y:S01]  /*b9b0*/  ISETP.GE.AND P6, PT, R10, RZ, PT ;  /* 0x000000ff0a00720c */ /* 0x000fe20003fc6270 */
[----:B------:R-:W-:Y:S02]  /*b9c0*/  IMAD.MOV R17, RZ, RZ, -R17 ;  /* 0x000000ffff117224 */ /* 0x000fe400078e0a11 */
[C---:B------:R-:W-:Y:S02]  /*b9d0*/  IMAD R10, R26.reuse, R16, R15 ;  /* 0x000000101a0a7224 */ /* 0x040fe400078e020f */
[----:B0-----:R-:W-:Y:S02]  /*b9e0*/  IMAD.MOV.U32 R19, RZ, RZ, R9 ;  /* 0x000000ffff137224 */ /* 0x001fe400078e0009 */
[----:B------:R-:W-:-:S02]  /*b9f0*/  IMAD R9, R26, R17, R13 ;  /* 0x000000111a097224 */ /* 0x000fc400078e020d */
[--C-:B------:R-:W-:Y:S02]  /*ba00*/  @!P4 IMAD.IADD R8, R8, 0x1, -R26.reuse ;  /* 0x000000010808c824 */ /* 0x100fe400078e0a1a */
[----:B------:R-:W-:Y:S01]  /*ba10*/  @!P2 IMAD.MOV R19, RZ, RZ, -R19 ;  /* 0x000000ffff13a224 */ /* 0x000fe200078e0a13 */
[----:B------:R-:W-:Y:S01]  /*ba20*/  ISETP.GT.U32.AND P2, PT, R26, R7, PT ;  /* 0x000000071a00720c */ /* 0x000fe20003f44070 */
[----:B------:R-:W-:Y:S01]  /*ba30*/  @!P5 IMAD.IADD R6, R6, 0x1, -R26 ;  /* 0x000000010606d824 */ /* 0x000fe200078e0a1a */
[----:B------:R-:W-:Y:S01]  /*ba40*/  ISETP.GT.U32.AND P5, PT, R26, R10, PT ;  /* 0x0000000a1a00720c */ /* 0x000fe20003fa4070 */
[----:B------:R-:W-:Y:S01]  /*ba50*/  IMAD.HI.U32 R14, R0, R3, RZ ;  /* 0x00000003000e7227 */ /* 0x000fe200078e00ff */
[C---:B------:R-:W-:Y:S01]  /*ba60*/  ISETP.GT.U32.AND P4, PT, R26.reuse, R8, PT ;  /* 0x000000081a00720c */ /* 0x040fe20003f84070 */
[----:B------:R-:W-:Y:S02]  /*ba70*/  STL [R1+0x50], R19 ;  /* 0x0000501301007387 */ /* 0x000fe40000100800 */
[----:B------:R-:W-:Y:S01]  /*ba80*/  @!P1 IMAD.MOV R5, RZ, RZ, -R5 ;  /* 0x000000ffff059224 */ /* 0x000fe200078e0a05 */
[----:B------:R-:W-:Y:S01]  /*ba90*/  ISETP.GT.U32.AND P1, PT, R26, R9, PT ;  /* 0x000000091a00720c */ /* 0x000fe20003f24070 */
[----:B------:R-:W-:-:S02]  /*baa0*/  IMAD.MOV R14, RZ, RZ, -R14 ;  /* 0x000000ffff0e7224 */ /* 0x000fc400078e0a0e */
[----:B------:R-:W-:Y:S01]  /*bab0*/  @!P0 IMAD.MOV R6, RZ, RZ, -R6 ;  /* 0x000000ffff068224 */ /* 0x000fe200078e0a06 */
[----:B------:R-:W-:Y:S01]  /*bac0*/  ISETP.GE.AND P0, PT, R4, RZ, PT ;  /* 0x000000ff0400720c */ /* 0x000fe20003f06270 */
[----:B------:R-:W-:Y:S01]  /*bad0*/  IMAD R3, R26, R14, R3 ;  /* 0x0000000e1a037224 */ /* 0x000fe200078e0203 */
[C---:B------:R-:W-:Y:S01]  /*bae0*/  IADD3 R14, R2.reuse, 0x44, RZ ;  /* 0x00000044020e7810 */ /* 0x040fe20007ffe0ff */
[--C-:B------:R-:W-:Y:S01]  /*baf0*/  @!P2 IMAD.IADD R7, R7, 0x1, -R26.reuse ;  /* 0x000000010707a824 */ /* 0x100fe200078e0a1a */
[----:B------:R-:W-:Y:S01]  /*bb00*/  IADD3 R4, R2, 0x42, RZ ;  /* 0x0000004202047810 */ /* 0x000fe20007ffe0ff */
[--C-:B------:R-:W-:Y:S01]  /*bb10*/  @!P5 IMAD.IADD R10, R10, 0x1, -R26.reuse ;  /* 0x000000010a0ad824 */ /* 0x100fe200078e0a1a */
[----:B------:R-:W-:Y:S01]  /*bb20*/  IABS R13, R14 ;  /* 0x0000000e000d7213 */ /* 0x000fe20000000000 */
[--C-:B------:R-:W-:Y:S01]  /*bb30*/  @!P4 IMAD.IADD R8, R8, 0x1, -R26.reuse ;  /* 0x000000010808c824 */ /* 0x100fe200078e0a1a */
[----:B------:R-:W-:Y:S01]  /*bb40*/  ISETP.GT.U32.AND P2, PT, R26, R3, PT ;  /* 0x000000031a00720c */ /* 0x000fe20003f44070 */
[--C-:B------:R-:W-:Y:S01]  /*bb50*/  @!P1 IMAD.IADD R9, R9, 0x1, -R26.reuse ;  /* 0x0000000109099824 */ /* 0x100fe200078e0a1a */
[----:B------:R-:W-:Y:S01]  /*bb60*/  ISETP.GE.AND P4, PT, R11, RZ, PT ;  /* 0x000000ff0b00720c */ /* 0x000fe20003f86270 */
[----:B------:R-:W-:Y:S01]  /*bb70*/  IMAD.HI.U32 R11, R0, R13, RZ ;  /* 0x0000000d000b7227 */ /* 0x000fe200078e00ff */
[----:B------:R-:W-:Y:S01]  /*bb80*/  ISETP.GT.U32.AND P1, PT, R26, R10, PT ;  /* 0x0000000a1a00720c */ /* 0x000fe20003f24070 */
[----:B------:R0:W-:Y:S01]  /*bb90*/  STL [R1+0xed4], R5 ;  /* 0x000ed40501007387 */ /* 0x0001e20000100800 */
[----:B------:R-:W-:Y:S01]  /*bba0*/  ISETP.GE.AND P5, PT, R12, RZ, PT ;  /* 0x000000ff0c00720c */ /* 0x000fe20003fa6270 */
[----:B------:R-:W-:Y:S01]  /*bbb0*/  IMAD.MOV R11, RZ, RZ, -R11 ;  /* 0x000000ffff0b7224 */ /* 0x000fe200078e0a0b */
[----:B------:R-:W-:Y:S01]  /*bbc0*/  IABS R12, R4 ;  /* 0x00000004000c7213 */ /* 0x000fe20000000000 */
[----:B------:R-:W-:Y:S01]  /*bbd0*/  @!P3 IMAD.MOV R7, RZ, RZ, -R7 ;  /* 0x000000ffff07b224 */ /* 0x000fe200078e0a07 */
[----:B------:R-:W-:Y:S01]  /*bbe0*/  STL [R1+0xed8], R6 ;  /* 0x000ed80601007387 */ /* 0x000fe20000100800 */
[----:B------:R-:W-:Y:S01]  /*bbf0*/  IMAD R13, R26, R11, R13 ;  /* 0x0000000b1a0d7224 */ /* 0x000fe200078e020d */
[----:B------:R-:W-:Y:S01]  /*bc00*/  IADD3 R11, R2, 0x40, RZ ;  /* 0x00000040020b7810 */ /* 0x000fe20007ffe0ff */
[----:B------:R-:W-:Y:S01]  /*bc10*/  @!P2 IMAD.IADD R3, R3, 0x1, -R26 ;  /* 0x000000010303a824 */ /* 0x000fe200078e0a1a */
[----:B------:R-:W-:Y:S01]  /*bc20*/  ISETP.GT.U32.AND P2, PT, R26, R9, PT ;  /* 0x000000091a00720c */ /* 0x000fe20003f44070 */
[----:B------:R-:W-:Y:S01]  /*bc30*/  @!P6 IMAD.MOV R8, RZ, RZ, -R8 ;  /* 0x000000ffff08e224 */ /* 0x000fe200078e0a08 */
[----:B------:R-:W-:Y:S01]  /*bc40*/  ISETP.GE.AND P6, PT, R14, RZ, PT ;  /* 0x000000ff0e00720c */ /* 0x000fe20003fc6270 */
[----:B------:R-:W-:Y:S01]  /*bc50*/  @!P1 IMAD.IADD R10, R10, 0x1, -R26 ;  /* 0x000000010a0a9824 */ /* 0x000fe200078e0a1a */
[----:B------:R-:W-:Y:S01]  /*bc60*/  ISETP.GT.U32.AND P3, PT, R26, R3, PT ;  /* 0x000000031a00720c */ /* 0x000fe20003f64070 */
[----:B------:R-:W-:Y:S01]  /*bc70*/  IMAD.HI.U32 R15, R0, R12, RZ ;  /* 0x0000000c000f7227 */ /* 0x000fe200078e00ff */
[----:B------:R-:W-:Y:S01]  /*bc80*/  ISETP.GT.U32.AND P1, PT, R26, R13, PT ;  /* 0x0000000d1a00720c */ /* 0x000fe20003f24070 */
[----:B------:R-:W-:Y:S01]  /*bc90*/  STL [R1+0xedc], R7 ;  /* 0x000edc0701007387 */ /* 0x000fe20000100800 */
[----:B------:R-:W-:Y:S01]  /*bca0*/  IABS R14, R11 ;  /* 0x0000000b000e7213 */ /* 0x000fe20000000000 */
[----:B------:R-:W-:-:S02]  /*bcb0*/  IMAD.MOV R15, RZ, RZ, -R15 ;  /* 0x000000ffff0f7224 */ /* 0x000fc400078e0a0f */
[----:B------:R-:W-:Y:S01]  /*bcc0*/  IMAD.MOV.U32 R17, RZ, RZ, R10 ;  /* 0x000000ffff117224 */ /* 0x000fe200078e000a */
[----:B------:R-:W-:Y:S01]  /*bcd0*/  STL [R1+0xee0], R8 ;  /* 0x000ee00801007387 */ /* 0x000fe20000100800 */
[----:B------:R-:W-:Y:S01]  /*bce0*/  @!P2 IMAD.IADD R9, R9, 0x1, -R26 ;  /* 0x000000010909a824 */ /* 0x000fe200078e0a1a */
[----:B------:R-:W-:Y:S01]  /*bcf0*/  ISETP.GE.AND P2, PT, R4, RZ, PT ;  /* 0x000000ff0400720c */ /* 0x000fe20003f46270 */
[----:B------:R-:W-:Y:S01]  /*bd00*/  IMAD R4, R26, R15, R12 ;  /* 0x0000000f1a047224 */ /* 0x000fe200078e020c */
[C---:B------:R-:W-:Y:S01]  /*bd10*/  IADD3 R12, R2.reuse, 0x3c, RZ ;  /* 0x0000003c020c7810 */ /* 0x040fe20007ffe0ff */
[--C-:B------:R-:W-:Y:S01]  /*bd20*/  @!P3 IMAD.IADD R3, R3, 0x1, -R26.reuse ;  /* 0x000000010303b824 */ /* 0x100fe200078e0a1a */
[----:B------:R-:W-:Y:S01]  /*bd30*/  ISETP.GE.AND P3, PT, R11, RZ, PT ;  /* 0x000000ff0b00720c */ /* 0x000fe20003f66270 */
[----:B------:R-:W-:Y:S02]  /*bd40*/  @!P1 IMAD.IADD R13, R13, 0x1, -R26 ;  /* 0x000000010d0d9824 */ /* 0x000fe400078e0a1a */
[----:B------:R-:W-:Y:S01]  /*bd50*/  IMAD.MOV.U32 R11, RZ, RZ, R14 ;  /* 0x000000ffff0b7224 */ /* 0x000fe200078e000e */
[----:B------:R-:W-:Y:S01]  /*bd60*/  IADD3 R14, R2, 0x3e, RZ ;  /* 0x0000003e020e7810 */ /* 0x000fe20007ffe0ff */
[----:B------:R-:W-:Y:S01]  /*bd70*/  @!P0 IMAD.MOV R17, RZ, RZ, -R17 ;  /* 0x000000ffff118224 */ /* 0x000fe200078e0a11 */
[----:B------:R-:W-:Y:S01]  /*bd80*/  ISETP.GT.U32.AND P1, PT, R26, R13, PT ;  /* 0x0000000d1a00720c */ /* 0x000fe20003f24070 */
[----:B------:R-:W-:Y:S01]  /*bd90*/  IMAD.HI.U32 R10, R0, R11, RZ ;  /* 0x0000000b000a7227 */ /* 0x000fe200078e00ff */
[----:B------:R-:W-:-:S02]  /*bda0*/  ISETP.GT.U32.AND P0, PT, R26, R4, PT ;  /* 0x000000041a00720c */ /* 0x000fc40003f04070 */
[----:B------:R-:W-:Y:S01]  /*bdb0*/  STL [R1+0x164], R17 ;  /* 0x0001641101007387 */ /* 0x000fe20000100800 */
[----:B------:R-:W-:Y:S02]  /*bdc0*/  IMAD.MOV R10, RZ, RZ, -R10 ;  /* 0x000000ffff0a7224 */ /* 0x000fe400078e0a0a */
[----:B------:R-:W-:Y:S01]  /*bdd0*/  IMAD.MOV.U32 R16, RZ, RZ, R9 ;  /* 0x000000ffff107224 */ /* 0x000fe200078e0009 */
[----:B------:R-:W-:Y:S01]  /*bde0*/  IABS R9, R12 ;  /* 0x0000000c00097213 */ /* 0x000fe20000000000 */
[----:B------:R-:W-:Y:S01]  /*bdf0*/  IMAD R11, R26, R10, R11 ;  /* 0x0000000a1a0b7224 */ /* 0x000fe200078e020b */
[----:B------:R-:W-:Y:S01]  /*be00*/  IADD3 R10, R2, 0x38, RZ ;  /* 0x00000038020a7810 */ /* 0x000fe20007ffe0ff */
[----:B0-----:R-:W-:Y:S01]  /*be10*/  IMAD.MOV.U32 R5, RZ, RZ, R3 ;  /* 0x000000ffff057224 */ /* 0x001fe200078e0003 */
[----:B------:R-:W-:Y:S01]  /*be20*/  IABS R3, R14 ;  /* 0x0000000e00037213 */ /* 0x000fe20000000000 */
[--C-:B------:R-:W-:Y:S01]  /*be30*/  @!P1 IMAD.IADD R13, R13, 0x1, -R26.reuse ;  /* 0x000000010d0d9824 */ /* 0x100fe200078e0a1a */
[----:B------:R-:W-:Y:S01]  /*be40*/  ISETP.GT.U32.AND P1, PT, R26, R11, PT ;  /* 0x0000000b1a00720c */ /* 0x000fe20003f24070 */
[----:B------:R-:W-:Y:S01]  /*be50*/  @!P0 IMAD.IADD R4, R4, 0x1, -R26 ;  /* 0x0000000104048824 */ /* 0x000fe200078e0a1a */
[----:B------:R-:W-:Y:S01]  /*be60*/  IABS R19, R10 ;  /* 0x0000000a00137213 */ /* 0x000fe20000000000 */
[----:B------:R-:W-:Y:S01]  /*be70*/  @!P4 IMAD.MOV R16, RZ, RZ, -R16 ;  /* 0x000000ffff10c224 */ /* 0x000fe200078e0a10 */
[----:B------:R-:W-:Y:S01]  /*be80*/  ISETP.GE.AND P4, PT, R14, RZ, PT ;  /* 0x000000ff0e00720c */ /* 0x000fe20003f86270 */
[----:B------:R-:W-:Y:S01]  /*be90*/  @!P5 IMAD.MOV R5, RZ, RZ, -R5 ;  /* 0x000000ffff05d224 */ /* 0x000fe200078e0a05 */
[----:B------:R-:W-:Y:S01]  /*bea0*/  ISETP.GT.U32.AND P0, PT, R26, R4, PT ;  /* 0x000000041a00720c */ /* 0x000fe20003f04070 */
[----:B------:R-:W-:Y:S01]  /*beb0*/  IMAD.HI.U32 R14, R0, R3, RZ ;  /* 0x00000003000e7227 */ /* 0x000fe200078e00ff */
[----:B------:R-:W-:Y:S01]  /*bec0*/  STL [R1+0x174], R16 ;  /* 0x0001741001007387 */ /* 0x000fe20000100800 */
[----:B------:R-:W-:-:S02]  /*bed0*/  ISETP.GE.AND P5, PT, R12, RZ, PT ;  /* 0x000000ff0c00720c */ /* 0x000fc40003fa6270 */
[----:B------:R-:W-:Y:S01]  /*bee0*/  IMAD.MOV R14, RZ, RZ, -R14 ;  /* 0x000000ffff0e7224 */ /* 0x000fe200078e0a0e */
[----:B------:R0:W-:Y:S01]  /*bef0*/  STL [R1+0x1ac], R5 ;  /* 0x0001ac0501007387 */ /* 0x0001e20000100800 */
[----:B------:R-:W-:Y:S01]  /*bf00*/  @!P1 IMAD.IADD R11, R11, 0x1, -R26 ;  /* 0x000000010b0b9824 */ /* 0x000fe200078e0a1a */
[----:B------:R-:W-:Y:S01]  /*bf10*/  IADD3 R12, R2, 0x3a, RZ ;  /* 0x0000003a020c7810 */ /* 0x000fe20007ffe0ff */
[----:B------:R-:W-:-:S03]  /*bf20*/  IMAD R3, R26, R14, R3 ;  /* 0x0000000e1a037224 */ /* 0x000fc600078e0203 */
[----:B------:R-:W-:Y:S01]  /*bf30*/  ISETP.GT.U32.AND P1, PT, R26, R11, PT ;  /* 0x0000000b1a00720c */ /* 0x000fe20003f24070 */
[----:B------:R-:W-:Y:S01]  /*bf40*/  @!P0 IMAD.IADD R4, R4, 0x1, -R26 ;  /* 0x0000000104048824 */ /* 0x000fe200078e0a1a */
[----:B------:R-:W-:Y:S01]  /*bf50*/  ISETP.GT.U32.AND P0, PT, R26, R3, PT ;  /* 0x000000031a00720c */ /* 0x000fe20003f04070 */
[----:B0-----:R-:W-:Y:S01]  /*bf60*/  IMAD.MOV.U32 R5, RZ, RZ, R13 ;  /* 0x000000ffff057224 */ /* 0x001fe200078e000d */
[----:B------:R-:W-:Y:S01]  /*bf70*/  IADD3 R16, R2, 0x36, RZ ;  /* 0x0000003602107810 */ /* 0x000fe20007ffe0ff */
[----:B------:R-:W-:-:S03]  /*bf80*/  IMAD.HI.U32 R13, R0, R9, RZ ;  /* 0x00000009000d7227 */ /* 0x000fc600078e00ff */
[----:B------:R-:W-:Y:S01]  /*bf90*/  IABS R18, R16 ;  /* 0x0000001000127213 */ /* 0x000fe20000000000 */
[----:B------:R-:W-:Y:S01]  /*bfa0*/  @!P6 IMAD.MOV R5, RZ, RZ, -R5 ;  /* 0x000000ffff05e224 */ /* 0x000fe200078e0a05 */
[----:B------:R-:W-:Y:S01]  /*bfb0*/  ISETP.GE.AND P6, PT, R12, RZ, PT ;  /* 0x000000ff0c00720c */ /* 0x000fe20003fc6270 */
[----:B------:R-:W-:Y:S01]  /*bfc0*/  IMAD.MOV R13, RZ, RZ, -R13 ;  /* 0x000000ffff0d7224 */ /* 0x000fe200078e0a0d */
[----:B------:R-:W-:Y:S01]  /*bfd0*/  IABS R12, R12 ;  /* 0x0000000c000c7213 */ /* 0x000fe20000000000 */
[----:B------:R-:W-:Y:S01]  /*bfe0*/  @!P1 IMAD.IADD R11, R11, 0x1, -R26 ;  /* 0x000000010b0b9824 */ /* 0x000fe200078e0a1a */
[----:B------:R0:W-:Y:S01]  /*bff0*/  STL [R1+0x1b4], R5 ;  /* 0x0001b40501007387 */ /* 0x0001e20000100800 */
[----:B------:R-:W-:Y:S01]  /*c000*/  IMAD R9, R26, R13, R9 ;  /* 0x0000000d1a097224 */ /* 0x000fe200078e0209 */
[----:B------:R-:W-:Y:S01]  /*c010*/  ISETP.GE.AND P1, PT, R10, RZ, PT ;  /* 0x000000ff0a00720c */ /* 0x000fe20003f26270 */
[----:B------:R-:W-:-:S04]  /*c020*/  IMAD.HI.U32 R13, R0, R12, RZ ;  /* 0x0000000c000d7227 */ /* 0x000fc800078e00ff */
[----:B------:R-:W-:Y:S02]  /*c030*/  IMAD.MOV R13, RZ, RZ, -R13 ;  /* 0x000000ffff0d7224 */ /* 0x000fe400078e0a0d */
[----:B------:R-:W-:Y:S02]  /*c040*/  @!P0 IMAD.IADD R3, R3, 0x1, -R26 ;  /* 0x0000000103038824 */ /* 0x000fe400078e0a1a */
[----:B0-----:R-:W-:Y:S02]  /*c050*/  IMAD.MOV.U32 R5, RZ, RZ, R4 ;  /* 0x000000ffff057224 */ /* 0x001fe400078e0004 */
[C---:B------:R-:W-:Y:S01]  /*c060*/  IMAD R10, R26.reuse, R13, R12 ;  /* 0x0000000d1a0a7224 */ /* 0x040fe200078e020c */
[C---:B------:R-:W-:Y:S01]  /*c070*/  ISETP.GT.U32.AND P0, PT, R26.reuse, R3, PT ;  /* 0x000000031a00720c */ /* 0x040fe20003f04070 */
[----:B------:R-:W-:Y:S01]  /*c080*/  @!P2 IMAD.MOV R5, RZ, RZ, -R5 ;  /* 0x000000ffff05a224 */ /* 0x000fe200078e0a05 */
[----:B------:R-:W-:Y:S01]  /*c090*/  ISETP.GT.U32.AND P2, PT, R26, R9, PT ;  /* 0x000000091a00720c */ /* 0x000fe20003f44070 */
[----:B------:R-:W-:Y:S01]  /*c0a0*/  IMAD.HI.U32 R4, R0, R19, RZ ;  /* 0x0000001300047227 */ /* 0x000fe200078e00ff */
[----:B------:R-:W-:-:S02]  /*c0b0*/  IADD3 R12, R2, 0x34, RZ ;  /* 0x00000034020c7810 */ /* 0x000fc40007ffe0ff */
[----:B------:R0:W-:Y:S01]  /*c0c0*/  STL [R1+0x1bc], R5 ;  /* 0x0001bc0501007387 */ /* 0x0001e20000100800 */
[----:B------:R-:W-:Y:S01]  /*c0d0*/  IMAD.MOV R4, RZ, RZ, -R4 ;  /* 0x000000ffff047224 */ /* 0x000fe200078e0a04 */
[----:B------:R-:W-:Y:S01]  /*c0e0*/  IABS R14, R12 ;  /* 0x0000000c000e7213 */ /* 0x000fe20000000000 */
[----:B------:R-:W-:-:S04]  /*c0f0*/  IMAD.HI.U32 R13, R0, R18, RZ ;  /* 0x00000012000d7227 */ /* 0x000fc800078e00ff */
[----:B------:R-:W-:Y:S01]  /*c100*/  IMAD R19, R26, R4, R19 ;  /* 0x000000041a137224 */ /* 0x000fe200078e0213 */
[C---:B------:R-:W-:Y:S01]  /*c110*/  IADD3 R4, R2.reuse, 0x32, RZ ;  /* 0x0000003202047810 */ /* 0x040fe20007ffe0ff */
[--C-:B------:R-:W-:Y:S02]  /*c120*/  @!P2 IMAD.IADD R9, R9, 0x1, -R26.reuse ;  /* 0x000000010909a824 */ /* 0x100fe400078e0a1a */
[----:B0-----:R-:W-:Y:S01]  /*c130*/  IMAD.MOV.U32 R5, RZ, RZ, R11 ;  /* 0x000000ffff057224 */ /* 0x001fe200078e000b */
[----:B------:R-:W-:Y:S01]  /*c140*/  IADD3 R11, R2, 0x30, RZ ;  /* 0x00000030020b7810 */ /* 0x000fe20007ffe0ff */
[----:B------:R-:W-:Y:S01]  /*c150*/  @!P0 IMAD.IADD R3, R3, 0x1, -R26 ;  /* 0x0000000103038824 */ /* 0x000fe200078e0a1a */
[C---:B------:R-:W-:Y:S01]  /*c160*/  ISETP.GT.U32.AND P2, PT, R26.reuse, R9, PT ;  /* 0x000000091a00720c */ /* 0x040fe20003f44070 */
[----:B------:R-:W-:Y:S01]  /*c170*/  @!P3 IMAD.MOV R5, RZ, RZ, -R5 ;  /* 0x000000ffff05b224 */ /* 0x000fe200078e0a05 */
[C---:B------:R-:W-:Y:S01]  /*c180*/  ISETP.GT.U32.AND P3, PT, R26.reuse, R10, PT ;  /* 0x0000000a1a00720c */ /* 0x040fe20003f64070 */
[----:B------:R-:W-:Y:S01]  /*c190*/  IMAD.MOV R13, RZ, RZ, -R13 ;  /* 0x000000ffff0d7224 */ /* 0x000fe200078e0a0d */
[----:B------:R-:W-:Y:S01]  /*c1a0*/  ISETP.GT.U32.AND P0, PT, R26, R19, PT ;  /* 0x000000131a00720c */ /* 0x000fe20003f04070 */
[----:B------:R-:W-:Y:S01]  /*c1b0*/  IMAD.HI.U32 R15, R0, R14, RZ ;  /* 0x0000000e000f7227 */ /* 0x000fe200078e00ff */
[----:B------:R0:W-:Y:S01]  /*c1c0*/  STL [R1+0x19c], R5 ;  /* 0x00019c0501007387 */ /* 0x0001e20000100800 */
[----:B------:R-:W-:-:S02]  /*c1d0*/  IABS R17, R11 ;  /* 0x0000000b00117213 */ /* 0x000fc40000000000 */
[----:B------:R-:W-:Y:S01]  /*c1e0*/  IMAD R18, R26, R13, R18 ;  /* 0x0000000d1a127224 */ /* 0x000fe200078e0212 */
[----:B------:R-:W-:-:S03]  /*c1f0*/  IABS R13, R4 ;  /* 0x00000004000d7213 */ /* 0x000fc60000000000 */
[--C-:B------:R-:W-:Y:S01]  /*c200*/  @!P2 IMAD.IADD R9, R9, 0x1, -R26.reuse ;  /* 0x000000010909a824 */ /* 0x100fe200078e0a1a */
[----:B------:R-:W-:Y:S01]  /*c210*/  ISETP.GT.U32.AND P2, PT, R26, R18, PT ;  /* 0x000000121a00720c */ /* 0x000fe20003f44070 */
[--C-:B------:R-:W-:Y:S02]  /*c220*/  @!P3 IMAD.IADD R10, R10, 0x1, -R26.reuse ;  /* 0x000000010a0ab824 */ /* 0x100fe400078e0a1a */
[----:B0-----:R-:W-:Y:S02]  /*c230*/  IMAD.MOV.U32 R5, RZ, RZ, R3 ;  /* 0x000000ffff057224 */ /* 0x001fe400078e0003 */
[----:B------:R-:W-:Y:S01]  /*c240*/  @!P0 IMAD.IADD R19, R19, 0x1, -R26 ;  /* 0x0000000113138824 */ /* 0x000fe200078e0a1a */
[----:B------:R-:W-:Y:S01]  /*c250*/  ISETP.GT.U32.AND P3, PT, R26, R10, PT ;  /* 0x0000000a1a00720c */ /* 0x000fe20003f64070 */
[----:B------:R-:W-:Y:S01]  /*c260*/  @!P4 IMAD.MOV R5, RZ, RZ, -R5 ;  /* 0x000000ffff05c224 */ /* 0x000fe200078e0a05 */
[----:B------:R-:W-:Y:S01]  /*c270*/  ISETP.GE.AND P4, PT, R16, RZ, PT ;  /* 0x000000ff1000720c */ /* 0x000fe20003f86270 */
[----:B------:R-:W-:Y:S01]  /*c280*/  IMAD.MOV R16, RZ, RZ, -R15 ;  /* 0x000000ffff107224 */ /* 0x000fe200078e0a0f */
[----:B------:R-:W-:Y:S01]  /*c290*/  ISETP.GE.AND P0, PT, R12, RZ, PT ;  /* 0x000000ff0c00720c */ /* 0x000fe20003f06270 */
[----:B------:R-:W-:Y:S01]  /*c2a0*/  IMAD.HI.U32 R15, R0, R13, RZ ;  /* 0x0000000d000f7227 */ /* 0x000fe200078e00ff */
[----:B------:R0:W-:Y:S03]  /*c2b0*/  STL [R1+0x184], R5 ;  /* 0x0001840501007387 */ /* 0x0001e60000100800 */
[----:B------:R-:W-:-:S02]  /*c2c0*/  IMAD R14, R26, R16, R14 ;  /* 0x000000101a0e7224 */ /* 0x000fc400078e020e */
[----:B------:R-:W-:Y:S02]  /*c2d0*/  IMAD.MOV R15, RZ, RZ, -R15 ;  /* 0x000000ffff0f7224 */ /* 0x000fe400078e0a0f */
[----:B------:R-:W-:Y:S01]  /*c2e0*/  @!P3 IMAD.IADD R10, R10, 0x1, -R26 ;  /* 0x000000010a0ab824 */ /* 0x000fe200078e0a1a */
[C---:B------:R-:W-:Y:S01]  /*c2f0*/  ISETP.GT.U32.AND P3, PT, R26.reuse, R14, PT ;  /* 0x0000000e1a00720c */ /* 0x040fe20003f64070 */
[----:B------:R-:W-:Y:S01]  /*c300*/  @!P5 IMAD.MOV R9, RZ, RZ, -R9 ;  /* 0x000000ffff09d224 */ /* 0x000fe200078e0a09 */
[C---:B------:R-:W-:Y:S01]  /*c310*/  ISETP.GT.U32.AND P5, PT, R26.reuse, R19, PT ;  /* 0x000000131a00720c */ /* 0x040fe20003fa4070 */
[----:B------:R-:W-:Y:S02]  /*c320*/  IMAD.MOV.U32 R3, RZ, RZ, R17 ;  /* 0x000000ffff037224 */ /* 0x000fe400078e0011 */
[----:B------:R-:W-:Y:S01]  /*c330*/  IMAD R13, R26, R15, R13 ;  /* 0x0000000f1a0d7224 */ /* 0x000fe200078e020d */
[----:B------:R-:W-:Y:S01]  /*c340*/  STL [R1+0xeb8], R9 ;  /* 0x000eb80901007387 */ /* 0x000fe20000100800 */
[----:B0-----:R-:W-:Y:S01]  /*c350*/  IMAD.MOV.U32 R5, RZ, RZ, R10 ;  /* 0x000000ffff057224 */ /* 0x001fe200078e000a */
[----:B------:R-:W-:Y:S01]  /*c360*/  IADD3 R15, R2, 0x2e, RZ ;  /* 0x0000002e020f7810 */ /* 0x000fe20007ffe0ff */
[----:B------:R-:W-:-:S03]  /*c370*/  IMAD.HI.U32 R12, R0, R3, RZ ;  /* 0x00000003000c7227 */ /* 0x000fc600078e00ff */
[----:B------:R-:W-:Y:S01]  /*c380*/  IABS R17, R15 ;  /* 0x0000000f00117213 */ /* 0x000fe20000000000 */
[----:B------:R-:W-:Y:S02]  /*c390*/  @!P2 IMAD.IADD R18, R18, 0x1, -R26 ;  /* 0x000000011212a824 */ /* 0x000fe400078e0a1a */
[----:B------:R-:W-:Y:S01]  /*c3a0*/  @!P6 IMAD.MOV R5, RZ, RZ, -R5 ;  /* 0x000000ffff05e224 */ /* 0x000fe200078e0a05 */
[C---:B------:R-:W-:Y:S01]  /*c3b0*/  ISETP.GT.U32.AND P6, PT, R26.reuse, R13, PT ;  /* 0x0000000d1a00720c */ /* 0x040fe20003fc4070 */
[----:B------:R-:W-:Y:S01]  /*c3c0*/  IMAD.MOV R12, RZ, RZ, -R12 ;  /* 0x000000ffff0c7224 */ /* 0x000fe200078e0a0c */
[C---:B------:R-:W-:Y:S01]  /*c3d0*/  ISETP.GT.U32.AND P2, PT, R26.reuse, R18, PT ;  /* 0x000000121a00720c */ /* 0x040fe20003f44070 */
[--C-:B------:R-:W-:Y:S01]  /*c3e0*/  @!P5 IMAD.IADD R19, R19, 0x1, -R26.reuse ;  /* 0x000000011313d824 */ /* 0x100fe200078e0a1a */
[----:B------:R0:W-:Y:S01]  /*c3f0*/  STL [R1+0x144], R5 ;  /* 0x0001440501007387 */ /* 0x0001e20000100800 */
[----:B------:R-:W-:Y:S01]  /*c400*/  IMAD R3, R26, R12, R3 ;  /* 0x0000000c1a037224 */ /* 0x000fe200078e0203 */
[----:B------:R-:W-:Y:S01]  /*c410*/  IADD3 R12, R2, 0x2c, RZ ;  /* 0x0000002c020c7810 */ /* 0x000fe20007ffe0ff */
[----:B------:R-:W-:Y:S01]  /*c420*/  @!P3 IMAD.IADD R14, R14, 0x1, -R26 ;  /* 0x000000010e0eb824 */ /* 0x000fe200078e0a1a */
[----:B------:R-:W-:Y:S01]  /*c430*/  ISETP.GE.AND P3, PT, R11, RZ, PT ;  /* 0x000000ff0b00720c */ /* 0x000fe20003f66270 */
[----:B------:R-:W-:Y:S01]  /*c440*/  IMAD.HI.U32 R16, R0, R17, RZ ;  /* 0x0000001100107227 */ /* 0x000fe200078e00ff */
[----:B------:R-:W-:-:S02]  /*c450*/  ISETP.GT.U32.AND P5, PT, R26, R3, PT ;  /* 0x000000031a00720c */ /* 0x000fc40003fa4070 */
[----:B------:R-:W-:Y:S01]  /*c460*/  IABS R10, R12 ;  /* 0x0000000c000a7213 */ /* 0x000fe20000000000 */
[--C-:B------:R-:W-:Y:S01]  /*c470*/  @!P6 IMAD.IADD R13, R13, 0x1, -R26.reuse ;  /* 0x000000010d0de824 */ /* 0x100fe200078e0a1a */
[----:B------:R-:W-:Y:S01]  /*c480*/  ISETP.GT.U32.AND P6, PT, R26, R14, PT ;  /* 0x0000000e1a00720c */ /* 0x000fe20003fc4070 */
[----:B0-----:R-:W-:Y:S02]  /*c490*/  IMAD.MOV.U32 R5, RZ, RZ, R19 ;  /* 0x000000ffff057224 */ /* 0x001fe400078e0013 */
[----:B------:R-:W-:Y:S01]  /*c4a0*/  @!P2 IMAD.IADD R18, R18, 0x1, -R26 ;  /* 0x000000011212a824 */ /* 0x000fe200078e0a1a */
[----:B------:R-:W-:Y:S01]  /*c4b0*/  ISETP.GE.AND P2, PT, R4, RZ, PT ;  /* 0x000000ff0400720c */ /* 0x000fe20003f46270 */
[----:B------:R-:W-:Y:S01]  /*c4c0*/  @!P1 IMAD.MOV R5, RZ, RZ, -R5 ;  /* 0x000000ffff059224 */ /* 0x000fe200078e0a05 */
[----:B------:R-:W-:Y:S01]  /*c4d0*/  ISETP.GT.U32.AND P1, PT, R26, R13, PT ;  /* 0x0000000d1a00720c */ /* 0x000fe20003f24070 */
[----:B------:R-:W-:Y:S01]  /*c4e0*/  IMAD.MOV R16, RZ, RZ, -R16 ;  /* 0x000000ffff107224 */ /* 0x000fe200078e0a10 */
[----:B------:R-:W-:Y:S01]  /*c4f0*/  IADD3 R4, R2, 0x2a, RZ ;  /* 0x0000002a02047810 */ /* 0x000fe20007ffe0ff */
[--C-:B------:R-:W-:Y:S01]  /*c500*/  @!P5 IMAD.IADD R3, R3, 0x1, -R26.reuse ;  /* 0x000000010303d824 */ /* 0x100fe200078e0a1a */
[----:B------:R0:W-:Y:S01]  /*c510*/  STL [R1+0xd8], R5 ;  /* 0x0000d80501007387 */ /* 0x0001e20000100800 */
[----:B------:R-:W-:Y:S01]  /*c520*/  IMAD R17, R26, R16, R17 ;  /* 0x000000101a117224 */ /* 0x000fe200078e0211 */
[----:B------:R-:W-:Y:S01]  /*c530*/  IABS R11, R4 ;  /* 0x00000004000b7213 */ /* 0x000fe20000000000 */
[----:B------:R-:W-:Y:S01]  /*c540*/  @!P6 IMAD.IADD R14, R14, 0x1, -R26 ;  /* 0x000000010e0ee824 */ /* 0x000fe200078e0a1a */
[----:B------:R-:W-:-:S02]  /*c550*/  ISETP.GT.U32.AND P5, PT, R26, R3, PT ;  /* 0x000000031a00720c */ /* 0x000fc40003fa4070 */
[----:B------:R-:W-:Y:S01]  /*c560*/  ISETP.GE.AND P6, PT, R12, RZ, PT ;  /* 0x000000ff0c00720c */ /* 0x000fe20003fc6270 */
[----:B------:R-:W-:Y:S01]  /*c570*/  IMAD.HI.U32 R16, R0, R11, RZ ;  /* 0x0000000b00107227 */ /* 0x000fe200078e00ff */
[----:B------:R-:W-:-:S03]  /*c580*/  IADD3 R12, R2, 0x28, RZ ;  /* 0x00000028020c7810 */ /* 0x000fc60007ffe0ff */
[----:B0-----:R-:W-:Y:S02]  /*c590*/  IMAD.MOV.U32 R5, RZ, RZ, R18 ;  /* 0x000000ffff057224 */ /* 0x001fe400078e0012 */
[--C-:B------:R-:W-:Y:S01]  /*c5a0*/  @!P1 IMAD.IADD R13, R13, 0x1, -R26.reuse ;  /* 0x000000010d0d9824 */ /* 0x100fe200078e0a1a */
[----:B------:R-:W-:Y:S01]  /*c5b0*/  ISETP.GT.U32.AND P1, PT, R26, R17, PT ;  /* 0x000000111a00720c */ /* 0x000fe20003f24070 */
[----:B------:R-:W-:Y:S01]  /*c5c0*/  @!P4 IMAD.MOV R5, RZ, RZ, -R5 ;  /* 0x000000ffff05c224 */ /* 0x000fe200078e0a05 */
[----:B------:R-:W-:Y:S01]  /*c5d0*/  ISETP.GE.AND P4, PT, R15, RZ, PT ;  /* 0x000000ff0f00720c */ /* 0x000fe20003f86270 */
[----:B------:R-:W-:Y:S01]  /*c5e0*/  @!P5 IMAD.IADD R3, R3, 0x1, -R26 ;  /* 0x000000010303d824 */ /* 0x000fe200078e0a1a */
[----:B------:R-:W0:Y:S01]  /*c5f0*/  I2F.RP R18, R21 ;  /* 0x0000001500127306 */ /* 0x000e220000209400 */
[----:B------:R-:W-:Y:S01]  /*c600*/  IMAD.HI.U32 R15, R0, R10, RZ ;  /* 0x0000000a000f7227 */ /* 0x000fe200078e00ff */
[----:B------:R1:W-:Y:S01]  /*c610*/  STL [R1+0xdc], R5 ;  /* 0x0000dc0501007387 */ /* 0x0003e20000100800 */
[----:B------:R-:W-:-:S02]  /*c620*/  ISETP.GE.AND P5, PT, R4, RZ, PT ;  /* 0x000000ff0400720c */ /* 0x000fc40003fa6270 */
[----:B------:R-:W-:Y:S01]  /*c630*/  @!P3 IMAD.MOV R3, RZ, RZ, -R3 ;  /* 0x000000ffff03b224 */ /* 0x000fe200078e0a03 */
[----:B------:R-:W-:Y:S01]  /*c640*/  IADD3 R4, R2, 0x26, RZ ;  /* 0x0000002602047810 */ /* 0x000fe20007ffe0ff */
[----:B------:R-:W-:Y:S02]  /*c650*/  IMAD.MOV R15, RZ, RZ, -R15 ;  /* 0x000000ffff0f7224 */ /* 0x000fe400078e0a0f */
[----:B------:R-:W-:Y:S02]  /*c660*/  @!P1 IMAD.IADD R17, R17, 0x1, -R26 ;  /* 0x0000000111119824 */ /* 0x000fe400078e0a1a */
[----:B------:R-:W-:Y:S02]  /*c670*/  IMAD.MOV R16, RZ, RZ, -R16 ;  /* 0x000000ffff107224 */ /* 0x000fe400078e0a10 */
[----:B-1----:R-:W-:Y:S01]  /*c680*/  IMAD.MOV.U32 R5, RZ, RZ, R14 ;  /* 0x000000ffff057224 */ /* 0x002fe200078e000e */
[C---:B------:R-:W-:Y:S01]  /*c690*/  ISETP.GT.U32.AND P1, PT, R26.reuse, R17, PT ;  /* 0x000000111a00720c */ /* 0x040fe20003f24070 */
[----:B------:R-:W-:Y:S01]  /*c6a0*/  IMAD R10, R26, R15, R10 ;  /* 0x0000000f1a0a7224 */ /* 0x000fe200078e020a */
[----:B------:R-:W-:Y:S01]  /*c6b0*/  IADD3 R15, R2, 0x24, RZ ;  /* 0x00000024020f7810 */ /* 0x000fe20007ffe0ff */
[----:B------:R-:W-:Y:S01]  /*c6c0*/  @!P0 IMAD.MOV R5, RZ, RZ, -R5 ;  /* 0x000000ffff058224 */ /* 0x000fe200078e0a05 */
[----:B------:R-:W-:Y:S01]  /*c6d0*/  ISETP.GE.AND P0, PT, R12, RZ, PT ;  /* 0x000000ff0c00720c */ /* 0x000fe20003f06270 */
[----:B------:R-:W-:Y:S01]  /*c6e0*/  IMAD R11, R26, R16, R11 ;  /* 0x000000101a0b7224 */ /* 0x000fe200078e020b */
[----:B------:R-:W-:-:S02]  /*c6f0*/  IABS R12, R12 ;  /* 0x0000000c000c7213 */ /* 0x000fc40000000000 */
[----:B------:R1:W-:Y:S01]  /*c700*/  STL [R1+0xf8], R5 ;  /* 0x0000f80501007387 */ /* 0x0003e20000100800 */
[----:B------:R-:W-:Y:S02]  /*c710*/  ISETP.GT.U32.AND P3, PT, R26, R10, PT ;  /* 0x0000000a1a00720c */ /* 0x000fe40003f64070 */
[----:B------:R-:W-:Y:S02]  /*c720*/  IADD3 R16, R2, 0x22, RZ ;  /* 0x0000002202107810 */ /* 0x000fe40007ffe0ff */
[----:B------:R-:W-:Y:S01]  /*c730*/  @!P1 IMAD.IADD R17, R17, 0x1, -R26 ;  /* 0x0000000111119824 */ /* 0x000fe200078e0a1a */
[----:B------:R-:W-:Y:S02]  /*c740*/  ISETP.GT.U32.AND P1, PT, R26, R11, PT ;  /* 0x0000000b1a00720c */ /* 0x000fe40003f24070 */
[----:B------:R-:W-:Y:S01]  /*c750*/  IABS R14, R16 ;  /* 0x00000010000e7213 */ /* 0x000fe20000000000 */
[----:B-1----:R-:W-:Y:S02]  /*c760*/  IMAD.MOV.U32 R5, RZ, RZ, R13 ;  /* 0x000000ffff057224 */ /* 0x002fe400078e000d */
[----:B------:R-:W-:-:S04]  /*c770*/  IMAD.HI.U32 R13, R0, R12, RZ ;  /* 0x0000000c000d7227 */ /* 0x000fc800078e00ff */
[----:B------:R-:W-:Y:S01]  /*c780*/  @!P2 IMAD.MOV R5, RZ, RZ, -R5 ;  /* 0x000000ffff05a224 */ /* 0x000fe200078e0a05 */
[----:B------:R-:W-:Y:S01]  /*c790*/  ISETP.GE.AND P2, PT, R4, RZ, PT ;  /* 0x000000ff0400720c */ /* 0x000fe20003f46270 */
[----:B------:R-:W-:Y:S01]  /*c7a0*/  IMAD.MOV R13, RZ, RZ, -R13 ;  /* 0x000000ffff0d7224 */ /* 0x000fe200078e0a0d */
[----:B------:R-:W-:Y:S01]  /*c7b0*/  IABS R4, R4 ;  /* 0x0000000400047213 */ /* 0x000fe20000000000 */
[----:B------:R-:W-:Y:S01]  /*c7c0*/  @!P3 IMAD.IADD R10, R10, 0x1, -R26 ;  /* 0x000000010a0ab824 */ /* 0x000fe200078e0a1a */
[----:B------:R1:W-:Y:S01]  /*c7d0*/  STL [R1+0xfc], R5 ;  /* 0x0000fc0501007387 */ /* 0x0003e20000100800 */
[C---:B------:R-:W-:Y:S02]  /*c7e0*/  IMAD R12, R26.reuse, R13, R12 ;  /* 0x0000000d1a0c7224 */ /* 0x040fe400078e020c */
[----:B0-----:R0:W2:Y:S01]  /*c7f0*/  MUFU.RCP R13, R18 ;  /* 0x00000012000d7308 */ /* 0x0010a20000001000 */
[----:B------:R3:W-:Y:S01]  /*c800*/  STL [R1+0x104], R3 ;  /* 0x0001040301007387 */ /* 0x0007e20000100800 */
[----:B------:R-:W-:Y:S01]  /*c810*/  @!P1 IMAD.IADD R11, R11, 0x1, -R26 ;  /* 0x000000010b0b9824 */ /* 0x000fe200078e0a1a */
[----:B------:R-:W-:Y:S01]  /*c820*/  ISETP.GT.U32.AND P3, PT, R26, R12, PT ;  /* 0x0000000c1a00720c */ /* 0x000fe20003f64070 */
[----:B------:R-:W-:Y:S01]  /*c830*/  IMAD.HI.U32 R20, R0, R4, RZ ;  /* 0x0000000400147227 */ /* 0x000fe200078e00ff */
[----:B------:R-:W4:Y:S03]  /*c840*/  LDL R6, [R1+0xd20] ;  /* 0x000d200001067983 */ /* 0x000f260000100800 */
[----:B-1----:R-:W-:-:S02]  /*c850*/  IMAD.MOV.U32 R5, RZ, RZ, R17 ;  /* 0x000000ffff057224 */ /* 0x002fc400078e0011 */
[----:B0-----:R-:W-:Y:S01]  /*c860*/  IMAD.HI.U32 R18, R0, R14, RZ ;  /* 0x0000000e00127227 */ /* 0x001fe200078e00ff */
[----:B---3--:R-:W-:-:S03]  /*c870*/  IABS R3, R15 ;  /* 0x0000000f00037213 */ /* 0x008fc60000000000 */
[----:B------:R-:W-:Y:S01]  /*c880*/  @!P4 IMAD.MOV R5, RZ, RZ, -R5 ;  /* 0x000000ffff05c224 */ /* 0x000fe200078e0a05 */
[----:B------:R-:W-:Y:S01]  /*c890*/  ISETP.GT.U32.AND P4, PT, R26, R10, PT ;  /* 0x0000000a1a00720c */ /* 0x000fe20003f84070 */
[----:B------:R-:W-:Y:S01]  /*c8a0*/  IMAD.HI.U32 R19, R0, R3, RZ ;  /* 0x0000000300137227 */ /* 0x000fe200078e00ff */
[----:B------:R-:W-:-:S03]  /*c8b0*/  ISETP.GT.U32.AND P1, PT, R26, R11, PT ;  /* 0x0000000b1a00720c */ /* 0x000fc60003f24070 */
[----:B------:R-:W-:Y:S01]  /*c8c0*/  IMAD.MOV R20, RZ, RZ, -R20 ;  /* 0x000000ffff147224 */ /* 0x000fe200078e0a14 */
[----:B--2---:R-:W-:Y:S01]  /*c8d0*/  IADD3 R13, R13, 0xffffffe, RZ ;  /* 0x0ffffffe0d0d7810 */ /* 0x004fe20007ffe0ff */
[----:B------:R-:W-:Y:S02]  /*c8e0*/  IMAD.MOV R19, RZ, RZ, -R19 ;  /* 0x000000ffff137224 */ /* 0x000fe400078e0a13 */
[----:B------:R-:W-:Y:S02]  /*c8f0*/  IMAD R4, R26, R20, R4 ;  /* 0x000000141a047224 */ /* 0x000fe400078e0204 */
[----:B------:R-:W-:Y:S02]  /*c900*/  @!P3 IMAD.IADD R12, R12, 0x1, -R26 ;  /* 0x000000010c0cb824 */ /* 0x000fe400078e0a1a */
[----:B------:R-:W-:Y:S02]  /*c910*/  IMAD.MOV R18, RZ, RZ, -R18 ;  /* 0x000000ffff127224 */ /* 0x000fe400078e0a12 */
[----:B------:R-:W-:-:S02]  /*c920*/  IMAD R3, R26, R19, R3 ;  /* 0x000000131a037224 */ /* 0x000fc400078e0203 */
[----:B------:R-:W-:Y:S01]  /*c930*/  @!P4 IMAD.IADD R10, R10, 0x1, -R26 ;  /* 0x000000010a0ac824 */ /* 0x000fe200078e0a1a */
[C---:B------:R-:W-:Y:S01]  /*c940*/  ISETP.GT.U32.AND P4, PT, R26.reuse, R4, PT ;  /* 0x000000041a00720c */ /* 0x040fe20003f84070 */
[----:B------:R-:W0:Y:S01]  /*c950*/  F2I.FTZ.U32.TRUNC.NTZ R13, R13 ;  /* 0x0000000d000d7305 */ /* 0x000e22000021f000 */
[C---:B------:R-:W-:Y:S01]  /*c960*/  IMAD R14, R26.reuse, R18, R14 ;  /* 0x000000121a0e7224 */ /* 0x040fe200078e020e */
[C---:B------:R-:W-:Y:S01]  /*c970*/  ISETP.GT.U32.AND P3, PT, R26.reuse, R12, PT ;  /* 0x0000000c1a00720c */ /* 0x040fe20003f64070 */
[----:B------:R-:W-:Y:S01]  /*c980*/  @!P1 IMAD.IADD R11, R11, 0x1, -R26 ;  /* 0x000000010b0b9824 */ /* 0x000fe200078e0a1a */
[----:B------:R-:W-:Y:S02]  /*c990*/  ISETP.GT.U32.AND P1, PT, R26, R3, PT ;  /* 0x000000031a00720c */ /* 0x000fe40003f24070 */
[----:B------:R-:W-:Y:S01]  /*c9a0*/  IADD3 R17, R2, 0x20, RZ ;  /* 0x0000002002117810 */ /* 0x000fe20007ffe0ff */
[----:B------:R-:W-:Y:S01]  /*c9b0*/  @!P5 IMAD.MOV R11, RZ, RZ, -R11 ;  /* 0x000000ffff0bd224 */ /* 0x000fe200078e0a0b */
[----:B------:R-:W-:-:S02]  /*c9c0*/  ISETP.GT.U32.AND P5, PT, R26, R14, PT ;  /* 0x0000000e1a00720c */ /* 0x000fc40003fa4070 */
[----:B------:R-:W-:Y:S02]  /*c9d0*/  IABS R19, R17 ;  /* 0x0000001100137213 */ /* 0x000fe40000000000 */
[----:B------:R-:W-:Y:S02]  /*c9e0*/  @!P4 IMAD.IADD R4, R4, 0x1, -R26 ;  /* 0x000000010404c824 */ /* 0x000fe400078e0a1a */
[----:B------:R-:W-:Y:S02]  /*c9f0*/  @!P6 IMAD.MOV R10, RZ, RZ, -R10 ;  /* 0x000000ffff0ae224 */ /* 0x000fe400078e0a0a */
[----:B------:R-:W-:Y:S01]  /*ca00*/  IMAD.MOV.U32 R18, RZ, RZ, R19 ;  /* 0x000000ffff127224 */ /* 0x000fe200078e0013 */
[----:B------:R-:W-:Y:S01]  /*ca10*/  ISETP.GE.AND P6, PT, R15, RZ, PT ;  /* 0x000000ff0f00720c */ /* 0x000fe20003fc6270 */
[--C-:B------:R-:W-:Y:S01]  /*ca20*/  @!P3 IMAD.IADD R12, R12, 0x1, -R26.reuse ;  /* 0x000000010c0cb824 */ /* 0x100fe200078e0a1a */
[----:B------:R-:W-:Y:S01]  /*ca30*/  ISETP.GE.AND P3, PT, R16, RZ, PT ;  /* 0x000000ff1000720c */ /* 0x000fe20003f66270 */
[--C-:B------:R-:W-:Y:S01]  /*ca40*/  @!P1 IMAD.IADD R3, R3, 0x1, -R26.reuse ;  /* 0x0000000103039824 */ /* 0x100fe200078e0a1a */
[----:B------:R-:W-:Y:S01]  /*ca50*/  IABS R15, R2 ;  /* 0x00000002000f7213 */ /* 0x000fe20000000000 */
[----:B0-----:R-:W-:Y:S01]  /*ca60*/  IMAD.MOV R16, RZ, RZ, -R13 ;  /* 0x000000ffff107224 */ /* 0x001fe200078e0a0d */
[----:B------:R-:W-:Y:S01]  /*ca70*/  ISETP.GT.U32.AND P1, PT, R26, R4, PT ;  /* 0x000000041a00720c */ /* 0x000fe20003f24070 */
[----:B------:R-:W-:Y:S01]  /*ca80*/  IMAD.HI.U32 R19, R0, R18, RZ ;  /* 0x0000001200137227 */ /* 0x000fe200078e00ff */
[----:B------:R0:W-:Y:S03]  /*ca90*/  STL [R1+0xec], R5 ;  /* 0x0000ec0501007387 */ /* 0x0001e60000100800 */
[----:B------:R-:W-:Y:S01]  /*caa0*/  @!P5 IMAD.IADD R14, R14, 0x1, -R26 ;  /* 0x000000010e0ed824 */ /* 0x000fe200078e0a1a */
[----:B------:R-:W-:Y:S01]  /*cab0*/  ISETP.GT.U32.AND P5, PT, R26, R3, PT ;  /* 0x000000031a00720c */ /* 0x000fe20003fa4070 */
[----:B------:R-:W-:-:S02]  /*cac0*/  IMAD.MOV.U32 R20, RZ, RZ, R16 ;  /* 0x000000ffff147224 */ /* 0x000fc400078e0010 */
[----:B------:R-:W-:Y:S02]  /*cad0*/  IMAD.MOV R19, RZ, RZ, -R19 ;  /* 0x000000ffff137224 */ /* 0x000fe400078e0a13 */
[----:B------:R-:W-:Y:S01]  /*cae0*/  IMAD.HI.U32 R16, R0, R15, RZ ;  /* 0x0000000f00107227 */ /* 0x000fe200078e00ff */
[----:B------:R-:W-:-:S03]  /*caf0*/  ISETP.GE.AND P4, PT, R17, RZ, PT ;  /* 0x000000ff1100720c */ /* 0x000fc60003f86270 */
[----:B0-----:R-:W-:Y:S02]  /*cb00*/  IMAD.MOV.U32 R5, RZ, RZ, R12 ;  /* 0x000000ffff057224 */ /* 0x001fe400078e000c */
[----:B------:R-:W-:Y:S02]  /*cb10*/  IMAD R20, R20, R21, RZ ;  /* 0x0000001514147224 */ /* 0x000fe400078e02ff */
[----:B------:R-:W-:Y:S02]  /*cb20*/  IMAD.MOV.U32 R12, RZ, RZ, RZ ;  /* 0x000000ffff0c7224 */ /* 0x000fe400078e00ff */
[C---:B------:R-:W-:Y:S02]  /*cb30*/  IMAD R17, R26.reuse, R19, R18 ;  /* 0x000000131a117224 */ /* 0x040fe400078e0212 */
[----:B------:R-:W-:Y:S02]  /*cb40*/  IMAD.MOV R16, RZ, RZ, -R16 ;  /* 0x000000ffff107224 */ /* 0x000fe400078e0a10 */
[----:B------:R-:W-:Y:S01]  /*cb50*/  @!P0 IMAD.MOV R5, RZ, RZ, -R5 ;  /* 0x000000ffff058224 */ /* 0x000fe200078e0a05 */
[----:B------:R-:W-:Y:S01]  /*cb60*/  ISETP.GT.U32.AND P0, PT, R26, R14, PT ;  /* 0x0000000e1a00720c */ /* 0x000fe20003f04070 */
[----:B------:R-:W-:-:S04]  /*cb70*/  IMAD.HI.U32 R20, R13, R20, R12 ;  /* 0x000000140d147227 */ /* 0x000fc800078e000c */
[--C-:B------:R-:W-:Y:S01]  /*cb80*/  @!P1 IMAD.IADD R4, R4, 0x1, -R26.reuse ;  /* 0x0000000104049824 */ /* 0x100fe200078e0a1a */
[C---:B------:R-:W-:Y:S01]  /*cb90*/  ISETP.GT.U32.AND P1, PT, R26.reuse, R17, PT ;  /* 0x000000111a00720c */ /* 0x040fe20003f24070 */
[----:B------:R-:W-:Y:S02]  /*cba0*/  IMAD R13, R26, R16, R15 ;  /* 0x000000101a0d7224 */ /* 0x000fe400078e020f */
[----:B------:R-:W-:-:S03]  /*cbb0*/  @!P5 IMAD.IADD R3, R3, 0x1, -R26 ;  /* 0x000000010303d824 */ /* 0x000fc600078e0a1a */
[----:B------:R-:W-:Y:S02]  /*cbc0*/  ISETP.GT.U32.AND P5, PT, R26, R13, PT ;  /* 0x0000000d1a00720c */ /* 0x000fe40003fa4070 */
[C---:B------:R-:W-:Y:S02]  /*cbd0*/  IADD3 R15, R2.reuse, 0x1e, RZ ;  /* 0x0000001e020f7810 */ /* 0x040fe40007ffe0ff */
[----:B------:R-:W-:Y:S01]  /*cbe0*/  IADD3 R12, R2, 0x1c, RZ ;  /* 0x0000001c020c7810 */ /* 0x000fe20007ffe0ff */
[--C-:B------:R-:W-:Y:S01]  /*cbf0*/  @!P0 IMAD.IADD R14, R14, 0x1, -R26.reuse ;  /* 0x000000010e0e8824 */ /* 0x100fe200078e0a1a */
[----:B------:R-:W-:Y:S01]  /*cc00*/  IABS R16, R15 ;  /* 0x0000000f00107213 */ /* 0x000fe20000000000 */
[----:B------:R-:W-:Y:S01]  /*cc10*/  @!P1 IMAD.IADD R17, R17, 0x1, -R26 ;  /* 0x0000000111119824 */ /* 0x000fe200078e0a1a */
[----:B------:R-:W-:Y:S01]  /*cc20*/  ISETP.GE.AND P0, PT, R15, RZ, PT ;  /* 0x000000ff0f00720c */ /* 0x000fe20003f06270 */
[----:B------:R-:W-:Y:S01]  /*cc30*/  STL [R1+0xea8], R10 ;  /* 0x000ea80a01007387 */ /* 0x000fe20000100800 */
[----:B------:R-:W-:-:S02]  /*cc40*/  IABS R15, R12 ;  /* 0x0000000c000f7213 */ /* 0x000fc40000000000 */
[----:B------:R-:W-:Y:S01]  /*cc50*/  ISETP.GE.AND P1, PT, R12, RZ, PT ;  /* 0x000000ff0c00720c */ /* 0x000fe20003f26270 */
[----:B------:R-:W-:Y:S01]  /*cc60*/  STL [R1+0xeac], R11 ;  /* 0x000eac0b01007387 */ /* 0x000fe20000100800 */
[----:B------:R-:W-:Y:S02]  /*cc70*/  IMAD.MOV.U32 R12, RZ, RZ, R4 ;  /* 0x000000ffff0c7224 */ /* 0x000fe400078e0004 */
[----:B------:R-:W-:Y:S01]  /*cc80*/  @!P5 IMAD.IADD R13, R13, 0x1, -R26 ;  /* 0x000000010d0dd824 */ /* 0x000fe200078e0a1a */
[----:B------:R0:W-:Y:S01]  /*cc90*/  STL [R1+0x58], R5 ;  /* 0x0000580501007387 */ /* 0x0001e20000100800 */
[----:B------:R-:W-:Y:S01]  /*cca0*/  @!P2 IMAD.MOV R12, RZ, RZ, -R12 ;  /* 0x000000ffff0ca224 */ /* 0x000fe200078e0a0c */
[----:B------:R-:W-:Y:S01]  /*ccb0*/  ISETP.GT.U32.AND P2, PT, R26, R17, PT ;  /* 0x000000111a00720c */ /* 0x000fe20003f44070 */
[----:B------:R-:W-:-:S04]  /*ccc0*/  IMAD.HI.U32 R18, R0, R16, RZ ;  /* 0x0000001000127227 */ /* 0x000fc800078e00ff */
[----:B0-----:R-:W-:-:S04]  /*ccd0*/  IMAD.MOV.U32 R5, RZ, RZ, R3 ;  /* 0x000000ffff057224 */ /* 0x001fc800078e0003 */
[----:B------:R-:W-:Y:S01]  /*cce0*/  @!P6 IMAD.MOV R5, RZ, RZ, -R5 ;  /* 0x000000ffff05e224 */ /* 0x000fe200078e0a05 */
[----:B------:R-:W-:Y:S01]  /*ccf0*/  ISETP.GT.U32.AND P6, PT, R26, R13, PT ;  /* 0x0000000d1a00720c */ /* 0x000fe20003fc4070 */
[----:B------:R-:W-:Y:S01]  /*cd00*/  IMAD.MOV R18, RZ, RZ, -R18 ;  /* 0x000000ffff127224 */ /* 0x000fe200078e0a12 */
[----:B------:R-:W-:Y:S04]  /*cd10*/  STL [R1+0xeb0], R12 ;  /* 0x000eb00c01007387 */ /* 0x000fe80000100800 */
[----:B------:R0:W-:Y:S01]  /*cd20*/  STL [R1+0x48], R5 ;  /* 0x0000480501007387 */ /* 0x0001e20000100800 */
[----:B------:R-:W-:Y:S02]  /*cd30*/  @!P2 IMAD.IADD R17, R17, 0x1, -R26 ;  /* 0x000000011111a824 */ /* 0x000fe400078e0a1a */
[----:B0-----:R-:W-:-:S02]  /*cd40*/  IMAD.MOV.U32 R5, RZ, RZ, R14 ;  /* 0x000000ffff057224 */ /* 0x001fc400078e000e */
[----:B------:R-:W-:Y:S02]  /*cd50*/  IMAD R14, R26, R18, R16 ;  /* 0x000000121a0e7224 */ /* 0x000fe400078e0210 */
[----:B------:R-:W-:Y:S01]  /*cd60*/  @!P6 IMAD.IADD R13, R13, 0x1, -R26 ;  /* 0x000000010d0de824 */ /* 0x000fe200078e0a1a */
[----:B------:R-:W-:Y:S02]  /*cd70*/  ISETP.GE.AND P6, PT, R2, RZ, PT ;  /* 0x000000ff0200720c */ /* 0x000fe40003fc6270 */
[----:B------:R-:W-:Y:S01]  /*cd80*/  ISETP.GT.U32.AND P2, PT, R26, R14, PT ;  /* 0x0000000e1a00720c */ /* 0x000fe20003f44070 */
[----:B------:R-:W-:-:S04]  /*cd90*/  IMAD.HI.U32 R3, R0, R15, RZ ;  /* 0x0000000f00037227 */ /* 0x000fc800078e00ff */
[----:B------:R-:W-:Y:S02]  /*cda0*/  IMAD.MOV R3, RZ, RZ, -R3 ;  /* 0x000000ffff037224 */ /* 0x000fe400078e0a03 */
[----:B------:R-:W-:Y:S02]  /*cdb0*/  @!P3 IMAD.MOV R5, RZ, RZ, -R5 ;  /* 0x000000ffff05b224 */ /* 0x000fe400078e0a05 */
[----:B------:R-:W-:Y:S01]  /*cdc0*/  IMAD R15, R26, R3, R15 ;  /* 0x000000031a0f7224 */ /* 0x000fe200078e020f */
[----:B------:R-:W-:Y:S01]  /*cdd0*/  IADD3 R3, R2, 0x18, RZ ;  /* 0x0000001802037810 */ /* 0x000fe20007ffe0ff */
[----:B------:R-:W-:Y:S01]  /*cde0*/  @!P6 IMAD.MOV R13, RZ, RZ, -R13 ;  /* 0x000000ffff0de224 */ /* 0x000fe200078e0a0d */
[----:B------:R0:W-:Y:S01]  /*cdf0*/  STL [R1+0x40], R5 ;  /* 0x0000400501007387 */ /* 0x0001e20000100800 */
[----:B------:R-:W-:-:S05]  /*ce00*/  @!P2 IMAD.IADD R14, R14, 0x1, -R26 ;  /* 0x000000010e0ea824 */ /* 0x000fca00078e0a1a */
[----:B------:R-:W-:Y:S01]  /*ce10*/  ISETP.GT.U32.AND P2, PT, R26, R14, PT ;  /* 0x0000000e1a00720c */ /* 0x000fe20003f44070 */
[----:B0-----:R-:W-:Y:S01]  /*ce20*/  IMAD.MOV.U32 R5, RZ, RZ, R17 ;  /* 0x000000ffff057224 */ /* 0x001fe200078e0011 */
[----:B------:R-:W-:-:S03]  /*ce30*/  IABS R17, R3 ;  /* 0x0000000300117213 */ /* 0x000fc60000000000 */
[----:B------:R-:W-:-:S08]  /*ce40*/  @!P4 IMAD.MOV R5, RZ, RZ, -R5 ;  /* 0x000000ffff05c224 */ /* 0x000fd000078e0a05 */
[----:B------:R-:W-:-:S04]  /*ce50*/  @!P2 IMAD.IADD R14, R14, 0x1, -R26 ;  /* 0x000000010e0ea824 */ /* 0x000fc800078e0a1a */
[----:B------:R-:W-:Y:S01]  /*ce60*/  @!P0 IMAD.MOV R14, RZ, RZ, -R14 ;  /* 0x000000ffff0e8224 */ /* 0x000fe200078e0a0e */
[----:B------:R-:W-:Y:S04]  /*ce70*/  STL [R1+0x3c], R5 ;  /* 0x00003c0501007387 */ /* 0x000fe80000100800 */
[----:B------:R0:W-:Y:S04]  /*ce80*/  STL [R1+0xeb4], R13 ;  /* 0x000eb40d01007387 */ /* 0x0001e80000100800 */
[----:B------:R1:W-:Y:S01]  /*ce90*/  STL [R1+0xebc], R14 ;  /* 0x000ebc0e01007387 */ /* 0x0003e20000100800 */
[----:B0-----:R-:W-:-:S02]  /*cea0*/  IADD3 R13, R2, 0xe, RZ ;  /* 0x0000000e020d7810 */ /* 0x001fc40007ffe0ff */
[C---:B-1----:R-:W-:Y:S02]  /*ceb0*/  IADD3 R14, R2.reuse, 0x10, RZ ;  /* 0x00000010020e7810 */ /* 0x042fe40007ffe0ff */
[----:B------:R-:W-:Y:S02]  /*cec0*/  IABS R22, R13 ;  /* 0x0000000d00167213 */ /* 0x000fe40000000000 */
[----:B------:R-:W-:-:S03]  /*ced0*/  IADD3 R29, R2, 0xc, RZ ;  /* 0x0000000c021d7810 */ /* 0x000fc60007ffe0ff */
[----:B------:R-:W-:Y:S01]  /*cee0*/  IMAD.HI.U32 R24, R0, R22, RZ ;  /* 0x0000001600187227 */ /* 0x000fe200078e00ff */
[----:B------:R-:W-:Y:S02]  /*cef0*/  IABS R25, R29 ;  /* 0x0000001d00197213 */ /* 0x000fe40000000000 */
[----:B------:R-:W-:Y:S01]  /*cf00*/  IADD3 R11, R2, 0xa, RZ ;  /* 0x0000000a020b7810 */ /* 0x000fe20007ffe0ff */
[----:B------:R-:W-:-:S04]  /*cf10*/  IMAD.MOV R24, RZ, RZ, -R24 ;  /* 0x000000ffff187224 */ /* 0x000fc800078e0a18 */
[----:B------:R-:W-:Y:S01]  /*cf20*/  IMAD R22, R26, R24, R22 ;  /* 0x000000181a167224 */ /* 0x000fe200078e0216 */
[----:B------:R-:W-:Y:S02]  /*cf30*/  IABS R24, R11 ;  /* 0x0000000b00187213 */ /* 0x000fe40000000000 */
[----:B----4-:R-:W-:-:S05]  /*cf40*/  IABS R19, R6 ;  /* 0x0000000600137213 */ /* 0x010fca0000000000 */
[----:B------:R-:W-:-:S04]  /*cf50*/  IMAD.HI.U32 R20, R20, R19, RZ ;  /* 0x0000001314147227 */ /* 0x000fc800078e00ff */
[----:B------:R-:W-:-:S04]  /*cf60*/  IMAD.MOV R20, RZ, RZ, -R20 ;  /* 0x000000ffff147224 */ /* 0x000fc800078e0a14 */
[----:B------:R-:W-:Y:S01]  /*cf70*/  IMAD R4, R21, R20, R19 ;  /* 0x0000001415047224 */ /* 0x000fe200078e0213 */
[----:B------:R-:W-:-:S04]  /*cf80*/  IADD3 R19, R2, 0x1a, RZ ;  /* 0x0000001a02137810 */ /* 0x000fc80007ffe0ff */
[----:B------:R-:W-:Y:S02]  /*cf90*/  IABS R16, R19 ;  /* 0x0000001300107213 */ /* 0x000fe40000000000 */
[----:B------:R-:W-:-:S03]  /*cfa0*/  ISETP.GT.U32.AND P5, PT, R21, R4, PT ;  /* 0x000000041500720c */ /* 0x000fc60003fa4070 */
[----:B------:R-:W-:-:S04]  /*cfb0*/  IMAD.HI.U32 R20, R0, R16, RZ ;  /* 0x0000001000147227 */ /* 0x000fc800078e00ff */
[----:B------:R-:W-:-:S04]  /*cfc0*/  IMAD.MOV R20, RZ, RZ, -R20 ;  /* 0x000000ffff147224 */ /* 0x000fc800078e0a14 */
[----:B------:R-:W-:Y:S02]  /*cfd0*/  IMAD R16, R26, R20, R16 ;  /* 0x000000141a107224 */ /* 0x000fe400078e0210 */
[----:B------:R-:W-:Y:S01]  /*cfe0*/  @!P5 IMAD.IADD R4, R4, 0x1, -R21 ;  /* 0x000000010404d824 */ /* 0x000fe200078e0a15 */
[C---:B------:R-:W-:Y:S02]  /*cff0*/  ISETP.GT.U32.AND P5, PT, R26.reuse, R15, PT ;  /* 0x0000000f1a00720c */ /* 0x040fe40003fa4070 */
[----:B------:R-:W-:Y:S02]  /*d000*/  ISETP.GT.U32.AND P6, PT, R26, R16, PT ;  /* 0x000000101a00720c */ /* 0x000fe40003fc4070 */
[----:B------:R-:W-:Y:S01]  /*d010*/  ISETP.GT.U32.AND P4, PT, R21, R4, PT ;  /* 0x000000041500720c */ /* 0x000fe20003f84070 */
[----:B------:R-:W-:Y:S01]  /*d020*/  IMAD.HI.U32 R20, R0, R17, RZ ;  /* 0x0000001100147227 */ /* 0x000fe200078e00ff */
[----:B------:R-:W-:Y:S02]  /*d030*/  ISETP.GE.AND P3, PT, R19, RZ, PT ;  /* 0x000000ff1300720c */ /* 0x000fe40003f66270 */
[----:B------:R-:W-:Y:S01]  /*d040*/  IADD3 R19, R2, 0x16, RZ ;  /* 0x0000001602137810 */ /* 0x000fe20007ffe0ff */
[----:B------:R-:W-:-:S03]  /*d050*/  IMAD.MOV R20, RZ, RZ, -R20 ;  /* 0x000000ffff147224 */ /* 0x000fc600078e0a14 */
[----:B------:R-:W-:Y:S01]  /*d060*/  IABS R18, R19 ;  /* 0x0000001300127213 */ /* 0x000fe20000000000 */
[--C-:B------:R-:W-:Y:S02]  /*d070*/  @!P5 IMAD.IADD R15, R15, 0x1, -R26.reuse ;  /* 0x000000010f0fd824 */ /* 0x100fe400078e0a1a */
[----:B------:R-:W-:Y:S02]  /*d080*/  @!P6 IMAD.IADD R16, R16, 0x1, -R26 ;  /* 0x000000011010e824 */ /* 0x000fe400078e0a1a */
[C---:B------:R-:W-:Y:S01]  /*d090*/  IMAD R17, R26.reuse, R20, R17 ;  /* 0x000000141a117224 */ /* 0x040fe200078e0211 */
[----:B------:R-:W-:Y:S01]  /*d0a0*/  ISETP.GT.U32.AND P5, PT, R26, R15, PT ;  /* 0x0000000f1a00720c */ /* 0x000fe20003fa4070 */
[----:B------:R-:W-:Y:S01]  /*d0b0*/  @!P4 IMAD.IADD R4, R4, 0x1, -R21 ;  /* 0x000000010404c824 */ /* 0x000fe200078e0a15 */
[----:B------:R-:W-:Y:S01]  /*d0c0*/  ISETP.GE.AND P4, PT, R3, RZ, PT ;  /* 0x000000ff0300720c */ /* 0x000fe20003f86270 */
[----:B------:R-:W-:Y:S01]  /*d0d0*/  IMAD.HI.U32 R3, R0, R18, RZ ;  /* 0x0000001200037227 */ /* 0x000fe200078e00ff */
[----:B------:R-:W-:-:S02]  /*d0e0*/  ISETP.GT.U32.AND P6, PT, R26, R16, PT ;  /* 0x000000101a00720c */ /* 0x000fc40003fc4070 */
[----:B------:R-:W-:Y:S01]  /*d0f0*/  ISETP.GT.U32.AND P0, PT, R26, R17, PT ;  /* 0x000000111a00720c */ /* 0x000fe20003f04070 */
[----:B------:R-:W-:Y:S01]  /*d100*/  IMAD.MOV R20, RZ, RZ, -R3 ;  /* 0x000000ffff147224 */ /* 0x000fe200078e0a03 */
[----:B------:R-:W-:Y:S02]  /*d110*/  ISETP.GE.AND P2, PT, R19, RZ, PT ;  /* 0x000000ff1300720c */ /* 0x000fe40003f46270 */
[----:B------:R-:W-:Y:S01]  /*d120*/  IADD3 R19, R2, 0x14, RZ ;  /* 0x0000001402137810 */ /* 0x000fe20007ffe0ff */
[----:B------:R-:W-:-:S03]  /*d130*/  IMAD R18, R26, R20, R18 ;  /* 0x000000141a127224 */ /* 0x000fc600078e0212 */
[----:B------:R-:W-:Y:S01]  /*d140*/  IABS R3, R19 ;  /* 0x0000001300037213 */ /* 0x000fe20000000000 */
[--C-:B------:R-:W-:Y:S01]  /*d150*/  @!P5 IMAD.IADD R15, R15, 0x1, -R26.reuse ;  /* 0x000000010f0fd824 */ /* 0x100fe200078e0a1a */
[----:B------:R-:W-:Y:S01]  /*d160*/  IABS R21, R14 ;  /* 0x0000000e00157213 */ /* 0x000fe20000000000 */
[--C-:B------:R-:W-:Y:S01]  /*d170*/  @!P6 IMAD.IADD R16, R16, 0x1, -R26.reuse ;  /* 0x000000011010e824 */ /* 0x100fe200078e0a1a */
[----:B------:R-:W-:Y:S01]  /*d180*/  ISETP.GE.AND P5, PT, R19, RZ, PT ;  /* 0x000000ff1300720c */ /* 0x000fe20003fa6270 */
[----:B------:R-:W-:Y:S01]  /*d190*/  IMAD.HI.U32 R19, R0, R3, RZ ;  /* 0x0000000300137227 */ /* 0x000fe200078e00ff */
[----:B------:R-:W-:Y:S02]  /*d1a0*/  IADD3 R20, R2, 0x12, RZ ;  /* 0x0000001202147810 */ /* 0x000fe40007ffe0ff */
[----:B------:R-:W-:Y:S01]  /*d1b0*/  ISETP.GT.U32.AND P6, PT, R26, R18, PT ;  /* 0x000000121a00720c */ /* 0x000fe20003fc4070 */
[----:B------:R-:W-:Y:S02]  /*d1c0*/  @!P0 IMAD.IADD R17, R17, 0x1, -R26 ;  /* 0x0000000111118824 */ /* 0x000fe400078e0a1a */
[----:B------:R-:W-:Y:S01]  /*d1d0*/  @!P1 IMAD.MOV R15, RZ, RZ, -R15 ;  /* 0x000000ffff0f9224 */ /* 0x000fe200078e0a0f */
[----:B------:R-:W-:Y:S01]  /*d1e0*/  ISETP.GE.AND P1, PT, R20, RZ, PT ;  /* 0x000000ff1400720c */ /* 0x000fe20003f26270 */
[----:B------:R-:W-:Y:S01]  /*d1f0*/  IMAD.HI.U32 R23, R0, R21, RZ ;  /* 0x0000001500177227 */ /* 0x000fe200078e00ff */
[----:B------:R-:W-:-:S02]  /*d200*/  IABS R20, R20 ;  /* 0x0000001400147213 */ /* 0x000fc40000000000 */
[C---:B------:R-:W-:Y:S01]  /*d210*/  ISETP.GT.U32.AND P0, PT, R26.reuse, R17, PT ;  /* 0x000000111a00720c */ /* 0x040fe20003f04070 */
[----:B------:R-:W-:Y:S02]  /*d220*/  IMAD.MOV R19, RZ, RZ, -R19 ;  /* 0x000000ffff137224 */ /* 0x000fe400078e0a13 */
[----:B------:R-:W-:Y:S02]  /*d230*/  IMAD.MOV R23, RZ, RZ, -R23 ;  /* 0x000000ffff177224 */ /* 0x000fe400078e0a17 */
[----:B------:R-:W-:Y:S02]  /*d240*/  IMAD R19, R26, R19, R3 ;  /* 0x000000131a137224 */ /* 0x000fe400078e0203 */
[----:B------:R-:W-:-:S04]  /*d250*/  IMAD.HI.U32 R3, R0, R20, RZ ;  /* 0x0000001400037227 */ /* 0x000fc800078e00ff */
[----:B------:R-:W-:Y:S02]  /*d260*/  IMAD R21, R26, R23, R21 ;  /* 0x000000171a157224 */ /* 0x000fe400078e0215 */
[----:B------:R-:W-:Y:S02]  /*d270*/  @!P6 IMAD.IADD R18, R18, 0x1, -R26 ;  /* 0x000000011212e824 */ /* 0x000fe400078e0a1a */
[----:B------:R-:W-:-:S04]  /*d280*/  IMAD.HI.U32 R23, R0, R25, RZ ;  /* 0x0000001900177227 */ /* 0x000fc800078e00ff */
[----:B------:R-:W-:Y:S01]  /*d290*/  IMAD.MOV R3, RZ, RZ, -R3 ;  /* 0x000000ffff037224 */ /* 0x000fe200078e0a03 */
[----:B------:R-:W-:Y:S01]  /*d2a0*/  ISETP.GT.U32.AND P6, PT, R26, R18, PT ;  /* 0x000000121a00720c */ /* 0x000fe20003fc4070 */
[----:B------:R-:W-:Y:S01]  /*d2b0*/  IMAD.MOV R23, RZ, RZ, -R23 ;  /* 0x000000ffff177224 */ /* 0x000fe200078e0a17 */
[----:B------:R-:W-:Y:S01]  /*d2c0*/  IADD3 R10, R2, 0x8, RZ ;  /* 0x00000008020a7810 */ /* 0x000fe20007ffe0ff */
[----:B------:R-:W-:Y:S01]  /*d2d0*/  IMAD R20, R26, R3, R20 ;  /* 0x000000031a147224 */ /* 0x000fe200078e0214 */
[----:B------:R-:W-:Y:S01]  /*d2e0*/  IADD3 R8, R2, 0x4, RZ ;  /* 0x0000000402087810 */ /* 0x000fe20007ffe0ff */
[----:B------:R-:W-:Y:S01]  /*d2f0*/  @!P0 IMAD.IADD R17, R17, 0x1, -R26 ;  /* 0x0000000111118824 */ /* 0x000fe200078e0a1a */
[----:B------:R-:W-:Y:S01]  /*d300*/  ISETP.GT.U32.AND P0, PT, R26, R19, PT ;  /* 0x000000131a00720c */ /* 0x000fe20003f04070 */
[----:B------:R-:W-:Y:S01]  /*d310*/  IMAD.HI.U32 R3, R0, R24, RZ ;  /* 0x0000001800037227 */ /* 0x000fe200078e00ff */
[----:B------:R-:W-:-:S03]  /*d320*/  IABS R27, R8 ;  /* 0x00000008001b7213 */ /* 0x000fc60000000000 */
[----:B------:R-:W-:Y:S01]  /*d330*/  IMAD R23, R26, R23, R25 ;  /* 0x000000171a177224 */ /* 0x000fe200078e0219 */
[----:B------:R-:W-:Y:S01]  /*d340*/  IABS R25, R10 ;  /* 0x0000000a00197213 */ /* 0x000fe20000000000 */
[----:B------:R-:W-:-:S04]  /*d350*/  IMAD.MOV R3, RZ, RZ, -R3 ;  /* 0x000000ffff037224 */ /* 0x000fc800078e0a03 */
[----:B------:R-:W-:-:S04]  /*d360*/  IMAD.HI.U32 R5, R0, R25, RZ ;  /* 0x0000001900057227 */ /* 0x000fc800078e00ff */
[----:B------:R-:W-:Y:S02]  /*d370*/  IMAD R24, R26, R3, R24 ;  /* 0x000000031a187224 */ /* 0x000fe400078e0218 */
[----:B------:R-:W-:Y:S02]  /*d380*/  IMAD.MOV.U32 R3, RZ, RZ, R27 ;  /* 0x000000ffff037224 */ /* 0x000fe400078e001b */
[----:B------:R-:W-:Y:S01]  /*d390*/  @!P6 IMAD.IADD R18, R18, 0x1, -R26 ;  /* 0x000000011212e824 */ /* 0x000fe200078e0a1a */
[----:B------:R-:W-:Y:S01]  /*d3a0*/  ISETP.GT.U32.AND P6, PT, R26, R20, PT ;  /* 0x000000141a00720c */ /* 0x000fe20003fc4070 */
[----:B------:R-:W-:Y:S02]  /*d3b0*/  IMAD.MOV R7, RZ, RZ, -R5 ;  /* 0x000000ffff077224 */ /* 0x000fe400078e0a05 */
[----:B------:R-:W-:Y:S01]  /*d3c0*/  IMAD.HI.U32 R5, R0, R3, RZ ;  /* 0x0000000300057227 */ /* 0x000fe200078e00ff */
[----:B------:R-:W-:-:S03]  /*d3d0*/  IADD3 R9, R2, 0x6, RZ ;  /* 0x0000000602097810 */ /* 0x000fc60007ffe0ff */
[--C-:B------:R-:W-:Y:S01]  /*d3e0*/  @!P0 IMAD.IADD R19, R19, 0x1, -R26.reuse ;  /* 0x0000000113138824 */ /* 0x100fe200078e0a1a */
[C---:B------:R-:W-:Y:S01]  /*d3f0*/  ISETP.GT.U32.AND P0, PT, R26.reuse, R21, PT ;  /* 0x000000151a00720c */ /* 0x040fe20003f04070 */
[----:B------:R-:W-:Y:S01]  /*d400*/  IMAD R25, R26, R7, R25 ;  /* 0x000000071a197224 */ /* 0x000fe200078e0219 */
[----:B------:R-:W-:Y:S01]  /*d410*/  IADD3 R7, R2, 0x2, RZ ;  /* 0x0000000202077810 */ /* 0x000fe20007ffe0ff */
[----:B------:R-:W-:Y:S02]  /*d420*/  IMAD.MOV R2, RZ, RZ, -R5 ;  /* 0x000000ffff027224 */ /* 0x000fe400078e0a05 */
[----:B------:R-:W0:Y:S01]  /*d430*/  S2R R5, SR_TID.X ;  /* 0x0000000000057919 */ /* 0x000e220000002100 */
[----:B------:R-:W-:Y:S01]  /*d440*/  @!P6 IMAD.IADD R20, R20, 0x1, -R26 ;  /* 0x000000011414e824 */ /* 0x000fe200078e0a1a */
[----:B------:R-:W-:Y:S01]  /*d450*/  ISETP.GT.U32.AND P6, PT, R26, R22, PT ;  /* 0x000000161a00720c */ /* 0x000fe20003fc4070 */
[----:B------:R-:W-:-:S05]  /*d460*/  @!P4 IMAD.MOV R17, RZ, RZ, -R17 ;  /* 0x000000ffff11c224 */ /* 0x000fca00078e0a11 */
[----:B------:R-:W-:Y:S01]  /*d470*/  @!P0 IMAD.IADD R21, R21, 0x1, -R26 ;  /* 0x0000000115158824 */ /* 0x000fe200078e0a1a */
[----:B------:R-:W-:Y:S01]  /*d480*/  ISETP.GT.U32.AND P0, PT, R26, R20, PT ;  /* 0x000000141a00720c */ /* 0x000fe20003f04070 */
[----:B------:R-:W-:-:S03]  /*d490*/  @!P3 IMAD.MOV R16, RZ, RZ, -R16 ;  /* 0x000000ffff10b224 */ /* 0x000fc600078e0a10 */
[C---:B------:R-:W-:Y:S02]  /*d4a0*/  ISETP.GT.U32.AND P4, PT, R26.reuse, R21, PT ;  /* 0x000000151a00720c */ /* 0x040fe40003f84070 */
[----:B------:R-:W-:Y:S01]  /*d4b0*/  ISETP.GT.U32.AND P3, PT, R26, R19, PT ;  /* 0x000000131a00720c */ /* 0x000fe20003f64070 */
[----:B------:R-:W-:Y:S01]  /*d4c0*/  @!P6 IMAD.IADD R22, R22, 0x1, -R26 ;  /* 0x000000011616e824 */ /* 0x000fe200078e0a1a */
[----:B------:R-:W-:-:S04]  /*d4d0*/  IABS R28, R9 ;  /* 0x00000009001c7213 */ /* 0x000fc80000000000 */
[----:B------:R-:W-:Y:S01]  /*d4e0*/  ISETP.GT.U32.AND P6, PT, R26, R22, PT ;  /* 0x000000161a00720c */ /* 0x000fe20003fc4070 */
[--C-:B------:R-:W-:Y:S01]  /*d4f0*/  @!P0 IMAD.IADD R20, R20, 0x1, -R26.reuse ;  /* 0x0000000114148824 */ /* 0x100fe200078e0a1a */
[----:B0-----:R-:W-:Y:S01]  /*d500*/  SHF.R.U32.HI R5, RZ, 0x6, R5 ;  /* 0x00000006ff057819 */ /* 0x001fe20000011605 */
[----:B------:R-:W-:Y:S01]  /*d510*/  IMAD.HI.U32 R27, R0, R28, RZ ;  /* 0x0000001c001b7227 */ /* 0x000fe200078e00ff */
[C---:B------:R-:W-:Y:S02]  /*d520*/  ISETP.GT.U32.AND P0, PT, R26.reuse, R24, PT ;  /* 0x000000181a00720c */ /* 0x040fe40003f04070 */
[----:B------:R-:W-:Y:S01]  /*d530*/  SGXT.U32 R5, R5, 0x2 ;  /* 0x000000020505781a */ /* 0x000fe20000000000 */
[--C-:B------:R-:W-:Y:S01]  /*d540*/  @!P4 IMAD.IADD R21, R21, 0x1, -R26.reuse ;  /* 0x000000011515c824 */ /* 0x100fe200078e0a1a */
[C---:B------:R-:W-:Y:S01]  /*d550*/  ISETP.GT.U32.AND P4, PT, R26.reuse, R25, PT ;  /* 0x000000191a00720c */ /* 0x040fe20003f84070 */
[----:B------:R-:W-:Y:S01]  /*d560*/  IMAD.MOV R27, RZ, RZ, -R27 ;  /* 0x000000ffff1b7224 */ /* 0x000fe200078e0a1b */
[----:B------:R-:W-:Y:S01]  /*d570*/  LOP3.LUT R5, R5, 0x7c, RZ, 0xfc, !PT ;  /* 0x0000007c05057812 */ /* 0x000fe200078efcff */
[----:B------:R-:W-:Y:S01]  /*d580*/  @!P3 IMAD.IADD R19, R19, 0x1, -R26 ;  /* 0x000000011313b824 */ /* 0x000fe200078e0a1a */
[C---:B------:R-:W-:Y:S01]  /*d590*/  ISETP.GT.U32.AND P3, PT, R26.reuse, R23, PT ;  /* 0x000000171a00720c */ /* 0x040fe20003f64070 */
[----:B------:R-:W-:Y:S01]  /*d5a0*/  IMAD R28, R26, R27, R28 ;  /* 0x0000001b1a1c7224 */ /* 0x000fe200078e021c */
[----:B------:R-:W-:Y:S01]  /*d5b0*/  IABS R27, R7 ;  /* 0x00000007001b7213 */ /* 0x000fe20000000000 */
[----:B------:R-:W-:-:S02]  /*d5c0*/  IMAD R12, R5, c[0x0][0x188], RZ ;  /* 0x00006200050c7a24 */ /* 0x000fc400078e02ff */
[----:B------:R-:W-:Y:S02]  /*d5d0*/  IMAD.MOV R5, RZ, RZ, -c[0x0][0x188] ;  /* 0x80006200ff057624 */ /* 0x000fe400078e02ff */
[--C-:B------:R-:W-:Y:S01]  /*d5e0*/  @!P6 IMAD.IADD R22, R22, 0x1, -R26.reuse ;  /* 0x000000011616e824 */ /* 0x100fe200078e0a1a */
[----:B------:R-:W-:Y:S01]  /*d5f0*/  ISETP.GT.U32.AND P6, PT, R26, R28, PT ;  /* 0x0000001c1a00720c */ /* 0x000fe20003fc4070 */
[--C-:B------:R-:W-:Y:S01]  /*d600*/  @!P0 IMAD.IADD R24, R24, 0x1, -R26.reuse ;  /* 0x0000000118188824 */ /* 0x100fe200078e0a1a */
[----:B------:R-:W-:Y:S01]  /*d610*/  ISETP.GE.AND P0, PT, R14, RZ, PT ;  /* 0x000000ff0e00720c */ /* 0x000fe20003f06270 */
[----:B------:R-:W-:Y:S02]  /*d620*/  IMAD R2, R26, R2, R3 ;  /* 0x000000021a027224 */ /* 0x000fe400078e0203 */
[----:B------:R-:W-:Y:S01]  /*d630*/  @!P4 IMAD.IADD R25, R25, 0x1, -R26 ;  /* 0x000000011919c824 */ /* 0x000fe200078e0a1a */
[----:B------:R-:W-:Y:S01]  /*d640*/  ISETP.GE.AND P4, PT, R13, RZ, PT ;  /* 0x000000ff0d00720c */ /* 0x000fe20003f86270 */
[----:B------:R-:W-:-:S02]  /*d650*/  IMAD R12, R5, 0x4, R12 ;  /* 0x00000004050c7824 */ /* 0x000fc400078e020c */
[----:B------:R-:W-:Y:S02]  /*d660*/  IMAD.MOV.U32 R3, RZ, RZ, R27 ;  /* 0x000000ffff037224 */ /* 0x000fe400078e001b */
[----:B------:R-:W-:Y:S01]  /*d670*/  @!P3 IMAD.IADD R23, R23, 0x1, -R26 ;  /* 0x000000011717b824 */ /* 0x000fe200078e0a1a */
[----:B------:R-:W-:Y:S01]  /*d680*/  ISETP.GT.U32.AND P3, PT, R26, R2, PT ;  /* 0x000000021a00720c */ /* 0x000fe20003f64070 */
[C---:B------:R-:W-:Y:S02]  /*d690*/  IMAD R12, R5.reuse, 0x4, R12 ;  /* 0x00000004050c7824 */ /* 0x040fe400078e020c */
[----:B------:R-:W-:Y:S01]  /*d6a0*/  IMAD.HI.U32 R0, R0, R3, RZ ;  /* 0x0000000300007227 */ /* 0x000fe200078e00ff */
[----:B------:R-:W-:Y:S03]  /*d6b0*/  STL [R1+0xec0], R15 ;  /* 0x000ec00f01007387 */ /* 0x000fe60000100800 */
[----:B------:R-:W-:-:S02]  /*d6c0*/  IMAD R12, R5, 0x4, R12 ;  /* 0x00000004050c7824 */ /* 0x000fc400078e020c */
[----:B------:R-:W-:Y:S02]  /*d6d0*/  IMAD.MOV R0, RZ, RZ, -R0 ;  /* 0x000000ffff007224 */ /* 0x000fe400078e0a00 */
[----:B------:R-:W-:Y:S01]  /*d6e0*/  @!P2 IMAD.MOV R18, RZ, RZ, -R18 ;  /* 0x000000ffff12a224 */ /* 0x000fe200078e0a12 */
[----:B------:R-:W-:Y:S01]  /*d6f0*/  STL [R1+0xec4], R16 ;  /* 0x000ec41001007387 */ /* 0x000fe20000100800 */
[----:B------:R-:W-:Y:S02]  /*d700*/  @!P5 IMAD.MOV R19, RZ, RZ, -R19 ;  /* 0x000000ffff13d224 */ /* 0x000fe400078e0a13 */
[----:B------:R-:W-:Y:S01]  /*d710*/  @!P6 IMAD.IADD R28, R28, 0x1, -R26 ;  /* 0x000000011c1ce824 */ /* 0x000fe200078e0a1a */
[----:B------:R-:W-:Y:S01]  /*d720*/  STL [R1+0xec8], R17 ;  /* 0x000ec81101007387 */ /* 0x000fe20000100800 */
[----:B------:R-:W-:Y:S01]  /*d730*/  @!P1 IMAD.MOV R20, RZ, RZ, -R20 ;  /* 0x000000ffff149224 */ /* 0x000fe200078e0a14 */
[----:B------:R-:W-:Y:S01]  /*d740*/  ISETP.GE.AND P6, PT, R29, RZ, PT ;  /* 0x000000ff1d00720c */ /* 0x000fe20003fc6270 */
[----:B------:R-:W-:Y:S01]  /*d750*/  @!P0 IMAD.MOV R21, RZ, RZ, -R21 ;  /* 0x000000ffff158224 */ /* 0x000fe200078e0a15 */
[----:B------:R-:W-:Y:S01]  /*d760*/  STL [R1+0x418], R12 ;  /* 0x0004180c01007387 */ /* 0x000fe20000100800 */
[----:B------:R-:W-:-:S02]  /*d770*/  IMAD R3, R26, R0, R3 ;  /* 0x000000001a037224 */ /* 0x000fc400078e0203 */
[----:B------:R-:W-:Y:S01]  /*d780*/  @!P4 IMAD.MOV R22, RZ, RZ, -R22 ;  /* 0x000000ffff16c224 */ /* 0x000fe200078e0a16 */
[----:B------:R-:W0:Y:S01]  /*d790*/  S2R R29, SR_TID.X ;  /* 0x00000000001d7919 */ /* 0x000e220000002100 */
[----:B------:R-:W-:-:S03]  /*d7a0*/  IMAD R0, R5, 0x4, R12 ;  /* 0x0000000405007824 */ /* 0x000fc600078e020c */
[----:B------:R-:W-:Y:S01]  /*d7b0*/  STL [R1+0xecc], R18 ;  /* 0x000ecc1201007387 */ /* 0x000fe20000100800 */
[----:B------:R-:W-:-:S03]  /*d7c0*/  @!P3 IMAD.IADD R2, R2, 0x1, -R26 ;  /* 0x000000010202b824 */ /* 0x000fc600078e0a1a */
[----:B------:R-:W-:Y:S04]  /*d7d0*/  STL [R1+0xed0], R19 ;  /* 0x000ed01301007387 */ /* 0x000fe80000100800 */
[----:B------:R-:W-:Y:S04]  /*d7e0*/  STL [R1+0xee4], R20 ;  /* 0x000ee41401007387 */ /* 0x000fe80000100800 */
[----:B------:R-:W-:Y:S04]  /*d7f0*/  STL [R1+0xee8], R21 ;  /* 0x000ee81501007387 */ /* 0x000fe80000100800 */
[----:B------:R-:W-:Y:S01]  /*d800*/  STL [R1+0xeec], R22 ;  /* 0x000eec1601007387 */ /* 0x000fe20000100800 */
[----:B------:R-:W-:-:S03]  /*d810*/  ISETP.GT.U32.AND P0, PT, R26, R2, PT ;  /* 0x000000021a00720c */ /* 0x000fc60003f04070 */
[----:B------:R1:W-:Y:S01]  /*d820*/  STL [R1+0x454], R0 ;  /* 0x0004540001007387 */ /* 0x0003e20000100800 */
[C---:B------:R-:W-:Y:S02]  /*d830*/  ISETP.GT.U32.AND P3, PT, R26.reuse, R24, PT ;  /* 0x000000181a00720c */ /* 0x040fe40003f64070 */
[C---:B------:R-:W-:Y:S01]  /*d840*/  ISETP.GT.U32.AND P5, PT, R26.reuse, R28, PT ;  /* 0x0000001c1a00720c */ /* 0x040fe20003fa4070 */
[----:B-1----:R-:W-:Y:S01]  /*d850*/  IMAD R0, R5, 0x4, R0 ;  /* 0x0000000405007824 */ /* 0x002fe200078e0200 */
[----:B------:R-:W-:-:S04]  /*d860*/  ISETP.GT.U32.AND P4, PT, R26, R3, PT ;  /* 0x000000031a00720c */ /* 0x000fc80003f84070 */
[----:B------:R1:W-:Y:S01]  /*d870*/  STL [R1+0x428], R0 ;  /* 0x0004280001007387 */ /* 0x0003e20000100800 */
[----:B------:R-:W-:Y:S02]  /*d880*/  @!P0 IMAD.IADD R2, R2, 0x1, -R26 ;  /* 0x0000000102028824 */ /* 0x000fe400078e0a1a */
[----:B-1----:R-:W-:-:S05]  /*d890*/  IMAD R0, R5, 0x4, R0 ;  /* 0x0000000405007824 */ /* 0x002fca00078e0200 */
[----:B------:R1:W-:Y:S01]  /*d8a0*/  STL [R1+0x430], R0 ;  /* 0x0004300001007387 */ /* 0x0003e20000100800 */
[----:B------:R-:W-:Y:S02]  /*d8b0*/  ISETP.GE.AND P0, PT, R7, RZ, PT ;  /* 0x000000ff0700720c */ /* 0x000fe40003f06270 */
[----:B0-----:R-:W-:Y:S01]  /*d8c0*/  LOP3.LUT R7, R29, 0x80, RZ, 0xc0, !PT ;  /* 0x000000801d077812 */ /* 0x001fe200078ec0ff */
[----:B-1----:R-:W-:Y:S02]  /*d8d0*/  IMAD R0, R5, 0x4, R0 ;  /* 0x0000000405007824 */ /* 0x002fe400078e0200 */
[----:B------:R-:W-:-:S03]  /*d8e0*/  @!P3 IMAD.IADD R24, R24, 0x1, -R26 ;  /* 0x000000011818b824 */ /* 0x000fc600078e0a1a */
[----:B------:R0:W-:Y:S01]  /*d8f0*/  STL [R1+0x438], R0 ;  /* 0x0004380001007387 */ /* 0x0001e20000100800 */
[--C-:B------:R-:W-:Y:S01]  /*d900*/  @!P5 IMAD.IADD R28, R28, 0x1, -R26.reuse ;  /* 0x000000011c1cd824 */ /* 0x100fe200078e0a1a */
[----:B------:R-:W-:Y:S01]  /*d910*/  ISETP.GE.AND P3, PT, R10, RZ, PT ;  /* 0x000000ff0a00720c */ /* 0x000fe20003f66270 */
[----:B------:R-:W-:Y:S01]  /*d920*/  @!P4 IMAD.IADD R3, R3, 0x1, -R26 ;  /* 0x000000010303c824 */ /* 0x000fe200078e0a1a */
[----:B------:R-:W-:Y:S01]  /*d930*/  ISETP.GE.AND P5, PT, R8, RZ, PT ;  /* 0x000000ff0800720c */ /* 0x000fe20003fa6270 */
[----:B------:R-:W-:Y:S01]  /*d940*/  IMAD.SHL.U32 R10, R29, 0x2, RZ ;  /* 0x000000021d0a7824 */ /* 0x000fe200078e00ff */
[----:B------:R-:W-:Y:S01]  /*d950*/  ISETP.NE.U32.AND P4, PT, R7, RZ, PT ;  /* 0x000000ff0700720c */ /* 0x000fe20003f85070 */
[----:B0-----:R-:W-:Y:S01]  /*d960*/  IMAD R0, R5, 0x4, R0 ;  /* 0x0000000405007824 */ /* 0x001fe200078e0200 */
[C---:B------:R-:W-:Y:S02]  /*d970*/  LOP3.LUT R27, R29.reuse, 0xc0, RZ, 0xc0, !PT ;  /* 0x000000c01d1b7812 */ /* 0x040fe400078ec0ff */
[----:B------:R-:W-:Y:S01]  /*d980*/  LOP3.LUT R7, R29, 0x7, RZ, 0xc0, !PT ;  /* 0x000000071d077812 */ /* 0x000fe200078ec0ff */
[----:B------:R-:W-:Y:S01]  /*d990*/  IMAD R8, R5, 0x4, R0 ;  /* 0x0000000405087824 */ /* 0x000fe200078e0200 */
[----:B------:R-:W-:Y:S01]  /*d9a0*/  LOP3.LUT R29, R29, 0x7f, RZ, 0xc0, !PT ;  /* 0x0000007f1d1d7812 */ /* 0x000fe200078ec0ff */
[----:B------:R0:W-:Y:S01]  /*d9b0*/  STL [R1+0x440], R0 ;  /* 0x0004400001007387 */ /* 0x0001e20000100800 */
[----:B------:R-:W-:Y:S01]  /*d9c0*/  ISETP.GT.U32.AND P2, PT, R26, R23, PT ;  /* 0x000000171a00720c */ /* 0x000fe20003f44070 */
[----:B------:R-:W-:-:S02]  /*d9d0*/  IMAD R12, R5, 0x4, R8 ;  /* 0x00000004050c7824 */ /* 0x000fc400078e0208 */
[----:B------:R1:W-:Y:S02]  /*d9e0*/  STL [R1+0x448], R8 ;  /* 0x0004480801007387 */ /* 0x0003e40000100800 */
[----:B------:R-:W-:Y:S01]  /*d9f0*/  IMAD R5, R5, 0x4, R12 ;  /* 0x0000000405057824 */ /* 0x000fe200078e020c */
[----:B0-----:R-:W-:Y:S01]  /*da00*/  SEL R0, RZ, 0x110, !P4 ;  /* 0x00000110ff007807 */ /* 0x001fe20006000000 */
[----:B-1----:R-:W-:Y:S01]  /*da10*/  IMAD.SHL.U32 R8, R29, 0x2, RZ ;  /* 0x000000021d087824 */ /* 0x002fe200078e00ff */
[----:B------:R-:W-:Y:S04]  /*da20*/  STL [R1+0x450], R12 ;  /* 0x0004500c01007387 */ /* 0x000fe80000100800 */
[----:B------:R-:W-:Y:S01]  /*da30*/  LOP3.LUT R0, R0, R8, RZ, 0x3c, !PT ;  /* 0x0000000800007212 */ /* 0x000fe200078e3cff */
[----:B------:R-:W-:Y:S01]  /*da40*/  STL [R1+0x45c], R5 ;  /* 0x00045c0501007387 */ /* 0x000fe20000100800 */
[----:B------:R-:W-:Y:S01]  /*da50*/  ISETP.GT.U32.AND P1, PT, R26, R25, PT ;  /* 0x000000191a00720c */ /* 0x000fe20003f24070 */
[----:B------:R-:W-:-:S02]  /*da60*/  @!P2 IMAD.IADD R23, R23, 0x1, -R26 ;  /* 0x000000011717a824 */ /* 0x000fc400078e0a1a */
[----:B------:R0:W-:Y:S01]  /*da70*/  STL [R1+0xda0], R0 ;  /* 0x000da00001007387 */ /* 0x0001e20000100800 */
[----:B------:R-:W-:Y:S01]  /*da80*/  ISETP.GE.AND P2, PT, R11, RZ, PT ;  /* 0x000000ff0b00720c */ /* 0x000fe20003f46270 */
[----:B0-----:R-:W-:-:S04]  /*da90*/  IMAD.MOV R0, RZ, RZ, -c[0x0][0x188] ;  /* 0x80006200ff007624 */ /* 0x001fc800078e02ff */
[----:B------:R-:W-:Y:S02]  /*daa0*/  IMAD R5, R0, 0x4, R5 ;  /* 0x0000000400057824 */ /* 0x000fe400078e0205 */
[----:B------:R-:W-:-:S03]  /*dab0*/  @!P6 IMAD.MOV R23, RZ, RZ, -R23 ;  /* 0x000000ffff17e224 */ /* 0x000fc600078e0a17 */
[----:B------:R0:W-:Y:S01]  /*dac0*/  STL [R1+0x464], R5 ;  /* 0x0004640501007387 */ /* 0x0001e20000100800 */
[----:B------:R-:W-:Y:S01]  /*dad0*/  @!P1 IMAD.IADD R25, R25, 0x1, -R26 ;  /* 0x0000000119199824 */ /* 0x000fe200078e0a1a */
[----:B------:R-:W-:Y:S01]  /*dae0*/  ISETP.GE.AND P1, PT, R9, RZ, PT ;  /* 0x000000ff0900720c */ /* 0x000fe20003f26270 */
[----:B------:R-:W-:Y:S01]  /*daf0*/  IMAD R9, R7, 0x90, RZ ;  /* 0x0000009007097824 */ /* 0x000fe200078e02ff */
[----:B------:R-:W-:Y:S01]  /*db00*/  STL [R1+0xef4], R23 ;  /* 0x000ef41701007387 */ /* 0x000fe20000100800 */
[----:B------:R-:W-:Y:S02]  /*db10*/  @!P2 IMAD.MOV R24, RZ, RZ, -R24 ;  /* 0x000000ffff18a224 */ /* 0x000fe400078e0a18 */
[----:B0-----:R-:W-:Y:S01]  /*db20*/  IMAD R5, R0, 0x4, R5 ;  /* 0x0000000400057824 */ /* 0x001fe200078e0205 */
[----:B------:R-:W-:-:S04]  /*db30*/  LOP3.LUT R9, R9, 0x10, R10, 0x78, !PT ;  /* 0x0000001009097812 */ /* 0x000fc800078e780a */
[----:B------:R0:W-:Y:S01]  /*db40*/  STL [R1+0x460], R5 ;  /* 0x0004600501007387 */ /* 0x0001e20000100800 */
[----:B------:R-:W-:Y:S01]  /*db50*/  SHF.R.U32.HI R27, RZ, 0x2, R27 ;  /* 0x00000002ff1b7819 */ /* 0x000fe2000001161b */
[----:B------:R-:W-:Y:S02]  /*db60*/  IMAD.SHL.U32 R11, R7, 0x10, RZ ;  /* 0x00000010070b7824 */ /* 0x000fe400078e00ff */
[----:B------:R-:W-:Y:S01]  /*db70*/  STL [R1+0xef8], R24 ;  /* 0x000ef81801007387 */ /* 0x000fe20000100800 */
[----:B0-----:R-:W-:Y:S01]  /*db80*/  IMAD R5, R0, 0x4, R5 ;  /* 0x0000000400057824 */ /* 0x001fe200078e0205 */
[----:B------:R-:W-:-:S04]  /*db90*/  LOP3.LUT R13, R27, 0x1fe, R10, 0x78, !PT ;  /* 0x000001fe1b0d7812 */ /* 0x000fc800078e780a */
[----:B------:R0:W-:Y:S04]  /*dba0*/  STL [R1+0x468], R5 ;  /* 0x0004680501007387 */ /* 0x0001e80000100800 */
[----:B------:R-:W2:Y:S01]  /*dbb0*/  LDL.LU R20, [R1+0x94] ;  /* 0x0000940001147983 */ /* 0x000ea20000300800 */
[----:B------:R-:W-:-:S03]  /*dbc0*/  LOP3.LUT R27, R11, 0x30, R10, 0x78, !PT ;  /* 0x000000300b1b7812 */ /* 0x000fc600078e780a */
[----:B------:R-:W3:Y:S01]  /*dbd0*/  LDL.LU R19, [R1+0x68] ;  /* 0x0000680001137983 */ /* 0x000ee20000300800 */
[----:B0-----:R-:W-:-:S03]  /*dbe0*/  IMAD R5, R0, 0x4, R5 ;  /* 0x0000000400057824 */ /* 0x001fc600078e0205 */
[----:B------:R-:W4:Y:S01]  /*dbf0*/  LDL.LU R9, [R1+0x44] ;  /* 0x0000440001097983 */ /* 0x000f220000300800 */
[----:B------:R-:W-:-:S03]  /*dc00*/  IMAD R7, R7, 0x100, R27 ;  /* 0x0000010007077824 */ /* 0x000fc600078e021b */
[----:B------:R0:W-:Y:S01]  /*dc10*/  STL [R1+0x48c], R5 ;  /* 0x00048c0501007387 */ /* 0x0001e20000100800 */
[----:B------:R-:W-:-:S03]  /*dc20*/  ISETP.GE.AND P2, PT, R6, RZ, PT ;  /* 0x000000ff0600720c */ /* 0x000fc60003f46270 */
[----:B------:R-:W4:Y:S01]  /*dc30*/  LDL.LU R8, [R1+0x30] ;  /* 0x0000300001087983 */ /* 0x000f220000300800 */
[----:B------:R-:W-:-:S03]  /*dc40*/  IMAD R6, R29, c[0x0][0x18c], RZ ;  /* 0x000063001d067a24 */ /* 0x000fc600078e02ff */
[----:B------:R-:W4:Y:S04]  /*dc50*/  LDL.LU R18, [R1+0x10] ;  /* 0x0000100001127983 */ /* 0x000f280000300800 */
[----:B------:R-:W4:Y:S04]  /*dc60*/  LDL.LU R13, [R1+0xc] ;  /* 0x00000c00010d7983 */ /* 0x000f280000300800 */
[----:B------:R-:W4:Y:S01]  /*dc70*/  LDL.LU R12, [R1+0x8] ;  /* 0x00000800010c7983 */ /* 0x000f220000300800 */
[----:B------:R-:W-:-:S03]  /*dc80*/  LEA R27, P6, R6, c[0x0][0x168], 0x1 ;  /* 0x00005a00061b7a11 */ /* 0x000fc600078c08ff */
[----:B------:R-:W4:Y:S04]  /*dc90*/  LDL.LU R11, [R1+0x4] ;  /* 0x00000400010b7983 */ /* 0x000f280000300800 */
[----:B------:R-:W4:Y:S04]  /*dca0*/  LDL.LU R7, [R1] ;  /* 0x0000000001077983 */ /* 0x000f280000300800 */
[----:B------:R-:W4:Y:S01]  /*dcb0*/  LDL.LU R6, [R1+0x3ac] ;  /* 0x0003ac0001067983 */ /* 0x000f220000300800 */
[----:B0-----:R-:W-:-:S03]  /*dcc0*/  IMAD R5, R0, 0x4, R5 ;  /* 0x0000000400057824 */ /* 0x001fc600078e0205 */
[----:B------:R-:W-:Y:S01]  /*dcd0*/  STL [R1+0xdfc], R27 ;  /* 0x000dfc1b01007387 */ /* 0x000fe20000100800 */
[----:B------:R-:W-:-:S03]  /*dce0*/  IMAD R21, R0, 0x4, R5 ;  /* 0x0000000400157824 */ /* 0x000fc600078e0205 */
[----:B------:R0:W-:Y:S04]  /*dcf0*/  STL [R1+0x494], R5 ;  /* 0x0004940501007387 */ /* 0x0001e80000100800 */
[----:B------:R-:W4:Y:S04]  /*dd00*/  LDL.LU R17, [R1+0x3b0] ;  /* 0x0003b00001117983 */ /* 0x000f280000300800 */
[----:B------:R-:W4:Y:S04]  /*dd10*/  LDL.LU R16, [R1+0x3b4] ;  /* 0x0003b40001107983 */ /* 0x000f280000300800 */
[----:B------:R-:W4:Y:S04]  /*dd20*/  LDL.LU R15, [R1+0x3bc] ;  /* 0x0003bc00010f7983 */ /* 0x000f280000300800 */
[----:B------:R3:W-:Y:S04]  /*dd30*/  STL [R1+0x49c], R21 ;  /* 0x00049c1501007387 */ /* 0x0007e80000100800 */
[----:B------:R-:W4:Y:S04]  /*dd40*/  LDL.LU R14, [R1+0x3c0] ;  /* 0x0003c000010e7983 */ /* 0x000f280000300800 */
[----:B------:R-:W4:Y:S04]  /*dd50*/  LDL.LU R10, [R1+0x3b8] ;  /* 0x0003b800010a7983 */ /* 0x000f280000300800 */
[----:B------:R-:W4:Y:S01]  /*dd60*/  LDL.LU R29, [R1+0x398] ;  /* 0x00039800011d7983 */ /* 0x000f220000300800 */
[----:B------:R-:W-:Y:S01]  /*dd70*/  ISETP.GT.U32.AND P4, PT, R26, R3, PT ;  /* 0x000000031a00720c */ /* 0x000fe20003f84070 */
[----:B------:R-:W-:-:S02]  /*dd80*/  IMAD R23, R0, 0x4, R21 ;  /* 0x0000000400177824 */ /* 0x000fc400078e0215 */
[----:B0-----:R-:W4:Y:S10]  /*dd90*/  LDL.LU R5, [R1+0x39c] ;  /* 0x00039c0001057983 */ /* 0x001f340000300800 */
[----:B------:R-:W-:Y:S01]  /*dda0*/  @!P4 IMAD.IADD R3, R3, 0x1, -R26 ;  /* 0x000000010303c824 */ /* 0x000fe200078e0a1a */
[----:B------:R-:W-:-:S02]  /*ddb0*/  ISETP.NE.AND P4, PT, RZ, c[0x0][0x17c], PT ;  /* 0x00005f00ff007a0c */ /* 0x000fc40003f85270 */
[----:B------:R-:W-:Y:S01]  /*ddc0*/  LOP3.LUT R26, RZ, c[0x0][0x17c], RZ, 0x33, !PT ;  /* 0x00005f00ff1a7a12 */ /* 0x000fe200078e33ff */
[----:B------:R-:W-:Y:S03]  /*ddd0*/  STL [R1+0x4a4], R23 ;  /* 0x0004a41701007387 */ /* 0x000fe60000100800 */
[C---:B--2---:R-:W-:Y:S02]  /*dde0*/  SEL R22, R26.reuse, R20, !P4 ;  /* 0x000000141a167207 */ /* 0x044fe40006000000 */
[----:B---3--:R-:W-:-:S03]  /*ddf0*/  SEL R21, R26, R19, !P4 ;  /* 0x000000131a157207 */ /* 0x008fc60006000000 */
[----:B------:R-:W-:Y:S01]  /*de00*/  STL [R1+0x408], R22 ;  /* 0x0004081601007387 */ /* 0x000fe20000100800 */
[----:B----4-:R-:W-:-:S03]  /*de10*/  SEL R20, R26, R9, !P4 ;  /* 0x000000091a147207 */ /* 0x010fc60006000000 */
[----:B------:R-:W-:Y:S04]  /*de20*/  STL [R1+0x404], R21 ;  /* 0x0004041501007387 */ /* 0x000fe80000100800 */
[----:B------:R-:W2:Y:S01]  /*de30*/  LDL.LU R9, [R1+0x3a0] ;  /* 0x0003a00001097983 */ /* 0x000ea20000300800 */
[----:B------:R-:W-:-:S03]  /*de40*/  SEL R19, R26, R8, !P4 ;  /* 0x000000081a137207 */ /* 0x000fc60006000000 */
[----:B------:R-:W-:Y:S01]  /*de50*/  STL [R1+0x400], R20 ;  /* 0x0004001401007387 */ /* 0x000fe20000100800 */
[----:B------:R-:W-:-:S03]  /*de60*/  SEL R18, R26, R18, !P4 ;  /* 0x000000121a127207 */ /* 0x000fc60006000000 */
[----:B------:R-:W3:Y:S01]  /*de70*/  LDL.LU R8, [R1+0x3a4] ;  /* 0x0003a40001087983 */ /* 0x000ee20000300800 */
[----:B------:R-:W-:-:S03]  /*de80*/  SEL R13, R26, R13, !P4 ;  /* 0x0000000d1a0d7207 */ /* 0x000fc60006000000 */
[----:B------:R-:W-:Y:S01]  /*de90*/  STL [R1+0x3fc], R19 ;  /* 0x0003fc1301007387 */ /* 0x000fe20000100800 */
[----:B------:R-:W-:-:S03]  /*dea0*/  SEL R12, R26, R12, !P4 ;  /* 0x0000000c1a0c7207 */ /* 0x000fc60006000000 */
[----:B------:R0:W-:Y:S01]  /*deb0*/  STL [R1+0x3f0], R18 ;  /* 0x0003f01201007387 */ /* 0x0001e20000100800 */
[----:B------:R-:W-:-:S03]  /*dec0*/  SEL R11, R26, R11, !P4 ;  /* 0x0000000b1a0b7207 */ /* 0x000fc60006000000 */
[----:B------:R1:W-:Y:S01]  /*ded0*/  STL [R1+0x3ec], R13 ;  /* 0x0003ec0d01007387 */ /* 0x0003e20000100800 */
[----:B------:R-:W-:-:S03]  /*dee0*/  SEL R7, R26, R7, !P4 ;  /* 0x000000071a077207 */ /* 0x000fc60006000000 */
[----:B------:R4:W-:Y:S01]  /*def0*/  STL [R1+0x3e8], R12 ;  /* 0x0003e80c01007387 */ /* 0x0009e20000100800 */
[----:B------:R-:W-:-:S03]  /*df00*/  SEL R6, R26, R6, !P4 ;  /* 0x000000061a067207 */ /* 0x000fc60006000000 */
[----:B------:R0:W-:Y:S04]  /*df10*/  STL [R1+0x3e4], R11 ;  /* 0x0003e40b01007387 */ /* 0x0001e80000100800 */
[----:B------:R-:W3:Y:S04]  /*df20*/  LDL.LU R27, [R1+0x3a8] ;  /* 0x0003a800011b7983 */ /* 0x000ee80000300800 */
[----:B------:R1:W-:Y:S04]  /*df30*/  STL [R1+0x3e0], R7 ;  /* 0x0003e00701007387 */ /* 0x0003e80000100800 */
[----:B0-----:R-:W3:Y:S04]  /*df40*/  LDL.LU R18, [R1+0x328] ;  /* 0x0003280001127983 */ /* 0x001ee80000300800 */
[----:B------:R0:W-:Y:S04]  /*df50*/  STL [R1+0x3dc], R6 ;  /* 0x0003dc0601007387 */ /* 0x0001e80000100800 */
[----:B-1----:R-:W3:Y:S04]  /*df60*/  LDL.LU R13, [R1+0x32c] ;  /* 0x00032c00010d7983 */ /* 0x002ee80000300800 */
[----:B----4-:R-:W4:Y:S04]  /*df70*/  LDL.LU R12, [R1+0x33c] ;  /* 0x00033c00010c7983 */ /* 0x010f280000300800 */
[----:B------:R-:W4:Y:S04]  /*df80*/  LDL.LU R11, [R1+0x388] ;  /* 0x00038800010b7983 */ /* 0x000f280000300800 */
[----:B------:R-:W4:Y:S04]  /*df90*/  LDL.LU R7, [R1+0x38c] ;  /* 0x00038c0001077983 */ /* 0x000f280000300800 */
[----:B0-----:R-:W4:Y:S01]  /*dfa0*/  LDL.LU R6, [R1+0x394] ;  /* 0x0003940001067983 */ /* 0x001f220000300800 */
[----:B------:R-:W-:-:S02]  /*dfb0*/  SEL R19, R26, R17, !P4 ;  /* 0x000000111a137207 */ /* 0x000fc40006000000 */
[C---:B------:R-:W-:Y:S02]  /*dfc0*/  SEL R17, R26.reuse, R16, !P4 ;  /* 0x000000101a117207 */ /* 0x040fe40006000000 */
[C---:B------:R-:W-:Y:S02]  /*dfd0*/  SEL R16, R26.reuse, R15, !P4 ;  /* 0x0000000f1a107207 */ /* 0x040fe40006000000 */
[C---:B------:R-:W-:Y:S01]  /*dfe0*/  SEL R15, R26.reuse, R14, !P4 ;  /* 0x0000000e1a0f7207 */ /* 0x040fe20006000000 */
[----:B------:R0:W-:Y:S01]  /*dff0*/  STL [R1+0x3d8], R19 ;  /* 0x0003d81301007387 */ /* 0x0001e20000100800 */
[----:B------:R-:W-:-:S03]  /*e000*/  SEL R14, R26, R10, !P4 ;  /* 0x0000000a1a0e7207 */ /* 0x000fc60006000000 */
[----:B------:R-:W-:Y:S01]  /*e010*/  STL [R1+0x3d4], R17 ;  /* 0x0003d41101007387 */ /* 0x000fe20000100800 */
[----:B------:R-:W-:-:S03]  /*e020*/  SEL R10, R26, R29, !P4 ;  /* 0x0000001d1a0a7207 */ /* 0x000fc60006000000 */
[----:B------:R-:W-:Y:S04]  /*e030*/  STL [R1+0x3d0], R16 ;  /* 0x0003d01001007387 */ /* 0x000fe80000100800 */
[----:B------:R-:W-:Y:S04]  /*e040*/  STL [R1+0x3cc], R15 ;  /* 0x0003cc0f01007387 */ /* 0x000fe80000100800 */
[----:B------:R-:W4:Y:S04]  /*e050*/  LDL.LU R24, [R1+0x390] ;  /* 0x0003900001187983 */ /* 0x000f280000300800 */
[----:B------:R-:W-:Y:S04]  /*e060*/  STL [R1+0x3c8], R14 ;  /* 0x0003c80e01007387 */ /* 0x000fe80000100800 */
[----:B------:R-:W4:Y:S01]  /*e070*/  LDL.LU R29, [R1+0x368] ;  /* 0x00036800011d7983 */ /* 0x000f220000300800 */
[----:B------:R-:W-:-:S03]  /*e080*/  SEL R5, R26, R5, !P4 ;  /* 0x000000051a057207 */ /* 0x000fc60006000000 */
[----:B------:R1:W-:Y:S04]  /*e090*/  STL [R1+0x3c4], R10 ;  /* 0x0003c40a01007387 */ /* 0x0003e80000100800 */
[----:B------:R-:W4:Y:S04]  /*e0a0*/  LDL.LU R23, [R1+0x36c] ;  /* 0x00036c0001177983 */ /* 0x000f280000300800 */
[----:B------:R-:W4:Y:S04]  /*e0b0*/  LDL.LU R22, [R1+0x384] ;  /* 0x0003840001167983 */ /* 0x000f280000300800 */
[----:B------:R0:W-:Y:S04]  /*e0c0*/  STL [R1+0x3c0], R5 ;  /* 0x0003c00501007387 */ /* 0x0001e80000100800 */
[----:B------:R-:W4:Y:S04]  /*e0d0*/  LDL.LU R21, [R1+0x37c] ;  /* 0x00037c0001157983 */ /* 0x000f280000300800 */
[----:B------:R-:W4:Y:S04]  /*e0e0*/  LDL.LU R20, [R1+0x374] ;  /* 0x0003740001147983 */ /* 0x000f280000300800 */
[----:B0-----:R-:W4:Y:S04]  /*e0f0*/  LDL.LU R19, [R1+0x378] ;  /* 0x0003780001137983 */ /* 0x001f280000300800 */
[----:B-1----:R-:W4:Y:S04]  /*e100*/  LDL.LU R10, [R1+0x370] ;  /* 0x00037000010a7983 */ /* 0x002f280000300800 */
[----:B------:R-:W4:Y:S04]  /*e110*/  LDL.LU R5, [R1+0x364] ;  /* 0x0003640001057983 */ /* 0x000f280000300800 */
[----:B------:R-:W4:Y:S01]  /*e120*/  LDL.LU R17, [R1+0x360] ;  /* 0x0003600001117983 */ /* 0x000f220000300800 */
[----:B--2---:R-:W-:-:S05]  /*e130*/  SEL R9, R26, R9, !P4 ;  /* 0x000000091a097207 */ /* 0x004fca0006000000 */
[----:B------:R0:W-:Y:S01]  /*e140*/  STL [R1+0x3bc], R9 ;  /* 0x0003bc0901007387 */ /* 0x0001e20000100800 */
[----:B---3--:R-:W-:-:S03]  /*e150*/  SEL R8, R26, R8, !P4 ;  /* 0x000000081a087207 */ /* 0x008fc60006000000 */
[----:B------:R-:W2:Y:S04]  /*e160*/  LDL.LU R16, [R1+0x35c] ;  /* 0x00035c0001107983 */ /* 0x000ea80000300800 */
[----:B------:R1:W-:Y:S04]  /*e170*/  STL [R1+0x3b8], R8 ;  /* 0x0003b80801007387 */ /* 0x0003e80000100800 */
[----:B------:R-:W3:Y:S04]  /*e180*/  LDL.LU R15, [R1+0x358] ;  /* 0x00035800010f7983 */ /* 0x000ee80000300800 */
[----:B------:R-:W3:Y:S04]  /*e190*/  LDL.LU R14, [R1+0x340] ;  /* 0x00034000010e7983 */ /* 0x000ee80000300800 */
[----:B0-----:R-:W3:Y:S04]  /*e1a0*/  LDL.LU R9, [R1+0x34c] ;  /* 0x00034c0001097983 */ /* 0x001ee80000300800 */
[----:B-1----:R-:W3:Y:S01]  /*e1b0*/  LDL.LU R8, [R1+0x350] ;  /* 0x0003500001087983 */ /* 0x002ee20000300800 */
[----:B------:R-:W-:-:S02]  /*e1c0*/  SEL R27, R26, R27, !P4 ;  /* 0x0000001b1a1b7207 */ /* 0x000fc40006000000 */
[----:B------:R-:W-:-:S03]  /*e1d0*/  SEL R18, R26, R18, !P4 ;  /* 0x000000121a127207 */ /* 0x000fc60006000000 */
[----:B------:R-:W-:Y:S01]  /*e1e0*/  STL [R1+0x3b4], R27 ;  /* 0x0003b41b01007387 */ /* 0x000fe20000100800 */
[----:B------:R-:W-:-:S03]  /*e1f0*/  SEL R13, R26, R13, !P4 ;  /* 0x0000000d1a0d7207 */ /* 0x000fc60006000000 */
[----:B------:R0:W-:Y:S01]  /*e200*/  STL [R1+0x3b0], R18 ;  /* 0x0003b01201007387 */ /* 0x0001e20000100800 */
[----:B----4-:R-:W-:-:S03]  /*e210*/  SEL R12, R26, R12, !P4 ;  /* 0x0000000c1a0c7207 */ /* 0x010fc60006000000 */
[----:B------:R1:W-:Y:S01]  /*e220*/  STL [R1+0x3ac], R13 ;  /* 0x0003ac0d01007387 */ /* 0x0003e20000100800 */
[----:B------:R-:W-:-:S03]  /*e230*/  SEL R11, R26, R11, !P4 ;  /* 0x0000000b1a0b7207 */ /* 0x000fc60006000000 */
[----:B------:R4:W-:Y:S01]  /*e240*/  STL [R1+0x3a8], R12 ;  /* 0x0003a80c01007387 */ /* 0x0009e20000100800 */
[----:B------:R-:W-:-:S03]  /*e250*/  SEL R7, R26, R7, !P4 ;  /* 0x000000071a077207 */ /* 0x000fc60006000000 */
[----:B------:R1:W-:Y:S01]  /*e260*/  STL [R1+0x3a4], R11 ;  /* 0x0003a40b01007387 */ /* 0x0003e20000100800 */
[----:B------:R-:W-:-:S03]  /*e270*/  SEL R6, R26, R6, !P4 ;  /* 0x000000061a067207 */ /* 0x000fc60006000000 */
[----:B0-----:R-:W3:Y:S04]  /*e280*/  LDL.LU R18, [R1+0x344] ;  /* 0x0003440001127983 */ /* 0x001ee80000300800 */
[----:B------:R0:W-:Y:S04]  /*e290*/  STL [R1+0x3a0], R7 ;  /* 0x0003a00701007387 */ /* 0x0001e80000100800 */
[----:B-1----:R-:W3:Y:S04]  /*e2a0*/  LDL.LU R13, [R1+0x348] ;  /* 0x00034800010d7983 */ /* 0x002ee80000300800 */
[----:B------:R1:W-:Y:S04]  /*e2b0*/  STL [R1+0x39c], R6 ;  /* 0x00039c0601007387 */ /* 0x0003e80000100800 */
[----:B----4-:R-:W3:Y:S04]  /*e2c0*/  LDL.LU R12, [R1+0x338] ;  /* 0x00033800010c7983 */ /* 0x010ee80000300800 */
[----:B------:R-:W3:Y:S04]  /*e2d0*/  LDL.LU R11, [R1+0x334] ;  /* 0x00033400010b7983 */ /* 0x000ee80000300800 */
[----:B0-----:R-:W3:Y:S04]  /*e2e0*/  LDL.LU R7, [R1+0x330] ;  /* 0x0003300001077983 */ /* 0x001ee80000300800 */
[----:B-1----:R-:W3:Y:S01]  /*e2f0*/  LDL.LU R6, [R1+0x324] ;  /* 0x0003240001067983 */ /* 0x002ee20000300800 */
[----:B------:R-:W-:-:S02]  /*e300*/  SEL R27, R26, R24, !P4 ;  /* 0x000000181a1b7207 */ /* 0x000fc40006000000 */
[C---:B------:R-:W-:Y:S02]  /*e310*/  SEL R24, R26.reuse, R29, !P4 ;  /* 0x0000001d1a187207 */ /* 0x040fe40006000000 */
[----:B------:R-:W3:Y:S04]  /*e320*/  LDL.LU R29, [R1+0x320] ;  /* 0x00032000011d7983 */ /* 0x000ee80000300800 */
[----:B------:R0:W-:Y:S04]  /*e330*/  STL [R1+0x398], R27 ;  /* 0x0003981b01007387 */ /* 0x0001e80000100800 */
[----:B------:R1:W-:Y:S01]  /*e340*/  STL [R1+0x394], R24 ;  /* 0x0003941801007387 */ /* 0x0003e20000100800 */
[----:B0-----:R-:W-:-:S02]  /*e350*/  SEL R27, R26, R23, !P4 ;  /* 0x000000171a1b7207 */ /* 0x001fc40006000000 */
[C---:B-1----:R-:W-:Y:S02]  /*e360*/  SEL R24, R26.reuse, R22, !P4 ;  /* 0x000000161a187207 */ /* 0x042fe40006000000 */
[C---:B------:R-:W-:Y:S02]  /*e370*/  SEL R23, R26.reuse, R21, !P4 ;  /* 0x000000151a177207 */ /* 0x040fe40006000000 */
[C---:B------:R-:W-:Y:S01]  /*e380*/  SEL R22, R26.reuse, R20, !P4 ;  /* 0x000000141a167207 */ /* 0x040fe20006000000 */
[----:B------:R0:W-:Y:S01]  /*e390*/  STL [R1+0x390], R27 ;  /* 0x0003901b01007387 */ /* 0x0001e20000100800 */
[----:B------:R-:W-:-:S03]  /*e3a0*/  SEL R21, R26, R19, !P4 ;  /* 0x000000131a157207 */ /* 0x000fc60006000000 */
[----:B------:R-:W-:Y:S01]  /*e3b0*/  STL [R1+0x38c], R24 ;  /* 0x00038c1801007387 */ /* 0x000fe20000100800 */
[----:B------:R-:W-:-:S03]  /*e3c0*/  SEL R20, R26, R10, !P4 ;  /* 0x0000000a1a147207 */ /* 0x000fc60006000000 */
[----:B------:R-:W-:Y:S01]  /*e3d0*/  STL [R1+0x388], R23 ;  /* 0x0003881701007387 */ /* 0x000fe20000100800 */
[----:B------:R-:W-:-:S03]  /*e3e0*/  SEL R19, R26, R5, !P4 ;  /* 0x000000051a137207 */ /* 0x000fc60006000000 */
[----:B------:R-:W-:Y:S01]  /*e3f0*/  STL [R1+0x384], R22 ;  /* 0x0003841601007387 */ /* 0x000fe20000100800 */
[----:B------:R-:W-:-:S03]  /*e400*/  SEL R17, R26, R17, !P4 ;  /* 0x000000111a117207 */ /* 0x000fc60006000000 */
[----:B------:R-:W-:Y:S04]  /*e410*/  STL [R1+0x37c], R21 ;  /* 0x00037c1501007387 */ /* 0x000fe80000100800 */
[----:B------:R-:W3:Y:S04]  /*e420*/  LDL.LU R10, [R1+0x31c] ;  /* 0x00031c00010a7983 */ /* 0x000ee80000300800 */
[----:B------:R-:W-:Y:S04]  /*e430*/  STL [R1+0x378], R20 ;  /* 0x0003781401007387 */ /* 0x000fe80000100800 */
[----:B------:R-:W3:Y:S04]  /*e440*/  LDL.LU R5, [R1+0x318] ;  /* 0x0003180001057983 */ /* 0x000ee80000300800 */
[----:B------:R-:W-:Y:S04]  /*e450*/  STL [R1+0x374], R19 ;  /* 0x0003741301007387 */ /* 0x000fe80000100800 */
[----:B------:R1:W-:Y:S01]  /*e460*/  STL [R1+0x370], R17 ;  /* 0x0003701101007387 */ /* 0x0003e20000100800 */
[----:B--2---:R-:W-:-:S02]  /*e470*/  SEL R16, R26, R16, !P4 ;  /* 0x000000101a107207 */ /* 0x004fc40006000000 */
[----:B---3--:R-:W-:-:S03]  /*e480*/  SEL R15, R26, R15, !P4 ;  /* 0x0000000f1a0f7207 */ /* 0x008fc60006000000 */
[----:B------:R2:W-:Y:S01]  /*e490*/  STL [R1+0x36c], R16 ;  /* 0x00036c1001007387 */ /* 0x0005e20000100800 */
[----:B------:R-:W-:-:S03]  /*e4a0*/  SEL R14, R26, R14, !P4 ;  /* 0x0000000e1a0e7207 */ /* 0x000fc60006000000 */
[----:B------:R3:W-:Y:S01]  /*e4b0*/  STL [R1+0x368], R15 ;  /* 0x0003680f01007387 */ /* 0x0007e20000100800 */
[----:B------:R-:W-:-:S03]  /*e4c0*/  SEL R9, R26, R9, !P4 ;  /* 0x000000091a097207 */ /* 0x000fc60006000000 */
[----:B------:R1:W-:Y:S01]  /*e4d0*/  STL [R1+0x364], R14 ;  /* 0x0003640e01007387 */ /* 0x0003e20000100800 */
[----:B------:R-:W-:-:S03]  /*e4e0*/  SEL R8, R26, R8, !P4 ;  /* 0x000000081a087207 */ /* 0x000fc60006000000 */
[----:B0-----:R-:W4:Y:S04]  /*e4f0*/  LDL.LU R27, [R1+0x314] ;  /* 0x00031400011b7983 */ /* 0x001f280000300800 */
[----:B------:R0:W-:Y:S04]  /*e500*/  STL [R1+0x360], R9 ;  /* 0x0003600901007387 */ /* 0x0001e80000100800 */
[----:B-1----:R-:W4:Y:S04]  /*e510*/  LDL.LU R17, [R1+0x310] ;  /* 0x0003100001117983 */ /* 0x002f280000300800 */
[----:B------:R1:W-:Y:S04]  /*e520*/  STL [R1+0x35c], R8 ;  /* 0x00035c0801007387 */ /* 0x0003e80000100800 */
[----:B--2---:R-:W2:Y:S04]  /*e530*/  LDL.LU R16, [R1+0x30c] ;  /* 0x00030c0001107983 */ /* 0x004ea80000300800 */
[----:B---3--:R-:W3:Y:S04]  /*e540*/  LDL.LU R15, [R1+0x2b8] ;  /* 0x0002b800010f7983 */ /* 0x008ee80000300800 */
[----:B------:R-:W3:Y:S04]  /*e550*/  LDL.LU R14, [R1+0x308] ;  /* 0x00030800010e7983 */ /* 0x000ee80000300800 */
[----:B0-----:R-:W3:Y:S04]  /*e560*/  LDL.LU R9, [R1+0x2cc] ;  /* 0x0002cc0001097983 */ /* 0x001ee80000300800 */
[----:B-1----:R-:W3:Y:S01]  /*e570*/  LDL.LU R8, [R1+0x304] ;  /* 0x0003040001087983 */ /* 0x002ee20000300800 */
[----:B------:R-:W-:-:S02]  /*e580*/  SEL R18, R26, R18, !P4 ;  /* 0x000000121a127207 */ /* 0x000fc40006000000 */
[----:B------:R-:W-:-:S03]  /*e590*/  SEL R13, R26, R13, !P4 ;  /* 0x0000000d1a0d7207 */ /* 0x000fc60006000000 */
[----:B------:R-:W-:Y:S01]  /*e5a0*/  STL [R1+0x358], R18 ;  /* 0x0003581201007387 */ /* 0x000fe20000100800 */
[----:B------:R-:W-:-:S03]  /*e5b0*/  SEL R12, R26, R12, !P4 ;  /* 0x0000000c1a0c7207 */ /* 0x000fc60006000000 */
[----:B------:R-:W-:Y:S01]  /*e5c0*/  STL [R1+0x350], R13 ;  /* 0x0003500d01007387 */ /* 0x000fe20000100800 */
[----:B------:R-:W-:-:S03]  /*e5d0*/  SEL R11, R26, R11, !P4 ;  /* 0x0000000b1a0b7207 */ /* 0x000fc60006000000 */
[----:B------:R-:W-:Y:S01]  /*e5e0*/  STL [R1+0x34c], R12 ;  /* 0x00034c0c01007387 */ /* 0x000fe20000100800 */
[----:B------:R-:W-:-:S03]  /*e5f0*/  SEL R7, R26, R7, !P4 ;  /* 0x000000071a077207 */ /* 0x000fc60006000000 */
[----:B------:R-:W-:Y:S01]  /*e600*/  STL [R1+0x348], R11 ;  /* 0x0003480b01007387 */ /* 0x000fe20000100800 */
[----:B------:R-:W-:-:S03]  /*e610*/  SEL R6, R26, R6, !P4 ;  /* 0x000000061a067207 */ /* 0x000fc60006000000 */
[----:B------:R-:W3:Y:S04]  /*e620*/  LDL.LU R24, [R1+0x2ec] ;  /* 0x0002ec0001187983 */ /* 0x000ee80000300800 */
[----:B------:R0:W-:Y:S04]  /*e630*/  STL [R1+0x344], R7 ;  /* 0x0003440701007387 */ /* 0x0001e80000100800 */
[----:B0-----:R-:W3:Y:S04]  /*e640*/  LDL.LU R7, [R1+0x2f8] ;  /* 0x0002f80001077983 */ /* 0x001ee80000300800 */
[----:B------:R0:W-:Y:S04]  /*e650*/  STL [R1+0x340], R6 ;  /* 0x0003400601007387 */ /* 0x0001e80000100800 */
[----:B------:R-:W3:Y:S04]  /*e660*/  LDL.LU R23, [R1+0x2fc] ;  /* 0x0002fc0001177983 */ /* 0x000ee80000300800 */
[----:B------:R-:W3:Y:S01]  /*e670*/  LDL.LU R22, [R1+0x300] ;  /* 0x0003000001167983 */ /* 0x000ee20000300800 */
[----:B0-----:R-:W-:-:S05]  /*e680*/  SEL R6, R26, R29, !P4 ;  /* 0x0000001d1a067207 */ /* 0x001fca0006000000 */
[----:B------:R0:W-:Y:S04]  /*e690*/  STL [R1+0x33c], R6 ;  /* 0x00033c0601007387 */ /* 0x0001e80000100800 */
[----:B------:R-:W3:Y:S04]  /*e6a0*/  LDL.LU R21, [R1+0x2f4] ;  /* 0x0002f40001157983 */ /* 0x000ee80000300800 */
[----:B------:R-:W3:Y:S04]  /*e6b0*/  LDL.LU R20, [R1+0x2e0] ;  /* 0x0002e00001147983 */ /* 0x000ee80000300800 */
[----:B------:R-:W3:Y:S04]  /*e6c0*/  LDL.LU R19, [R1+0x2e4] ;  /* 0x0002e40001137983 */ /* 0x000ee80000300800 */
[----:B0-----:R-:W3:Y:S04]  /*e6d0*/  LDL.LU R6, [R1+0x2e8] ;  /* 0x0002e80001067983 */ /* 0x001ee80000300800 */
[----:B------:R-:W3:Y:S01]  /*e6e0*/  LDL.LU R29, [R1+0x2dc] ;  /* 0x0002dc00011d7983 */ /* 0x000ee20000300800 */
[----:B------:R-:W-:-:S02]  /*e6f0*/  SEL R10, R26, R10, !P4 ;  /* 0x0000000a1a0a7207 */ /* 0x000fc40006000000 */
[C---:B------:R-:W-:Y:S01]  /*e700*/  SEL R5, R26.reuse, R5, !P4 ;  /* 0x000000051a057207 */ /* 0x040fe20006000000 */
[----:B------:R-:W3:Y:S04]  /*e710*/  LDL.LU R18, [R1+0x2d8] ;  /* 0x0002d80001127983 */ /* 0x000ee80000300800 */
[----:B------:R0:W-:Y:S04]  /*e720*/  STL [R1+0x338], R10 ;  /* 0x0003380a01007387 */ /* 0x0001e80000100800 */
[----:B------:R-:W3:Y:S04]  /*e730*/  LDL.LU R13, [R1+0x2d4] ;  /* 0x0002d400010d7983 */ /* 0x000ee80000300800 */
[----:B------:R1:W-:Y:S04]  /*e740*/  STL [R1+0x334], R5 ;  /* 0x0003340501007387 */ /* 0x0003e80000100800 */
[----:B------:R-:W3:Y:S04]  /*e750*/  LDL.LU R12, [R1+0x2d0] ;  /* 0x0002d000010c7983 */ /* 0x000ee80000300800 */
[----:B------:R-:W3:Y:S04]  /*e760*/  LDL.LU R11, [R1+0x2c8] ;  /* 0x0002c800010b7983 */ /* 0x000ee80000300800 */
[----:B0-----:R-:W3:Y:S04]  /*e770*/  LDL.LU R10, [R1+0x2c4] ;  /* 0x0002c400010a7983 */ /* 0x001ee80000300800 */
[----:B-1----:R-:W3:Y:S01]  /*e780*/  LDL.LU R5, [R1+0x2bc] ;  /* 0x0002bc0001057983 */ /* 0x002ee20000300800 */
[----:B----4-:R-:W-:-:S02]  /*e790*/  SEL R27, R26, R27, !P4 ;  /* 0x0000001b1a1b7207 */ /* 0x010fc40006000000 */
[----:B------:R-:W-:-:S03]  /*e7a0*/  SEL R17, R26, R17, !P4 ;  /* 0x000000111a117207 */ /* 0x000fc60006000000 */
[----:B------:R-:W-:Y:S01]  /*e7b0*/  STL [R1+0x330], R27 ;  /* 0x0003301b01007387 */ /* 0x000fe20000100800 */
[----:B--2---:R-:W-:-:S03]  /*e7c0*/  SEL R16, R26, R16, !P4 ;  /* 0x000000101a107207 */ /* 0x004fc60006000000 */
[----:B------:R0:W-:Y:S01]  /*e7d0*/  STL [R1+0x32c], R17 ;  /* 0x00032c1101007387 */ /* 0x0001e20000100800 */
        /* <DEDUP_REMOVED lines=22> */
[C---:B------:R-:W-:Y:S01]  /*e940*/  SEL R23, R26.reuse, R21, !P4 ;  /* 0x000000151a177207 */ /* 0x040fe20006000000 */
[----:B------:R0:W-:Y:S01]  /*e950*/  STL [R1+0x30c], R27 ;  /* 0x00030c1b01007387 */ /* 0x0001e20000100800 */
[----:B------:R-:W-:-:S03]  /*e960*/  SEL R22, R26, R20, !P4 ;  /* 0x000000141a167207 */ /* 0x000fc60006000000 */
[----:B------:R-:W-:Y:S01]  /*e970*/  STL [R1+0x308], R24 ;  /* 0x0003081801007387 */ /* 0x000fe20000100800 */
[----:B------:R-:W-:-:S03]  /*e980*/  SEL R21, R26, R19, !P4 ;  /* 0x000000131a157207 */ /* 0x000fc60006000000 */
[----:B------:R-:W-:Y:S01]  /*e990*/  STL [R1+0x304], R23 ;  /* 0x0003041701007387 */ /* 0x000fe20000100800 */
[----:B------:R-:W-:-:S03]  /*e9a0*/  SEL R20, R26, R6, !P4 ;  /* 0x000000061a147207 */ /* 0x000fc60006000000 */
[----:B------:R-:W-:Y:S04]  /*e9b0*/  STL [R1+0x300], R22 ;  /* 0x0003001601007387 */ /* 0x000fe80000100800 */
[----:B------:R-:W-:Y:S01]  /*e9c0*/  STL [R1+0x2fc], R21 ;  /* 0x0002fc1501007387 */ /* 0x000fe20000100800 */
[----:B------:R-:W-:-:S03]  /*e9d0*/  SEL R19, R26, R29, !P4 ;  /* 0x0000001d1a137207 */ /* 0x000fc60006000000 */
[----:B------:R-:W3:Y:S04]  /*e9e0*/  LDL.LU R6, [R1+0x29c] ;  /* 0x00029c0001067983 */ /* 0x000ee80000300800 */
[----:B------:R-:W-:Y:S04]  /*e9f0*/  STL [R1+0x2f8], R20 ;  /* 0x0002f81401007387 */ /* 0x000fe80000100800 */
[----:B------:R-:W3:Y:S01]  /*ea00*/  LDL.LU R29, [R1+0x2ac] ;  /* 0x0002ac00011d7983 */ /* 0x000ee20000300800 */
[C---:B------:R-:W-:Y:S02]  /*ea10*/  SEL R18, R26.reuse, R18, !P4 ;  /* 0x000000121a127207 */ /* 0x040fe40006000000 */
[C---:B------:R-:W-:Y:S01]  /*ea20*/  SEL R13, R26.reuse, R13, !P4 ;  /* 0x0000000d1a0d7207 */ /* 0x040fe20006000000 */
        /* <DEDUP_REMOVED lines=9> */
[----:B0-----:R-:W3:Y:S04]  /*eac0*/  LDL.LU R27, [R1+0x2b0] ;  /* 0x0002b000011b7983 */ /* 0x001ee80000300800 */
[----:B------:R0:W-:Y:S04]  /*ead0*/  STL [R1+0x2dc], R10 ;  /* 0x0002dc0a01007387 */ /* 0x0001e80000100800 */
[----:B-1----:R-:W3:Y:S04]  /*eae0*/  LDL.LU R18, [R1+0x2a4] ;  /* 0x0002a40001127983 */ /* 0x002ee80000300800 */
[----:B------:R1:W-:Y:S04]  /*eaf0*/  STL [R1+0x2d8], R5 ;  /* 0x0002d80501007387 */ /* 0x0003e80000100800 */
[----:B------:R-:W3:Y:S04]  /*eb00*/  LDL.LU R13, [R1+0x2a8] ;  /* 0x0002a800010d7983 */ /* 0x000ee80000300800 */
        /* <DEDUP_REMOVED lines=8> */
[----:B------:R-:W-:Y:S01]  /*eb90*/  STL [R1+0x2d0], R16 ;  /* 0x0002d01001007387 */ /* 0x000fe20000100800 */
[----:B---3--:R-:W-:-:S03]  /*eba0*/  SEL R14, R26, R14, !P4 ;  /* 0x0000000e1a0e7207 */ /* 0x008fc60006000000 */
[----:B------:R-:W-:Y:S01]  /*ebb0*/  STL [R1+0x2cc], R15 ;  /* 0x0002cc0f01007387 */ /* 0x000fe20000100800 */
[----:B------:R-:W-:-:S03]  /*ebc0*/  SEL R9, R26, R9, !P4 ;  /* 0x000000091a097207 */ /* 0x000fc60006000000 */
[----:B------:R-:W-:Y:S01]  /*ebd0*/  STL [R1+0x2c8], R14 ;  /* 0x0002c80e01007387 */ /* 0x000fe20000100800 */
[----:B------:R-:W-:-:S03]  /*ebe0*/  SEL R8, R26, R8, !P4 ;  /* 0x000000081a087207 */ /* 0x000fc60006000000 */
[----:B------:R-:W2:Y:S04]  /*ebf0*/  LDL.LU R24, [R1+0x248] ;  /* 0x0002480001187983 */ /* 0x000ea80000300800 */
[----:B------:R0:W-:Y:S04]  /*ec00*/  STL [R1+0x2c4], R9 ;  /* 0x0002c40901007387 */ /* 0x0001e80000100800 */
[----:B0-----:R-:W3:Y:S01]  /*ec10*/  LDL.LU R9, [R1+0x24c] ;  /* 0x00024c0001097983 */ /* 0x001ee20000300800 */
[----:B------:R-:W-:-:S03]  /*ec20*/  SEL R7, R26, R7, !P4 ;  /* 0x000000071a077207 */ /* 0x000fc60006000000 */
[----:B------:R0:W-:Y:S04]  /*ec30*/  STL [R1+0x2c0], R8 ;  /* 0x0002c00801007387 */ /* 0x0001e80000100800 */
[----:B------:R-:W4:Y:S04]  /*ec40*/  LDL.LU R23, [R1+0x268] ;  /* 0x0002680001177983 */ /* 0x000f280000300800 */
[----:B------:R-:W4:Y:S04]  /*ec50*/  LDL.LU R22, [R1+0x254] ;  /* 0x0002540001167983 */ /* 0x000f280000300800 */
[----:B------:R1:W-:Y:S04]  /*ec60*/  STL [R1+0x2bc], R7 ;  /* 0x0002bc0701007387 */ /* 0x0003e80000100800 */
[----:B------:R-:W4:Y:S04]  /*ec70*/  LDL.LU R21, [R1+0x264] ;  /* 0x0002640001157983 */ /* 0x000f280000300800 */
[----:B------:R-:W4:Y:S04]  /*ec80*/  LDL.LU R20, [R1+0x258] ;  /* 0x0002580001147983 */ /* 0x000f280000300800 */
[----:B------:R-:W4:Y:S04]  /*ec90*/  LDL.LU R19, [R1+0x260] ;  /* 0x0002600001137983 */ /* 0x000f280000300800 */
[----:B0-----:R-:W4:Y:S04]  /*eca0*/  LDL.LU R8, [R1+0x25c] ;  /* 0x00025c0001087983 */ /* 0x001f280000300800 */
[----:B-1----:R-:W4:Y:S04]  /*ecb0*/  LDL.LU R7, [R1+0x250] ;  /* 0x0002500001077983 */ /* 0x002f280000300800 */
[----:B------:R-:W4:Y:S01]  /*ecc0*/  LDL.LU R17, [R1+0x244] ;  /* 0x0002440001117983 */ /* 0x000f220000300800 */
[----:B------:R-:W-:-:S05]  /*ecd0*/  SEL R14, R26, R6, !P4 ;  /* 0x000000061a0e7207 */ /* 0x000fca0006000000 */
[----:B------:R0:W-:Y:S01]  /*ece0*/  STL [R1+0x2b8], R14 ;  /* 0x0002b80e01007387 */ /* 0x0001e20000100800 */
[----:B------:R-:W-:-:S03]  /*ecf0*/  SEL R6, R26, R29, !P4 ;  /* 0x0000001d1a067207 */ /* 0x000fc60006000000 */
[----:B------:R-:W4:Y:S04]  /*ed00*/  LDL.LU R16, [R1+0x240] ;  /* 0x0002400001107983 */ /* 0x000f280000300800 */
[----:B------:R1:W-:Y:S04]  /*ed10*/  STL [R1+0x2b4], R6 ;  /* 0x0002b40601007387 */ /* 0x0003e80000100800 */
[----:B------:R-:W4:Y:S04]  /*ed20*/  LDL.LU R15, [R1+0x23c] ;  /* 0x00023c00010f7983 */ /* 0x000f280000300800 */
[----:B0-----:R-:W4:Y:S04]  /*ed30*/  LDL.LU R14, [R1+0x238] ;  /* 0x00023800010e7983 */ /* 0x001f280000300800 */
[----:B-1----:R-:W4:Y:S04]  /*ed40*/  LDL.LU R6, [R1+0x234] ;  /* 0x0002340001067983 */ /* 0x002f280000300800 */
[----:B------:R-:W4:Y:S01]  /*ed50*/  LDL.LU R29, [R1+0x230] ;  /* 0x00023000011d7983 */ /* 0x000f220000300800 */
[----:B------:R-:W-:-:S02]  /*ed60*/  SEL R27, R26, R27, !P4 ;  /* 0x0000001b1a1b7207 */ /* 0x000fc40006000000 */
        /* <DEDUP_REMOVED lines=15> */
[----:B------:R-:W4:Y:S04]  /*ee60*/  LDL.LU R12, [R1+0x224] ;  /* 0x00022400010c7983 */ /* 0x000f280000300800 */
[----:B------:R-:W4:Y:S04]  /*ee70*/  LDL.LU R11, [R1+0x220] ;  /* 0x00022000010b7983 */ /* 0x000f280000300800 */
[----:B0-----:R-:W4:Y:S04]  /*ee80*/  LDL.LU R10, [R1+0x21c] ;  /* 0x00021c00010a7983 */ /* 0x001f280000300800 */
[----:B-1----:R-:W4:Y:S01]  /*ee90*/  LDL.LU R5, [R1+0x200] ;  /* 0x0002000001057983 */ /* 0x002f220000300800 */
[----:B--2---:R-:W-:-:S02]  /*eea0*/  SEL R27, R26, R24, !P4 ;  /* 0x000000181a1b7207 */ /* 0x004fc40006000000 */
[C---:B---3--:R-:W-:Y:S02]  /*eeb0*/  SEL R24, R26.reuse, R9, !P4 ;  /* 0x000000091a187207 */ /* 0x048fe40006000000 */
[----:B------:R-:W2:Y:S04]  /*eec0*/  LDL.LU R9, [R1+0x204] ;  /* 0x0002040001097983 */ /* 0x000ea80000300800 */
[----:B------:R4:W-:Y:S04]  /*eed0*/  STL [R1+0x28c], R27 ;  /* 0x00028c1b01007387 */ /* 0x0009e80000100800 */
[----:B------:R0:W-:Y:S01]  /*eee0*/  STL [R1+0x288], R24 ;  /* 0x0002881801007387 */ /* 0x0001e20000100800 */
[----:B----4-:R-:W-:-:S02]  /*eef0*/  SEL R27, R26, R23, !P4 ;  /* 0x000000171a1b7207 */ /* 0x010fc40006000000 */
[C---:B0-----:R-:W-:Y:S02]  /*ef00*/  SEL R24, R26.reuse, R22, !P4 ;  /* 0x000000161a187207 */ /* 0x041fe40006000000 */
[C---:B------:R-:W-:Y:S01]  /*ef10*/  SEL R23, R26.reuse, R21, !P4 ;  /* 0x000000151a177207 */ /* 0x040fe20006000000 */
        /* <DEDUP_REMOVED lines=11> */
[----:B------:R-:W2:Y:S04]  /*efd0*/  LDL.LU R7, [R1+0x210] ;  /* 0x0002100001077983 */ /* 0x000ea80000300800 */
[----:B------:R0:W-:Y:S02]  /*efe0*/  STL [R1+0x264], R19 ;  /* 0x0002641301007387 */ /* 0x0001e40000100800 */
[----:B0-----:R-:W-:-:S02]  /*eff0*/  SEL R19, R26, R17, !P4 ;  /* 0x000000111a137207 */ /* 0x001fc40006000000 */
[C---:B------:R-:W-:Y:S02]  /*f000*/  SEL R17, R26.reuse, R16, !P4 ;  /* 0x000000101a117207 */ /* 0x040fe40006000000 */
[C---:B------:R-:W-:Y:S02]  /*f010*/  SEL R16, R26.reuse, R15, !P4 ;  /* 0x0000000f1a107207 */ /* 0x040fe40006000000 */
[C---:B------:R-:W-:Y:S01]  /*f020*/  SEL R15, R26.reuse, R14, !P4 ;  /* 0x0000000e1a0f7207 */ /* 0x040fe20006000000 */
[----:B------:R-:W-:Y:S01]  /*f030*/  STL [R1+0x260], R19 ;  /* 0x0002601301007387 */ /* 0x000fe20000100800 */
[----:B------:R-:W-:-:S03]  /*f040*/  SEL R14, R26, R6, !P4 ;  /* 0x000000061a0e7207 */ /* 0x000fc60006000000 */
[----:B------:R0:W-:Y:S01]  /*f050*/  STL [R1+0x25c], R17 ;  /* 0x00025c1101007387 */ /* 0x0001e20000100800 */
[----:B------:R-:W-:-:S03]  /*f060*/  SEL R6, R26, R29, !P4 ;  /* 0x0000001d1a067207 */ /* 0x000fc60006000000 */
[----:B------:R1:W-:Y:S04]  /*f070*/  STL [R1+0x258], R16 ;  /* 0x0002581001007387 */ /* 0x0003e80000100800 */
[----:B------:R0:W-:Y:S04]  /*f080*/  STL [R1+0x254], R15 ;  /* 0x0002540f01007387 */ /* 0x0001e80000100800 */
[----:B------:R-:W2:Y:S04]  /*f090*/  LDL.LU R27, [R1+0x214] ;  /* 0x00021400011b7983 */ /* 0x000ea80000300800 */
[----:B------:R1:W-:Y:S04]  /*f0a0*/  STL [R1+0x250], R14 ;  /* 0x0002500e01007387 */ /* 0x0003e80000100800 */
[----:B0-----:R-:W2:Y:S04]  /*f0b0*/  LDL.LU R17, [R1+0x218] ;  /* 0x0002180001117983 */ /* 0x001ea80000300800 */
[----:B------:R0:W-:Y:S04]  /*f0c0*/  STL [R1+0x24c], R6 ;  /* 0x00024c0601007387 */ /* 0x0001e80000100800 */
[----:B-1----:R-:W2:Y:S04]  /*f0d0*/  LDL.LU R16, [R1+0x20c] ;  /* 0x00020c0001107983 */ /* 0x002ea80000300800 */
[----:B------:R-:W2:Y:S04]  /*f0e0*/  LDL.LU R15, [R1+0x1fc] ;  /* 0x0001fc00010f7983 */ /* 0x000ea80000300800 */
[----:B------:R-:W2:Y:S04]  /*f0f0*/  LDL.LU R14, [R1+0x1f8] ;  /* 0x0001f800010e7983 */ /* 0x000ea80000300800 */
[----:B0-----:R-:W2:Y:S04]  /*f100*/  LDL.LU R6, [R1+0x1f4] ;  /* 0x0001f40001067983 */ /* 0x001ea80000300800 */
[----:B------:R-:W2:Y:S01]  /*f110*/  LDL.LU R29, [R1+0x1f0] ;  /* 0x0001f000011d7983 */ /* 0x000ea20000300800 */
[----:B------:R-:W-:-:S02]  /*f120*/  SEL R19, R26, R18, !P4 ;  /* 0x000000121a137207 */ /* 0x000fc40006000000 */
[C---:B------:R-:W-:Y:S02]  /*f130*/  SEL R18, R26.reuse, R13, !P4 ;  /* 0x0000000d1a127207 */ /* 0x040fe40006000000 */
[C---:B------:R-:W-:Y:S01]  /*f140*/  SEL R13, R26.reuse, R12, !P4 ;  /* 0x0000000c1a0d7207 */ /* 0x040fe20006000000 */
[----:B------:R0:W-:Y:S01]  /*f150*/  STL [R1+0x248], R19 ;  /* 0x0002481301007387 */ /* 0x0001e20000100800 */
[----:B------:R-:W-:-:S03]  /*f160*/  SEL R12, R26, R11, !P4 ;  /* 0x0000000b1a0c7207 */ /* 0x000fc60006000000 */
[----:B------:R-:W-:Y:S01]  /*f170*/  STL [R1+0x244], R18 ;  /* 0x0002441201007387 */ /* 0x000fe20000100800 */
[----:B------:R-:W-:-:S03]  /*f180*/  SEL R11, R26, R10, !P4 ;  /* 0x0000000a1a0b7207 */ /* 0x000fc60006000000 */
[----:B------:R1:W-:Y:S01]  /*f190*/  STL [R1+0x240], R13 ;  /* 0x0002400d01007387 */ /* 0x0003e20000100800 */
[----:B------:R-:W-:-:S03]  /*f1a0*/  SEL R10, R26, R5, !P4 ;  /* 0x000000051a0a7207 */ /* 0x000fc60006000000 */
[----:B------:R0:W-:Y:S04]  /*f1b0*/  STL [R1+0x23c], R12 ;  /* 0x00023c0c01007387 */ /* 0x0001e80000100800 */
[----:B------:R-:W2:Y:S04]  /*f1c0*/  LDL.LU R24, [R1+0x1ec] ;  /* 0x0001ec0001187983 */ /* 0x000ea80000300800 */
[----:B------:R0:W-:Y:S04]  /*f1d0*/  STL [R1+0x238], R11 ;  /* 0x0002380b01007387 */ /* 0x0001e80000100800 */
[----:B------:R-:W2:Y:S04]  /*f1e0*/  LDL.LU R5, [R1+0x1e8] ;  /* 0x0001e80001057983 */ /* 0x000ea80000300800 */
[----:B------:R0:W-:Y:S04]  /*f1f0*/  STL [R1+0x234], R10 ;  /* 0x0002340a01007387 */ /* 0x0001e80000100800 */
[----:B------:R-:W2:Y:S04]  /*f200*/  LDL.LU R23, [R1+0x1e4] ;  /* 0x0001e40001177983 */ /* 0x000ea80000300800 */
[----:B------:R-:W2:Y:S02]  /*f210*/  LDL.LU R22, [R1+0x1e0] ;  /* 0x0001e00001167983 */ /* 0x000ea40000300800 */
[----:B--2---:R-:W-:-:S05]  /*f220*/  SEL R9, R26, R9, !P4 ;  /* 0x000000091a097207 */ /* 0x004fca0006000000 */
[----:B------:R2:W-:Y:S04]  /*f230*/  STL [R1+0x230], R9 ;  /* 0x0002300901007387 */ /* 0x0005e80000100800 */
[----:B------:R-:W4:Y:S04]  /*f240*/  LDL.LU R21, [R1+0x1c4] ;  /* 0x0001c40001157983 */ /* 0x000f280000300800 */
[----:B------:R-:W4:Y:S04]  /*f250*/  LDL.LU R20, [R1+0x1c8] ;  /* 0x0001c80001147983 */ /* 0x000f280000300800 */
[----:B0-----:R-:W4:Y:S04]  /*f260*/  LDL.LU R19, [R1+0x1cc] ;  /* 0x0001cc0001137983 */ /* 0x001f280000300800 */
[----:B-1----:R-:W4:Y:S04]  /*f270*/  LDL.LU R13, [R1+0x1d0] ;  /* 0x0001d000010d7983 */ /* 0x002f280000300800 */
[----:B------:R-:W4:Y:S04]  /*f280*/  LDL.LU R12, [R1+0x1dc] ;  /* 0x0001dc00010c7983 */ /* 0x000f280000300800 */
[----:B------:R-:W4:Y:S01]  /*f290*/  LDL.LU R18, [R1+0x1d8] ;  /* 0x0001d80001127983 */ /* 0x000f220000300800 */
[----:B---3--:R-:W-:-:S05]  /*f2a0*/  SEL R8, R26, R8, !P4 ;  /* 0x000000081a087207 */ /* 0x008fca0006000000 */
[----:B------:R0:W-:Y:S01]  /*f2b0*/  STL [R1+0x22c], R8 ;  /* 0x00022c0801007387 */ /* 0x0001e20000100800 */
[----:B--2---:R-:W-:-:S03]  /*f2c0*/  SEL R7, R26, R7, !P4 ;  /* 0x000000071a077207 */ /* 0x004fc60006000000 */
[----:B------:R-:W2:Y:S04]  /*f2d0*/  LDL.LU R11, [R1+0x1d4] ;  /* 0x0001d400010b7983 */ /* 0x000ea80000300800 */
[----:B------:R1:W-:Y:S04]  /*f2e0*/  STL [R1+0x228], R7 ;  /* 0x0002280701007387 */ /* 0x0003e80000100800 */
[----:B------:R-:W3:Y:S04]  /*f2f0*/  LDL.LU R10, [R1+0x1a4] ;  /* 0x0001a400010a7983 */ /* 0x000ee80000300800 */
[----:B------:R-:W3:Y:S04]  /*f300*/  LDL.LU R9, [R1+0x1a8] ;  /* 0x0001a80001097983 */ /* 0x000ee80000300800 */
[----:B0-----:R-:W3:Y:S04]  /*f310*/  LDL.LU R8, [R1+0x1b0] ;  /* 0x0001b00001087983 */ /* 0x001ee80000300800 */
[----:B-1----:R-:W3:Y:S01]  /*f320*/  LDL.LU R7, [R1+0x1b8] ;  /* 0x0001b80001077983 */ /* 0x002ee20000300800 */
[----:B------:R-:W-:-:S05]  /*f330*/  SEL R27, R26, R27, !P4 ;  /* 0x0000001b1a1b7207 */ /* 0x000fca0006000000 */
[----:B------:R0:W-:Y:S02]  /*f340*/  STL [R1+0x224], R27 ;  /* 0x0002241b01007387 */ /* 0x0001e40000100800 */
[C---:B0-----:R-:W-:Y:S02]  /*f350*/  SEL R27, R26.reuse, R17, !P4 ;  /* 0x000000111a1b7207 */ /* 0x041fe40006000000 */
        /* <DEDUP_REMOVED lines=14> */
[----:B0-----:R-:W3:Y:S04]  /*f440*/  LDL.LU R14, [R1+0x13c] ;  /* 0x00013c00010e7983 */ /* 0x001ee80000300800 */
[----:B-1----:R-:W3:Y:S04]  /*f450*/  LDL.LU R6, [R1+0x190] ;  /* 0x0001900001067983 */ /* 0x002ee80000300800 */
[----:B------:R-:W3:Y:S01]  /*f460*/  LDL.LU R29, [R1+0x194] ;  /* 0x00019400011d7983 */ /* 0x000ee20000300800 */
[----:B------:R-:W-:-:S02]  /*f470*/  SEL R27, R26, R24, !P4 ;  /* 0x000000181a1b7207 */ /* 0x000fc40006000000 */
[C---:B------:R-:W-:Y:S02]  /*f480*/  SEL R24, R26.reuse, R5, !P4 ;  /* 0x000000051a187207 */ /* 0x040fe40006000000 */
[----:B------:R-:W3:Y:S04]  /*f490*/  LDL.LU R5, [R1+0x1a0] ;  /* 0x0001a00001057983 */ /* 0x000ee80000300800 */
[----:B------:R0:W-:Y:S04]  /*f4a0*/  STL [R1+0x208], R27 ;  /* 0x0002081b01007387 */ /* 0x0001e80000100800 */
[----:B------:R1:W-:Y:S01]  /*f4b0*/  STL [R1+0x204], R24 ;  /* 0x0002041801007387 */ /* 0x0003e20000100800 */
[----:B0-----:R-:W-:-:S02]  /*f4c0*/  SEL R27, R26, R23, !P4 ;  /* 0x000000171a1b7207 */ /* 0x001fc40006000000 */
[----:B-1----:R-:W-:-:S03]  /*f4d0*/  SEL R24, R26, R22, !P4 ;  /* 0x000000161a187207 */ /* 0x002fc60006000000 */
[----:B------:R0:W-:Y:S04]  /*f4e0*/  STL [R1+0x200], R27 ;  /* 0x0002001b01007387 */ /* 0x0001e80000100800 */
[----:B------:R-:W-:Y:S01]  /*f4f0*/  STL [R1+0x1fc], R24 ;  /* 0x0001fc1801007387 */ /* 0x000fe20000100800 */
[C---:B----4-:R-:W-:Y:S02]  /*f500*/  SEL R23, R26.reuse, R21, !P4 ;  /* 0x000000151a177207 */ /* 0x050fe40006000000 */
[----:B------:R-:W-:-:S03]  /*f510*/  SEL R22, R26, R20, !P4 ;  /* 0x000000141a167207 */ /* 0x000fc60006000000 */
[----:B------:R-:W-:Y:S01]  /*f520*/  STL [R1+0x1f8], R23 ;  /* 0x0001f81701007387 */ /* 0x000fe20000100800 */
[----:B------:R-:W-:-:S03]  /*f530*/  SEL R21, R26, R19, !P4 ;  /* 0x000000131a157207 */ /* 0x000fc60006000000 */
[----:B------:R-:W-:Y:S01]  /*f540*/  STL [R1+0x1f4], R22 ;  /* 0x0001f41601007387 */ /* 0x000fe20000100800 */
[----:B------:R-:W-:-:S03]  /*f550*/  SEL R20, R26, R13, !P4 ;  /* 0x0000000d1a147207 */ /* 0x000fc60006000000 */
[----:B------:R-:W-:Y:S01]  /*f560*/  STL [R1+0x1f0], R21 ;  /* 0x0001f01501007387 */ /* 0x000fe20000100800 */
[----:B------:R-:W-:-:S03]  /*f570*/  SEL R19, R26, R12, !P4 ;  /* 0x0000000c1a137207 */ /* 0x000fc60006000000 */
[----:B------:R-:W4:Y:S01]  /*f580*/  LDL.LU R13, [R1+0x198] ;  /* 0x00019800010d7983 */ /* 0x000f220000300800 */
[----:B------:R-:W-:-:S03]  /*f590*/  SEL R18, R26, R18, !P4 ;  /* 0x000000121a127207 */ /* 0x000fc60006000000 */
[----:B------:R-:W-:Y:S04]  /*f5a0*/  STL [R1+0x1ec], R20 ;  /* 0x0001ec1401007387 */ /* 0x000fe80000100800 */
[----:B------:R-:W4:Y:S04]  /*f5b0*/  LDL.LU R12, [R1+0x16c] ;  /* 0x00016c00010c7983 */ /* 0x000f280000300800 */
        /* <DEDUP_REMOVED lines=30> */
[----:B------:R-:W-:Y:S04]  /*f7a0*/  STL [R1+0x1b8], R14 ;  /* 0x0001b80e01007387 */ /* 0x000fe80000100800 */
[----:B------:R-:W3:Y:S01]  /*f7b0*/  LDL.LU R29, [R1+0x15c] ;  /* 0x00015c00011d7983 */ /* 0x000ee20000300800 */
[----:B------:R-:W-:-:S03]  /*f7c0*/  SEL R5, R26, R5, !P4 ;  /* 0x000000051a057207 */ /* 0x000fc60006000000 */
[----:B------:R1:W-:Y:S04]  /*f7d0*/  STL [R1+0x1b0], R6 ;  /* 0x0001b00601007387 */ /* 0x0003e80000100800 */
[----:B------:R-:W3:Y:S04]  /*f7e0*/  LDL.LU R23, [R1+0x158] ;  /* 0x0001580001177983 */ /* 0x000ee80000300800 */
[----:B------:R-:W3:Y:S04]  /*f7f0*/  LDL.LU R22, [R1+0x140] ;  /* 0x0001400001167983 */ /* 0x000ee80000300800 */
[----:B------:R0:W-:Y:S04]  /*f800*/  STL [R1+0x1a8], R5 ;  /* 0x0001a80501007387 */ /* 0x0001e80000100800 */
[----:B------:R-:W3:Y:S04]  /*f810*/  LDL.LU R21, [R1+0x150] ;  /* 0x0001500001157983 */ /* 0x000ee80000300800 */
[----:B------:R-:W3:Y:S04]  /*f820*/  LDL.LU R20, [R1+0x154] ;  /* 0x0001540001147983 */ /* 0x000ee80000300800 */
[----:B0-----:R-:W3:Y:S04]  /*f830*/  LDL.LU R19, [R1+0x148] ;  /* 0x0001480001137983 */ /* 0x001ee80000300800 */
[----:B-1----:R-:W3:Y:S04]  /*f840*/  LDL.LU R6, [R1+0x14c] ;  /* 0x00014c0001067983 */ /* 0x002ee80000300800 */
[----:B------:R-:W3:Y:S04]  /*f850*/  LDL.LU R5, [R1+0x138] ;  /* 0x0001380001057983 */ /* 0x000ee80000300800 */
[----:B------:R-:W3:Y:S01]  /*f860*/  LDL.LU R17, [R1+0x134] ;  /* 0x0001340001117983 */ /* 0x000ee20000300800 */
[----:B----4-:R-:W-:-:S05]  /*f870*/  SEL R13, R26, R13, !P4 ;  /* 0x0000000d1a0d7207 */ /* 0x010fca0006000000 */
[----:B------:R0:W-:Y:S01]  /*f880*/  STL [R1+0x1a4], R13 ;  /* 0x0001a40d01007387 */ /* 0x0001e20000100800 */
[----:B------:R-:W-:-:S03]  /*f890*/  SEL R12, R26, R12, !P4 ;  /* 0x0000000c1a0c7207 */ /* 0x000fc60006000000 */
[----:B------:R-:W4:Y:S04]  /*f8a0*/  LDL.LU R16, [R1+0x130] ;  /* 0x0001300001107983 */ /* 0x000f280000300800 */
[----:B------:R1:W-:Y:S04]  /*f8b0*/  STL [R1+0x1a0], R12 ;  /* 0x0001a00c01007387 */ /* 0x0003e80000100800 */
[----:B------:R-:W4:Y:S04]  /*f8c0*/  LDL.LU R15, [R1+0x124] ;  /* 0x00012400010f7983 */ /* 0x000f280000300800 */
[----:B------:R-:W4:Y:S04]  /*f8d0*/  LDL.LU R14, [R1+0x120] ;  /* 0x00012000010e7983 */ /* 0x000f280000300800 */
[----:B0-----:R-:W4:Y:S04]  /*f8e0*/  LDL.LU R13, [R1+0x11c] ;  /* 0x00011c00010d7983 */ /* 0x001f280000300800 */
[----:B-1----:R-:W4:Y:S01]  /*f8f0*/  LDL.LU R12, [R1+0x118] ;  /* 0x00011800010c7983 */ /* 0x002f220000300800 */
[----:B------:R-:W-:-:S02]  /*f900*/  SEL R27, R26, R27, !P4 ;  /* 0x0000001b1a1b7207 */ /* 0x000fc40006000000 */
        /* <DEDUP_REMOVED lines=16> */
[----:B---3--:R-:W2:Y:S04]  /*fa10*/  LDL.LU R9, [R1+0xa4] ;  /* 0x0000a40001097983 */ /* 0x008ea80000300800 */
[----:B0-----:R-:W2:Y:S04]  /*fa20*/  LDL.LU R8, [R1+0x108] ;  /* 0x0001080001087983 */ /* 0x001ea80000300800 */
[----:B-1----:R-:W2:Y:S01]  /*fa30*/  LDL.LU R7, [R1+0xb8] ;  /* 0x0000b80001077983 */ /* 0x002ea20000300800 */
[----:B------:R-:W-:-:S02]  /*fa40*/  SEL R27, R26, R24, !P4 ;  /* 0x000000181a1b7207 */ /* 0x000fc40006000000 */
[C---:B------:R-:W-:Y:S02]  /*fa50*/  SEL R24, R26.reuse, R29, !P4 ;  /* 0x0000001d1a187207 */ /* 0x040fe40006000000 */
[----:B------:R-:W2:Y:S04]  /*fa60*/  LDL.LU R29, [R1+0x100] ;  /* 0x00010000011d7983 */ /* 0x000ea80000300800 */
[----:B------:R0:W-:Y:S04]  /*fa70*/  STL [R1+0x178], R27 ;  /* 0x0001781b01007387 */ /* 0x0001e80000100800 */
[----:B------:R1:W-:Y:S01]  /*fa80*/  STL [R1+0x170], R24 ;  /* 0x0001701801007387 */ /* 0x0003e20000100800 */
[----:B0-----:R-:W-:-:S02]  /*fa90*/  SEL R27, R26, R23, !P4 ;  /* 0x000000171a1b7207 */ /* 0x001fc40006000000 */
[C---:B-1----:R-:W-:Y:S02]  /*faa0*/  SEL R24, R26.reuse, R22, !P4 ;  /* 0x000000161a187207 */ /* 0x042fe40006000000 */
[C---:B------:R-:W-:Y:S02]  /*fab0*/  SEL R23, R26.reuse, R21, !P4 ;  /* 0x000000151a177207 */ /* 0x040fe40006000000 */
[C---:B------:R-:W-:Y:S01]  /*fac0*/  SEL R22, R26.reuse, R20, !P4 ;  /* 0x000000141a167207 */ /* 0x040fe20006000000 */
[----:B------:R-:W-:Y:S01]  /*fad0*/  STL [R1+0x16c], R27 ;  /* 0x00016c1b01007387 */ /* 0x000fe20000100800 */
[----:B------:R-:W-:-:S03]  /*fae0*/  SEL R21, R26, R19, !P4 ;  /* 0x000000131a157207 */ /* 0x000fc60006000000 */
[----:B------:R0:W-:Y:S01]  /*faf0*/  STL [R1+0x168], R24 ;  /* 0x0001681801007387 */ /* 0x0001e20000100800 */
[----:B------:R-:W-:-:S03]  /*fb00*/  SEL R20, R26, R6, !P4 ;  /* 0x000000061a147207 */ /* 0x000fc60006000000 */
[----:B------:R-:W-:Y:S01]  /*fb10*/  STL [R1+0x160], R23 ;  /* 0x0001601701007387 */ /* 0x000fe20000100800 */
[----:B------:R-:W-:-:S03]  /*fb20*/  SEL R19, R26, R5, !P4 ;  /* 0x000000051a137207 */ /* 0x000fc60006000000 */
[----:B------:R-:W-:Y:S01]  /*fb30*/  STL [R1+0x15c], R22 ;  /* 0x00015c1601007387 */ /* 0x000fe20000100800 */
[----:B------:R-:W-:-:S03]  /*fb40*/  SEL R17, R26, R17, !P4 ;  /* 0x000000111a117207 */ /* 0x000fc60006000000 */
[----:B------:R-:W-:Y:S04]  /*fb50*/  STL [R1+0x158], R21 ;  /* 0x0001581501007387 */ /* 0x000fe80000100800 */
[----:B------:R-:W2:Y:S04]  /*fb60*/  LDL.LU R6, [R1+0xe0] ;  /* 0x0000e00001067983 */ /* 0x000ea80000300800 */
[----:B------:R-:W-:Y:S04]  /*fb70*/  STL [R1+0x154], R20 ;  /* 0x0001541401007387 */ /* 0x000fe80000100800 */
[----:B------:R-:W2:Y:S04]  /*fb80*/  LDL.LU R5, [R1+0xe8] ;  /* 0x0000e80001057983 */ /* 0x000ea80000300800 */
[----:B------:R-:W-:Y:S04]  /*fb90*/  STL [R1+0x150], R19 ;  /* 0x0001501301007387 */ /* 0x000fe80000100800 */
[----:B------:R1:W-:Y:S01]  /*fba0*/  STL [R1+0x14c], R17 ;  /* 0x00014c1101007387 */ /* 0x0003e20000100800 */
[----:B----4-:R-:W-:-:S02]  /*fbb0*/  SEL R16, R26, R16, !P4 ;  /* 0x000000101a107207 */ /* 0x010fc40006000000 */
[----:B------:R-:W-:-:S03]  /*fbc0*/  SEL R15, R26, R15, !P4 ;  /* 0x0000000f1a0f7207 */ /* 0x000fc60006000000 */
        /* <DEDUP_REMOVED lines=10> */
[----:B----4-:R-:W4:Y:S04]  /*fc70*/  LDL.LU R16, [R1+0xe4] ;  /* 0x0000e40001107983 */ /* 0x010f280000300800 */
        /* <DEDUP_REMOVED lines=8> */
[----:B------:R-:W-:Y:S01]  /*fd00*/  STL [R1+0x12c], R11 ;  /* 0x00012c0b01007387 */ /* 0x000fe20000100800 */
[----:B------:R-:W-:-:S03]  /*fd10*/  SEL R9, R26, R9, !P4 ;  /* 0x000000091a097207 */ /* 0x000fc60006000000 */
[----:B------:R-:W-:Y:S01]  /*fd20*/  STL [R1+0x128], R10 ;  /* 0x0001280a01007387 */ /* 0x000fe20000100800 */
[----:B------:R-:W-:-:S03]  /*fd30*/  SEL R8, R26, R8, !P4 ;  /* 0x000000081a087207 */ /* 0x000fc60006000000 */
[----:B------:R0:W-:Y:S01]  /*fd40*/  STL [R1+0x124], R9 ;  /* 0x0001240901007387 */ /* 0x0001e20000100800 */
[----:B------:R-:W-:-:S03]  /*fd50*/  SEL R7, R26, R7, !P4 ;  /* 0x000000071a077207 */ /* 0x000fc60006000000 */
[----:B------:R-:W2:Y:S04]  /*fd60*/  LDL.LU R23, [R1+0xc4] ;  /* 0x0000c40001177983 */ /* 0x000ea80000300800 */
[----:B------:R-:W-:Y:S04]  /*fd70*/  STL [R1+0x120], R8 ;  /* 0x0001200801007387 */ /* 0x000fe80000100800 */
[----:B0-----:R-:W2:Y:S04]  /*fd80*/  LDL.LU R9, [R1+0xc0] ;  /* 0x0000c00001097983 */ /* 0x001ea80000300800 */
[----:B------:R0:W-:Y:S02]  /*fd90*/  STL [R1+0x11c], R7 ;  /* 0x00011c0701007387 */ /* 0x0001e40000100800 */
[----:B0-----:R-:W-:-:S02]  /*fda0*/  SEL R7, R26, R29, !P4 ;  /* 0x0000001d1a077207 */ /* 0x001fc40006000000 */
[----:B------:R-:W2:Y:S04]  /*fdb0*/  LDL.LU R29, [R1+0xbc] ;  /* 0x0000bc00011d7983 */ /* 0x000ea80000300800 */
[----:B------:R-:W2:Y:S04]  /*fdc0*/  LDL.LU R27, [R1+0xb4] ;  /* 0x0000b400011b7983 */ /* 0x000ea80000300800 */
[----:B------:R0:W-:Y:S04]  /*fdd0*/  STL [R1+0x118], R7 ;  /* 0x0001180701007387 */ /* 0x0001e80000100800 */
[----:B------:R-:W2:Y:S04]  /*fde0*/  LDL.LU R22, [R1+0xac] ;  /* 0x0000ac0001167983 */ /* 0x000ea80000300800 */
[----:B------:R-:W2:Y:S04]  /*fdf0*/  LDL.LU R21, [R1+0xa8] ;  /* 0x0000a80001157983 */ /* 0x000ea80000300800 */
[----:B------:R-:W2:Y:S04]  /*fe00*/  LDL.LU R20, [R1+0xb0] ;  /* 0x0000b00001147983 */ /* 0x000ea80000300800 */
[----:B------:R-:W2:Y:S04]  /*fe10*/  LDL.LU R11, [R1+0x70] ;  /* 0x00007000010b7983 */ /* 0x000ea80000300800 */
[----:B------:R-:W2:Y:S04]  /*fe20*/  LDL.LU R10, [R1+0x78] ;  /* 0x00007800010a7983 */ /* 0x000ea80000300800 */
[----:B------:R-:W2:Y:S01]  /*fe30*/  LDL.LU R19, [R1+0x84] ;  /* 0x0000840001137983 */ /* 0x000ea20000300800 */
[----:B------:R-:W-:-:S05]  /*fe40*/  SEL R6, R26, R6, !P4 ;  /* 0x000000061a067207 */ /* 0x000fca0006000000 */
[----:B------:R1:W-:Y:S01]  /*fe50*/  STL [R1+0x114], R6 ;  /* 0x0001140601007387 */ /* 0x0003e20000100800 */
[----:B------:R-:W-:-:S03]  /*fe60*/  SEL R5, R26, R5, !P4 ;  /* 0x000000051a057207 */ /* 0x000fc60006000000 */
[----:B------:R-:W2:Y:S04]  /*fe70*/  LDL.LU R18, [R1+0xa0] ;  /* 0x0000a00001127983 */ /* 0x000ea80000300800 */
[----:B------:R1:W-:Y:S04]  /*fe80*/  STL [R1+0x110], R5 ;  /* 0x0001100501007387 */ /* 0x0003e80000100800 */
[----:B------:R-:W2:Y:S04]  /*fe90*/  LDL.LU R8, [R1+0x88] ;  /* 0x0000880001087983 */ /* 0x000ea80000300800 */
[----:B0-----:R-:W2:Y:S04]  /*fea0*/  LDL.LU R7, [R1+0x8c] ;  /* 0x00008c0001077983 */ /* 0x001ea80000300800 */
[----:B-1----:R-:W2:Y:S04]  /*feb0*/  LDL.LU R6, [R1+0x90] ;  /* 0x0000900001067983 */ /* 0x002ea80000300800 */
[----:B------:R-:W2:Y:S01]  /*fec0*/  LDL.LU R5, [R1+0x9c] ;  /* 0x00009c0001057983 */ /* 0x000ea20000300800 */
[----:B---3--:R-:W-:-:S05]  /*fed0*/  SEL R24, R26, R24, !P4 ;  /* 0x000000181a187207 */ /* 0x008fca0006000000 */
[----:B------:R0:W-:Y:S01]  /*fee0*/  STL [R1+0x10c], R24 ;  /* 0x00010c1801007387 */ /* 0x0001e20000100800 */
[----:B------:R-:W-:-:S03]  /*fef0*/  SEL R17, R26, R17, !P4 ;  /* 0x000000111a117207 */ /* 0x000fc60006000000 */
[----:B0-----:R-:W3:Y:S01]  /*ff00*/  LDL.LU R24, [R1+0xef8] ;  /* 0x000ef80001187983 */ /* 0x001ee20000300800 */
[C---:B----4-:R-:W-:Y:S02]  /*ff10*/  SEL R16, R26.reuse, R16, !P4 ;  /* 0x000000101a107207 */ /* 0x050fe40006000000 */
[C---:B------:R-:W-:Y:S01]  /*ff20*/  SEL R15, R26.reuse, R15, !P4 ;  /* 0x0000000f1a0f7207 */ /* 0x040fe20006000000 */
        /* <DEDUP_REMOVED lines=11> */
[----:B----4-:R-:W4:Y:S04]  /*ffe0*/  LDL.LU R15, [R1+0x354] ;  /* 0x00035400010f7983 */ /* 0x010f280000300800 */
[----:B------:R-:W4:Y:S04]  /*fff0*/  LDL.LU R14, [R1+0x80] ;  /* 0x00008000010e7983 */ /* 0x000f280000300800 */
[----:B0-----:R-:W4:Y:S04]  /*10000*/  LDL.LU R13, [R1+0x7c] ;  /* 0x00007c00010d7983 */ /* 0x001f280000300800 */
[----:B-1----:R-:W4:Y:S01]  /*10010*/  LDL.LU R12, [R1+0x74] ;  /* 0x00007400010c7983 */ /* 0x002f220000300800 */
[----:B--2---:R-:W-:-:S05]  /*10020*/  SEL R23, R26, R23, !P4 ;  /* 0x000000171a177207 */ /* 0x004fca0006000000 */
[----:B------:R0:W-:Y:S01]  /*10030*/  STL [R1+0xe0], R23 ;  /* 0x0000e01701007387 */ /* 0x0001e20000100800 */
[----:B------:R-:W-:-:S03]  /*10040*/  SEL R9, R26, R9, !P4 ;  /* 0x000000091a097207 */ /* 0x000fc60006000000 */
[----:B0-----:R-:W2:Y:S04]  /*10050*/  LDL.LU R23, [R1+0xef4] ;  /* 0x000ef40001177983 */ /* 0x001ea80000300800 */
[----:B------:R0:W-:Y:S04]  /*10060*/  STL [R1+0xd4], R9 ;  /* 0x0000d40901007387 */ /* 0x0001e80000100800 */
[----:B0-----:R-:W2:Y:S01]  /*10070*/  LDL.LU R9, [R1+0x4c] ;  /* 0x00004c0001097983 */ /* 0x001ea20000300800 */
[----:B------:R-:W-:-:S05]  /*10080*/  SEL R29, R26, R29, !P4 ;  /* 0x0000001d1a1d7207 */ /* 0x000fca0006000000 */
[----:B------:R0:W-:Y:S04]  /*10090*/  STL [R1+0xd0], R29 ;  /* 0x0000d01d01007387 */ /* 0x0001e80000100800 */
[----:B0-----:R-:W2:Y:S01]  /*100a0*/  LDL.LU R29, [R1+0xef0] ;  /* 0x000ef000011d7983 */ /* 0x001ea20000300800 */
[C---:B------:R-:W-:Y:S02]  /*100b0*/  SEL R27, R26.reuse, R27, !P4 ;  /* 0x0000001b1a1b7207 */ /* 0x040fe40006000000 */
[----:B------:R-:W-:-:S03]  /*100c0*/  SEL R22, R26, R22, !P4 ;  /* 0x000000161a167207 */ /* 0x000fc60006000000 */
[----:B------:R0:W-:Y:S04]  /*100d0*/  STL [R1+0xcc], R27 ;  /* 0x0000cc1b01007387 */ /* 0x0001e80000100800 */
[----:B------:R1:W-:Y:S01]  /*100e0*/  STL [R1+0xc8], R22 ;  /* 0x0000c81601007387 */ /* 0x0003e20000100800 */
[C---:B0-----:R-:W-:Y:S02]  /*100f0*/  SEL R27, R26.reuse, R21, !P4 ;  /* 0x000000151a1b7207 */ /* 0x041fe40006000000 */
[C---:B------:R-:W-:Y:S02]  /*10100*/  SEL R21, R26.reuse, R11, !P4 ;  /* 0x0000000b1a157207 */ /* 0x040fe40006000000 */
[C---:B-1----:R-:W-:Y:S01]  /*10110*/  SEL R22, R26.reuse, R20, !P4 ;  /* 0x000000141a167207 */ /* 0x042fe20006000000 */
[----:B------:R-:W-:Y:S01]  /*10120*/  STL [R1+0xc4], R27 ;  /* 0x0000c41b01007387 */ /* 0x000fe20000100800 */
[----:B------:R-:W-:-:S02]  /*10130*/  SEL R20, R26, R10, !P4 ;  /* 0x0000000a1a147207 */ /* 0x000fc40006000000 */
[C---:B------:R-:W-:Y:S01]  /*10140*/  SEL R19, R26.reuse, R19, !P4 ;  /* 0x000000131a137207 */ /* 0x040fe20006000000 */
[----:B------:R0:W-:Y:S04]  /*10150*/  STL [R1+0xc0], R22 ;  /* 0x0000c01601007387 */ /* 0x0001e80000100800 */
[----:B------:R-:W2:Y:S04]  /*10160*/  LDL.LU R11, [R1+0x54] ;  /* 0x00005400010b7983 */ /* 0x000ea80000300800 */
[----:B------:R1:W-:Y:S01]  /*10170*/  STL [R1+0xbc], R21 ;  /* 0x0000bc1501007387 */ /* 0x0003e20000100800 */
[----:B------:R-:W-:-:S03]  /*10180*/  SEL R18, R26, R18, !P4 ;  /* 0x000000121a127207 */ /* 0x000fc60006000000 */
[----:B------:R-:W2:Y:S04]  /*10190*/  LDL.LU R10, [R1+0x60] ;  /* 0x00006000010a7983 */ /* 0x000ea80000300800 */
[----:B------:R0:W-:Y:S01]  /*101a0*/  STL [R1+0xb8], R20 ;  /* 0x0000b81401007387 */ /* 0x0001e20000100800 */
[----:B------:R-:W-:-:S03]  /*101b0*/  SEL R8, R26, R8, !P4 ;  /* 0x000000081a087207 */ /* 0x000fc60006000000 */
[----:B------:R-:W-:Y:S01]  /*101c0*/  STL [R1+0xb4], R19 ;  /* 0x0000b41301007387 */ /* 0x000fe20000100800 */
[----:B------:R-:W-:-:S03]  /*101d0*/  SEL R7, R26, R7, !P4 ;  /* 0x000000071a077207 */ /* 0x000fc60006000000 */
[----:B------:R-:W-:Y:S01]  /*101e0*/  STL [R1+0xb0], R18 ;  /* 0x0000b01201007387 */ /* 0x000fe20000100800 */
[----:B------:R-:W-:-:S03]  /*101f0*/  SEL R6, R26, R6, !P4 ;  /* 0x000000061a067207 */ /* 0x000fc60006000000 */
[----:B------:R1:W-:Y:S01]  /*10200*/  STL [R1+0xac], R8 ;  /* 0x0000ac0801007387 */ /* 0x0003e20000100800 */
[----:B------:R-:W-:-:S03]  /*10210*/  SEL R5, R26, R5, !P4 ;  /* 0x000000051a057207 */ /* 0x000fc60006000000 */
[----:B------:R1:W-:Y:S04]  /*10220*/  STL [R1+0xa8], R7 ;  /* 0x0000a80701007387 */ /* 0x0003e80000100800 */
[----:B0-----:R-:W2:Y:S04]  /*10230*/  LDL.LU R22, [R1+0x6c] ;  /* 0x00006c0001167983 */ /* 0x001ea80000300800 */
[----:B------:R0:W-:Y:S04]  /*10240*/  STL [R1+0xa4], R6 ;  /* 0x0000a40601007387 */ /* 0x0001e80000100800 */
[----:B-1----:R-:W2:Y:S04]  /*10250*/  LDL.LU R21, [R1+0x298] ;  /* 0x0002980001157983 */ /* 0x002ea80000300800 */
[----:B------:R1:W-:Y:S04]  /*10260*/  STL [R1+0xa0], R5 ;  /* 0x0000a00501007387 */ /* 0x0003e80000100800 */
[----:B------:R-:W2:Y:S04]  /*10270*/  LDL.LU R20, [R1+0x2a0] ;  /* 0x0002a00001147983 */ /* 0x000ea80000300800 */
[----:B------:R-:W2:Y:S04]  /*10280*/  LDL.LU R8, [R1+0x270] ;  /* 0x0002700001087983 */ /* 0x000ea80000300800 */
[----:B------:R-:W2:Y:S04]  /*10290*/  LDL.LU R7, [R1+0x280] ;  /* 0x0002800001077983 */ /* 0x000ea80000300800 */
[----:B0-----:R-:W2:Y:S04]  /*102a0*/  LDL.LU R6, [R1+0x5c] ;  /* 0x00005c0001067983 */ /* 0x001ea80000300800 */
[----:B-1----:R-:W2:Y:S01]  /*102b0*/  LDL.LU R5, [R1+0x50] ;  /* 0x0000500001057983 */ /* 0x002ea20000300800 */
[----:B---3--:R-:W-:-:S02]  /*102c0*/  SEL R18, R26, R17, !P4 ;  /* 0x000000111a127207 */ /* 0x008fc40006000000 */
        /* <DEDUP_REMOVED lines=9> */
[----:B------:R0:W-:Y:S01]  /*10360*/  STL [R1+0x8c], R14 ;  /* 0x00008c0e01007387 */ /* 0x0001e20000100800 */
[----:B--2---:R-:W-:-:S03]  /*10370*/  SEL R12, R26, R29, !P4 ;  /* 0x0000001d1a0c7207 */ /* 0x004fc60006000000 */
[----:B------:R-:W2:Y:S01]  /*10380*/  LDL.LU R29, [R1+0x64] ;  /* 0x00006400011d7983 */ /* 0x000ea20000300800 */
[----:B------:R-:W-:-:S03]  /*10390*/  SEL R9, R26, R9, !P4 ;  /* 0x000000091a097207 */ /* 0x000fc60006000000 */
[----:B------:R-:W-:Y:S04]  /*103a0*/  STL [R1+0x88], R13 ;  /* 0x0000880d01007387 */ /* 0x000fe80000100800 */
[----:B------:R-:W-:Y:S04]  /*103b0*/  STL [R1+0x84], R12 ;  /* 0x0000840c01007387 */ /* 0x000fe80000100800 */
[----:B------:R-:W2:Y:S04]  /*103c0*/  LDL.LU R19, [R1+0x164] ;  /* 0x0001640001137983 */ /* 0x000ea80000300800 */
[----:B0-----:R-:W2:Y:S04]  /*103d0*/  LDL.LU R18, [R1+0x174] ;  /* 0x0001740001127983 */ /* 0x001ea80000300800 */
[----:B------:R0:W-:Y:S04]  /*103e0*/  STL [R1+0x80], R9 ;  /* 0x0000800901007387 */ /* 0x0001e80000100800 */
[----:B-1----:R-:W2:Y:S01]  /*103f0*/  LDL.LU R17, [R1+0x1ac] ;  /* 0x0001ac0001117983 */ /* 0x002ea20000300800 */
[----:B------:R-:W-:-:S03]  /*10400*/  SEL R11, R26, R11, !P4 ;  /* 0x0000000b1a0b7207 */ /* 0x000fc60006000000 */
[----:B---3--:R-:W3:Y:S04]  /*10410*/  LDL.LU R16, [R1+0x1b4] ;  /* 0x0001b40001107983 */ /* 0x008ee80000300800 */
[----:B----4-:R-:W4:Y:S01]  /*10420*/  LDL.LU R15, [R1+0x1bc] ;  /* 0x0001bc00010f7983 */ /* 0x010f220000300800 */
[----:B------:R-:W-:-:S03]  /*10430*/  SEL R10, R26, R10, !P4 ;  /* 0x0000000a1a0a7207 */ /* 0x000fc60006000000 */
[----:B------:R-:W3:Y:S04]  /*10440*/  LDL.LU R14, [R1+0x19c] ;  /* 0x00019c00010e7983 */ /* 0x000ee80000300800 */
[----:B0-----:R-:W3:Y:S04]  /*10450*/  LDL.LU R9, [R1+0x184] ;  /* 0x0001840001097983 */ /* 0x001ee80000300800 */
[----:B------:R-:W3:Y:S04]  /*10460*/  LDL.LU R13, [R1+0x144] ;  /* 0x00014400010d7983 */ /* 0x000ee80000300800 */
[----:B------:R0:W-:Y:S04]  /*10470*/  STL [R1+0x7c], R11 ;  /* 0x00007c0b01007387 */ /* 0x0001e80000100800 */
[----:B------:R-:W3:Y:S04]  /*10480*/  LDL.LU R12, [R1+0xd8] ;  /* 0x0000d800010c7983 */ /* 0x000ee80000300800 */
[----:B------:R1:W-:Y:S01]  /*10490*/  STL [R1+0x78], R10 ;  /* 0x0000780a01007387 */ /* 0x0003e20000100800 */
[----:B------:R-:W-:-:S03]  /*104a0*/  SEL R22, R26, R22, !P4 ;  /* 0x000000161a167207 */ /* 0x000fc60006000000 */
[----:B0-----:R-:W3:Y:S04]  /*104b0*/  LDL.LU R11, [R1+0xdc] ;  /* 0x0000dc00010b7983 */ /* 0x001ee80000300800 */
[----:B-1----:R-:W3:Y:S01]  /*104c0*/  LDL.LU R10, [R1+0xf8] ;  /* 0x0000f800010a7983 */ /* 0x002ee20000300800 */
[----:B------:R-:W-:-:S03]  /*104d0*/  SEL R21, R26, R21, !P4 ;  /* 0x000000151a157207 */ /* 0x000fc60006000000 */
[----:B------:R-:W3:Y:S01]  /*104e0*/  LDL.LU R27, [R1+0x104] ;  /* 0x00010400011b7983 */ /* 0x000ee20000300800 */
[C---:B------:R-:W-:Y:S02]  /*104f0*/  SEL R20, R26.reuse, R20, !P4 ;  /* 0x000000141a147207 */ /* 0x040fe40006000000 */
[C---:B------:R-:W-:Y:S02]  /*10500*/  SEL R8, R26.reuse, R8, !P4 ;  /* 0x000000081a087207 */ /* 0x040fe40006000000 */
[C---:B------:R-:W-:Y:S02]  /*10510*/  SEL R7, R26.reuse, R7, !P4 ;  /* 0x000000071a077207 */ /* 0x040fe40006000000 */
[C---:B------:R-:W-:Y:S02]  /*10520*/  SEL R6, R26.reuse, R6, !P4 ;  /* 0x000000061a067207 */ /* 0x040fe40006000000 */
[C---:B------:R-:W-:Y:S02]  /*10530*/  SEL R5, R26.reuse, R5, !P4 ;  /* 0x000000051a057207 */ /* 0x040fe40006000000 */
[----:B--2---:R-:W-:-:S05]  /*10540*/  SEL R29, R26, R29, !P4 ;  /* 0x0000001d1a1d7207 */ /* 0x004fca0006000000 */
[----:B------:R0:W-:Y:S04]  /*10550*/  STL [R1+0x74], R29 ;  /* 0x0000741d01007387 */ /* 0x0001e80000100800 */
[----:B0-----:R-:W2:Y:S04]  /*10560*/  LDL.LU R29, [R1+0xec] ;  /* 0x0000ec00011d7983 */ /* 0x001ea80000300800 */
        /* <DEDUP_REMOVED lines=13> */
[----:B0-----:R-:W2:Y:S01]  /*10640*/  LDL.LU R5, [R1+0xed4] ;  /* 0x000ed40001057983 */ /* 0x001ea20000300800 */
[----:B------:R-:W-:-:S02]  /*10650*/  SEL R19, R26, R19, !P4 ;  /* 0x000000131a137207 */ /* 0x000fc40006000000 */
[C---:B------:R-:W-:Y:S02]  /*10660*/  SEL R18, R26.reuse, R18, !P4 ;  /* 0x000000121a127207 */ /* 0x040fe40006000000 */
[C---:B------:R-:W-:Y:S02]  /*10670*/  SEL R17, R26.reuse, R17, !P4 ;  /* 0x000000111a117207 */ /* 0x040fe40006000000 */
[C---:B---3--:R-:W-:Y:S02]  /*10680*/  SEL R16, R26.reuse, R16, !P4 ;  /* 0x000000101a107207 */ /* 0x048fe40006000000 */
[C---:B----4-:R-:W-:Y:S02]  /*10690*/  SEL R15, R26.reuse, R15, !P4 ;  /* 0x0000000f1a0f7207 */ /* 0x050fe40006000000 */
[C---:B------:R-:W-:Y:S02]  /*106a0*/  SEL R14, R26.reuse, R14, !P4 ;  /* 0x0000000e1a0e7207 */ /* 0x040fe40006000000 */
[----:B------:R-:W-:-:S02]  /*106b0*/  SEL R9, R26, R9, !P4 ;  /* 0x000000091a097207 */ /* 0x000fc40006000000 */
[C---:B--2---:R-:W-:Y:S02]  /*106c0*/  SEL R8, R26.reuse, R8, !P4 ;  /* 0x000000081a087207 */ /* 0x044fe40006000000 */
[C---:B------:R-:W-:Y:S02]  /*106d0*/  SEL R6, R26.reuse, R6, !P4 ;  /* 0x000000061a067207 */ /* 0x040fe40006000000 */
[----:B------:R-:W-:-:S05]  /*106e0*/  SEL R5, R26, R5, !P4 ;  /* 0x000000051a057207 */ /* 0x000fca0006000000 */
[----:B------:R0:W-:Y:S04]  /*106f0*/  STL [R1+0x50], R5 ;  /* 0x0000500501007387 */ /* 0x0001e80000100800 */
[----:B0-----:R-:W2:Y:S04]  /*10700*/  LDL.LU R5, [R1+0x58] ;  /* 0x0000580001057983 */ /* 0x001ea80000300800 */
[----:B------:R0:W-:Y:S02]  /*10710*/  STL [R1+0x4c], R6 ;  /* 0x00004c0601007387 */ /* 0x0001e40000100800 */
[----:B0-----:R-:W-:-:S02]  /*10720*/  SEL R6, R26, R7, !P4 ;  /* 0x000000071a067207 */ /* 0x001fc40006000000 */
[----:B------:R-:W3:Y:S04]  /*10730*/  LDL.LU R7, [R1+0x48] ;  /* 0x0000480001077983 */ /* 0x000ee80000300800 */
[----:B------:R0:W-:Y:S04]  /*10740*/  STL [R1+0x44], R6 ;  /* 0x0000440601007387 */ /* 0x0001e80000100800 */
[----:B0-----:R-:W4:Y:S04]  /*10750*/  LDL.LU R6, [R1+0x3c] ;  /* 0x00003c0001067983 */ /* 0x001f280000300800 */
        /* <DEDUP_REMOVED lines=33> */
[C---:B------:R-:W-:Y:S01]  /*10970*/  SEL R5, R26.reuse, R5, !P4 ;  /* 0x000000051a057207 */ /* 0x040fe20006000000 */
[----:B------:R-:W-:Y:S01]  /*10980*/  STL [R1+0xe00], R27 ;  /* 0x000e001b01007387 */ /* 0x000fe20000100800 */
[C---:B---3--:R-:W-:Y:S02]  /*10990*/  SEL R7, R26.reuse, R7, !P4 ;  /* 0x000000071a077207 */ /* 0x048fe40006000000 */
[C---:B------:R-:W-:Y:S02]  /*109a0*/  SEL R8, R26.reuse, R8, !P4 ;  /* 0x000000081a087207 */ /* 0x040fe40006000000 */
[C---:B----4-:R-:W-:Y:S02]  /*109b0*/  SEL R6, R26.reuse, R6, !P4 ;  /* 0x000000061a067207 */ /* 0x050fe40006000000 */
[----:B------:R-:W-:-:S02]  /*109c0*/  SEL R14, R26, R14, !P4 ;  /* 0x0000000e1a0e7207 */ /* 0x000fc40006000000 */
[C---:B------:R-:W-:Y:S02]  /*109d0*/  SEL R15, R26.reuse, R15, !P4 ;  /* 0x0000000f1a0f7207 */ /* 0x040fe40006000000 */
[C---:B------:R-:W-:Y:S02]  /*109e0*/  SEL R16, R26.reuse, R16, !P4 ;  /* 0x000000101a107207 */ /* 0x040fe40006000000 */
[C---:B------:R-:W-:Y:S02]  /*109f0*/  SEL R17, R26.reuse, R17, !P4 ;  /* 0x000000111a117207 */ /* 0x040fe40006000000 */
[C---:B------:R-:W-:Y:S02]  /*10a00*/  SEL R18, R26.reuse, R18, !P4 ;  /* 0x000000121a127207 */ /* 0x040fe40006000000 */
[----:B--2---:R-:W-:-:S05]  /*10a10*/  SEL R9, R26, R9, !P4 ;  /* 0x000000091a097207 */ /* 0x004fca0006000000 */
[----:B------:R-:W-:Y:S04]  /*10a20*/  STL [R1+0x4], R9 ;  /* 0x0000040901007387 */ /* 0x000fe80000100800 */
[----:B------:R-:W-:Y:S01]  /*10a30*/  STL [R1+0xe04], R29 ;  /* 0x000e041d01007387 */ /* 0x000fe20000100800 */
[C---:B------:R-:W-:Y:S02]  /*10a40*/  SEL R13, R26.reuse, R13, !P4 ;  /* 0x0000000d1a0d7207 */ /* 0x040fe40006000000 */
[C---:B------:R-:W-:Y:S02]  /*10a50*/  SEL R12, R26.reuse, R12, !P4 ;  /* 0x0000000c1a0c7207 */ /* 0x040fe40006000000 */
[C---:B------:R-:W-:Y:S02]  /*10a60*/  SEL R11, R26.reuse, R11, !P4 ;  /* 0x0000000b1a0b7207 */ /* 0x040fe40006000000 */
[----:B------:R-:W-:-:S05]  /*10a70*/  SEL R10, R26, R10, !P4 ;  /* 0x0000000a1a0a7207 */ /* 0x000fca0006000000 */
[----:B------:R-:W-:Y:S04]  /*10a80*/  STL [R1+0xe08], R10 ;  /* 0x000e080a01007387 */ /* 0x000fe80000100800 */
[----:B------:R-:W-:Y:S04]  /*10a90*/  STL [R1+0xe0c], R11 ;  /* 0x000e0c0b01007387 */ /* 0x000fe80000100800 */
[----:B------:R-:W-:Y:S04]  /*10aa0*/  STL [R1+0xe10], R5 ;  /* 0x000e100501007387 */ /* 0x000fe80000100800 */
[----:B------:R-:W-:Y:S04]  /*10ab0*/  STL [R1+0xe14], R12 ;  /* 0x000e140c01007387 */ /* 0x000fe80000100800 */
[----:B------:R-:W-:Y:S04]  /*10ac0*/  STL [R1+0xe18], R7 ;  /* 0x000e180701007387 */ /* 0x000fe80000100800 */
[----:B------:R0:W-:Y:S04]  /*10ad0*/  STL [R1+0xe1c], R8 ;  /* 0x000e1c0801007387 */ /* 0x0001e80000100800 */
[----:B0-----:R-:W2:Y:S04]  /*10ae0*/  LDL.LU R8, [R1+0x3e8] ;  /* 0x0003e80001087983 */ /* 0x001ea80000300800 */
[----:B------:R-:W3:Y:S04]  /*10af0*/  LDL.LU R7, [R1+0x3e4] ;  /* 0x0003e40001077983 */ /* 0x000ee80000300800 */
[----:B------:R-:W4:Y:S04]  /*10b00*/  LDL.LU R12, [R1+0x3e0] ;  /* 0x0003e000010c7983 */ /* 0x000f280000300800 */
[----:B------:R-:W2:Y:S04]  /*10b10*/  LDL.LU R5, [R1+0x3dc] ;  /* 0x0003dc0001057983 */ /* 0x000ea80000300800 */
[----:B------:R-:W2:Y:S04]  /*10b20*/  LDL.LU R11, [R1+0x3d8] ;  /* 0x0003d800010b7983 */ /* 0x000ea80000300800 */
[----:B------:R-:W2:Y:S04]  /*10b30*/  LDL.LU R10, [R1+0x3d4] ;  /* 0x0003d400010a7983 */ /* 0x000ea80000300800 */
[----:B------:R-:W2:Y:S04]  /*10b40*/  LDL.LU R29, [R1+0x3d0] ;  /* 0x0003d000011d7983 */ /* 0x000ea80000300800 */
[----:B------:R-:W2:Y:S04]  /*10b50*/  LDL.LU R27, [R1+0x3cc] ;  /* 0x0003cc00011b7983 */ /* 0x000ea80000300800 */
[----:B------:R0:W-:Y:S04]  /*10b60*/  STL [R1+0xe20], R6 ;  /* 0x000e200601007387 */ /* 0x0001e80000100800 */
[----:B0-----:R-:W2:Y:S04]  /*10b70*/  LDL.LU R6, [R1+0x3ec] ;  /* 0x0003ec0001067983 */ /* 0x001ea80000300800 */
[----:B------:R0:W-:Y:S04]  /*10b80*/  STL [R1+0xe24], R13 ;  /* 0x000e240d01007387 */ /* 0x0001e80000100800 */
[----:B0-----:R-:W2:Y:S04]  /*10b90*/  LDL.LU R13, [R1+0x3f0] ;  /* 0x0003f000010d7983 */ /* 0x001ea80000300800 */
[----:B------:R0:W-:Y:S04]  /*10ba0*/  STL [R1+0xe28], R14 ;  /* 0x000e280e01007387 */ /* 0x0001e80000100800 */
[----:B0-----:R-:W2:Y:S04]  /*10bb0*/  LDL.LU R14, [R1+0x3fc] ;  /* 0x0003fc00010e7983 */ /* 0x001ea80000300800 */
[----:B------:R0:W-:Y:S04]  /*10bc0*/  STL [R1+0xe2c], R15 ;  /* 0x000e2c0f01007387 */ /* 0x0001e80000100800 */
[----:B0-----:R-:W3:Y:S04]  /*10bd0*/  LDL.LU R15, [R1+0x400] ;  /* 0x00040000010f7983 */ /* 0x001ee80000300800 */
[----:B------:R0:W-:Y:S04]  /*10be0*/  STL [R1+0xe30], R16 ;  /* 0x000e301001007387 */ /* 0x0001e80000100800 */
[----:B0-----:R-:W4:Y:S04]  /*10bf0*/  LDL.LU R16, [R1+0x404] ;  /* 0x0004040001107983 */ /* 0x001f280000300800 */
[----:B------:R0:W-:Y:S04]  /*10c00*/  STL [R1+0xe34], R17 ;  /* 0x000e341101007387 */ /* 0x0001e80000100800 */
[----:B0-----:R-:W4:Y:S04]  /*10c10*/  LDL.LU R17, [R1+0x408] ;  /* 0x0004080001117983 */ /* 0x001f280000300800 */
[----:B------:R0:W-:Y:S04]  /*10c20*/  STL [R1+0xe38], R18 ;  /* 0x000e381201007387 */ /* 0x0001e80000100800 */
[----:B0-----:R-:W4:Y:S04]  /*10c30*/  LDL R18, [R1+0x4a4] ;  /* 0x0004a40001127983 */ /* 0x001f280000100800 */
[----:B------:R-:W0:Y:S01]  /*10c40*/  S2R R9, SR_TID.X ;  /* 0x0000000000097919 */ /* 0x000e220000002100 */
[----:B------:R-:W-:Y:S01]  /*10c50*/  @!P3 IMAD.MOV R25, RZ, RZ, -R25 ;  /* 0x000000ffff19b224 */ /* 0x000fe200078e0a19 */
[----:B------:R-:W-:-:S02]  /*10c60*/  ISETP.NE.AND P3, PT, RZ, c[0x0][0x178], PT ;  /* 0x00005e00ff007a0c */ /* 0x000fc40003f65270 */
[C---:B------:R-:W-:Y:S01]  /*10c70*/  SEL R19, R26.reuse, R19, !P4 ;  /* 0x000000131a137207 */ /* 0x040fe20006000000 */
[----:B------:R-:W-:Y:S01]  /*10c80*/  @!P1 IMAD.MOV R28, RZ, RZ, -R28 ;  /* 0x000000ffff1c9224 */ /* 0x000fe200078e0a1c */
[C---:B------:R-:W-:Y:S01]  /*10c90*/  SEL R20, R26.reuse, R20, !P4 ;  /* 0x000000141a147207 */ /* 0x040fe20006000000 */
[----:B------:R-:W-:Y:S01]  /*10ca0*/  @!P5 IMAD.MOV R2, RZ, RZ, -R2 ;  /* 0x000000ffff02d224 */ /* 0x000fe200078e0a02 */
[C---:B------:R-:W-:Y:S01]  /*10cb0*/  SEL R21, R26.reuse, R21, !P4 ;  /* 0x000000151a157207 */ /* 0x040fe20006000000 */
[----:B------:R-:W-:Y:S01]  /*10cc0*/  @!P0 IMAD.MOV R3, RZ, RZ, -R3 ;  /* 0x000000ffff038224 */ /* 0x000fe200078e0a03 */
[C---:B------:R-:W-:Y:S01]  /*10cd0*/  SEL R22, R26.reuse, R22, !P4 ;  /* 0x000000161a167207 */ /* 0x040fe20006000000 */
[----:B------:R-:W-:Y:S01]  /*10ce0*/  STL [R1+0xe3c], R19 ;  /* 0x000e3c1301007387 */ /* 0x000fe20000100800 */
[C---:B------:R-:W-:Y:S02]  /*10cf0*/  SEL R23, R26.reuse, R23, !P4 ;  /* 0x000000171a177207 */ /* 0x040fe40006000000 */
[C---:B------:R-:W-:Y:S01]  /*10d00*/  SEL R24, R26.reuse, R24, !P4 ;  /* 0x000000181a187207 */ /* 0x040fe20006000000 */
[----:B------:R-:W-:Y:S01]  /*10d10*/  STL [R1+0xe40], R20 ;  /* 0x000e401401007387 */ /* 0x000fe20000100800 */
[----:B------:R-:W-:-:S02]  /*10d20*/  SEL R25, R26, R25, !P4 ;  /* 0x000000191a197207 */ /* 0x000fc40006000000 */
[----:B0-----:R-:W-:Y:S01]  /*10d30*/  LOP3.LUT R9, R9, 0x7f, RZ, 0xc0, !PT ;  /* 0x0000007f09097812 */ /* 0x001fe200078ec0ff */
[----:B------:R-:W-:Y:S01]  /*10d40*/  STL [R1+0xe44], R21 ;  /* 0x000e441501007387 */ /* 0x000fe20000100800 */
[----:B------:R-:W-:-:S03]  /*10d50*/  SEL R28, R26, R28, !P4 ;  /* 0x0000001c1a1c7207 */ /* 0x000fc60006000000 */
[----:B------:R-:W-:Y:S01]  /*10d60*/  IMAD R9, R9, c[0x0][0x18c], RZ ;  /* 0x0000630009097a24 */ /* 0x000fe200078e02ff */
[----:B------:R-:W-:Y:S01]  /*10d70*/  STL [R1+0xe48], R22 ;  /* 0x000e481601007387 */ /* 0x000fe20000100800 */
[C---:B------:R-:W-:Y:S01]  /*10d80*/  SEL R2, R26.reuse, R2, !P4 ;  /* 0x000000021a027207 */ /* 0x040fe20006000000 */
[----:B------:R-:W-:Y:S01]  /*10d90*/  @!P2 IMAD.MOV R4, RZ, RZ, -R4 ;  /* 0x000000ffff04a224 */ /* 0x000fe200078e0a04 */
[----:B------:R-:W-:Y:S01]  /*10da0*/  SEL R3, R26, R3, !P4 ;  /* 0x000000031a037207 */ /* 0x000fe20006000000 */
[----:B------:R-:W-:Y:S01]  /*10db0*/  STL [R1+0xe4c], R23 ;  /* 0x000e4c1701007387 */ /* 0x000fe20000100800 */
[----:B------:R-:W-:Y:S02]  /*10dc0*/  LEA.HI.X.SX32 R9, R9, c[0x0][0x16c], 0x1, P6 ;  /* 0x00005b0009097a11 */ /* 0x000fe400030f0eff */
[----:B------:R-:W-:Y:S01]  /*10dd0*/  @!P3 LOP3.LUT R4, RZ, c[0x0][0x178], RZ, 0x33, !PT ;  /* 0x00005e00ff04ba12 */ /* 0x000fe200078e33ff */
[----:B------:R-:W-:Y:S04]  /*10de0*/  STL [R1+0xe50], R24 ;  /* 0x000e501801007387 */ /* 0x000fe80000100800 */
[----:B------:R-:W-:Y:S04]  /*10df0*/  STL [R1+0xe54], R25 ;  /* 0x000e541901007387 */ /* 0x000fe80000100800 */
[----:B------:R-:W-:Y:S04]  /*10e00*/  STL [R1+0xe58], R28 ;  /* 0x000e581c01007387 */ /* 0x000fe80000100800 */
[----:B------:R2:W-:Y:S04]  /*10e10*/  STL [R1+0xe5c], R2 ;  /* 0x000e5c0201007387 */ /* 0x0005e80000100800 */
[----:B------:R3:W-:Y:S04]  /*10e20*/  STL [R1+0xe60], R3 ;  /* 0x000e600301007387 */ /* 0x0007e80000100800 */
[----:B------:R-:W-:Y:S04]  /*10e30*/  STL [R1+0xe64], R9 ;  /* 0x000e640901007387 */ /* 0x000fe80000100800 */
[----:B------:R-:W-:Y:S01]  /*10e40*/  STL [R1+0xe68], R4 ;  /* 0x000e680401007387 */ /* 0x000fe20000100800 */
[----:B--2---:R-:W-:-:S02]  /*10e50*/  IMAD R2, R14, c[0x0][0x190], RZ ;  /* 0x000064000e027a24 */ /* 0x004fc400078e02ff */
[----:B---3--:R-:W-:Y:S02]  /*10e60*/  IMAD R3, R15, c[0x0][0x190], RZ ;  /* 0x000064000f037a24 */ /* 0x008fe400078e02ff */
[----:B----4-:R-:W-:Y:S02]  /*10e70*/  IMAD R26, R17, c[0x0][0x190], RZ ;  /* 0x00006400111a7a24 */ /* 0x010fe400078e02ff */
[----:B------:R-:W-:-:S05]  /*10e80*/  IMAD R0, R0, 0x4, R18 ;  /* 0x0000000400007824 */ /* 0x000fca00078e0212 */
[----:B------:R0:W-:Y:S04]  /*10e90*/  STL [R1+0xda4], R0 ;  /* 0x000da40001007387 */ /* 0x0001e80000100800 */
[----:B------:R-:W-:Y:S01]  /*10ea0*/  STL [R1+0xe6c], R26 ;  /* 0x000e6c1a01007387 */ /* 0x000fe20000100800 */
[----:B0-----:R-:W-:-:S05]  /*10eb0*/  IMAD R0, R16, c[0x0][0x190], RZ ;  /* 0x0000640010007a24 */ /* 0x001fca00078e02ff */
[----:B------:R0:W-:Y:S04]  /*10ec0*/  STL [R1+0x3c], R0 ;  /* 0x00003c0001007387 */ /* 0x0001e80000100800 */
[----:B------:R1:W-:Y:S01]  /*10ed0*/  STL [R1+0x40], R3 ;  /* 0x0000400301007387 */ /* 0x0003e20000100800 */
[----:B0-----:R-:W-:-:S03]  /*10ee0*/  IMAD R0, R13, c[0x0][0x190], RZ ;  /* 0x000064000d007a24 */ /* 0x001fc600078e02ff */
[----:B------:R0:W-:Y:S01]  /*10ef0*/  STL [R1+0x48], R2 ;  /* 0x0000480201007387 */ /* 0x0001e20000100800 */
[----:B-1----:R-:W-:-:S03]  /*10f00*/  IMAD R3, R6, c[0x0][0x190], RZ ;  /* 0x0000640006037a24 */ /* 0x002fc600078e02ff */
[----:B------:R1:W-:Y:S04]  /*10f10*/  STL [R1+0x58], R0 ;  /* 0x0000580001007387 */ /* 0x0003e80000100800 */
[----:B------:R2:W-:Y:S01]  /*10f20*/  STL [R1+0xd8], R3 ;  /* 0x0000d80301007387 */ /* 0x0005e20000100800 */
[----:B0-----:R-:W-:Y:S02]  /*10f30*/  IMAD R2, R8, c[0x0][0x190], RZ ;  /* 0x0000640008027a24 */ /* 0x001fe400078e02ff */
[----:B-1----:R-:W-:-:S03]  /*10f40*/  IMAD R0, R7, c[0x0][0x190], RZ ;  /* 0x0000640007007a24 */ /* 0x002fc600078e02ff */
[----:B------:R0:W-:Y:S01]  /*10f50*/  STL [R1+0xdc], R2 ;  /* 0x0000dc0201007387 */ /* 0x0001e20000100800 */
[----:B--2---:R-:W-:-:S03]  /*10f60*/  IMAD R3, R12, c[0x0][0x190], RZ ;  /* 0x000064000c037a24 */ /* 0x004fc600078e02ff */
[----:B------:R1:W-:Y:S04]  /*10f70*/  STL [R1+0xec], R0 ;  /* 0x0000ec0001007387 */ /* 0x0003e80000100800 */
[----:B------:R2:W-:Y:S01]  /*10f80*/  STL [R1+0xf8], R3 ;  /* 0x0000f80301007387 */ /* 0x0005e20000100800 */
[----:B0-----:R-:W-:Y:S02]  /*10f90*/  IMAD R2, R5, c[0x0][0x190], RZ ;  /* 0x0000640005027a24 */ /* 0x001fe400078e02ff */
[----:B-1----:R-:W-:-:S03]  /*10fa0*/  IMAD R0, R11, c[0x0][0x190], RZ ;  /* 0x000064000b007a24 */ /* 0x002fc600078e02ff */
[----:B------:R0:W-:Y:S01]  /*10fb0*/  STL [R1+0xfc], R2 ;  /* 0x0000fc0201007387 */ /* 0x0001e20000100800 */
[----:B--2---:R-:W-:-:S03]  /*10fc0*/  IMAD R3, R10, c[0x0][0x190], RZ ;  /* 0x000064000a037a24 */ /* 0x004fc600078e02ff */
[----:B------:R1:W-:Y:S04]  /*10fd0*/  STL [R1+0x104], R0 ;  /* 0x0001040001007387 */ /* 0x0003e80000100800 */
[----:B------:R-:W-:Y:S04]  /*10fe0*/  STL [R1+0x144], R3 ;  /* 0x0001440301007387 */ /* 0x000fe80000100800 */
[----:B------:R-:W2:Y:S01]  /*10ff0*/  LDL.LU R26, [R1+0x3c0] ;  /* 0x0003c000011a7983 */ /* 0x000ea20000300800 */
[----:B0-----:R-:W-:Y:S02]  /*11000*/  IMAD R2, R29, c[0x0][0x190], RZ ;  /* 0x000064001d027a24 */ /* 0x001fe400078e02ff */
[----:B-1----:R-:W-:-:S03]  /*11010*/  IMAD R0, R27, c[0x0][0x190], RZ ;  /* 0x000064001b007a24 */ /* 0x002fc600078e02ff */
[----:B------:R-:W-:Y:S04]  /*11020*/  STL [R1+0x164], R2 ;  /* 0x0001640201007387 */ /* 0x000fe80000100800 */
[----:B--2---:R0:W-:Y:S04]  /*11030*/  STL [R1+0xea0], R26 ;  /* 0x000ea01a01007387 */ /* 0x0041e80000100800 */
[----:B------:R-:W-:Y:S04]  /*11040*/  STL [R1+0x174], R0 ;  /* 0x0001740001007387 */ /* 0x000fe80000100800 */
[----:B0-----:R-:W2:Y:S04]  /*11050*/  LDL.LU R26, [R1+0x3c4] ;  /* 0x0003c400011a7983 */ /* 0x001ea80000300800 */
[----:B--2---:R0:W-:Y:S04]  /*11060*/  STL [R1+0xea4], R26 ;  /* 0x000ea41a01007387 */ /* 0x0041e80000100800 */
[----:B0-----:R-:W2:Y:S04]  /*11070*/  LDL.LU R26, [R1+0x3c8] ;  /* 0x0003c800011a7983 */ /* 0x001ea80000300800 */
[----:B------:R-:W3:Y:S04]  /*11080*/  LDL.LU R0, [R1+0x3bc] ;  /* 0x0003bc0001007983 */ /* 0x000ee80000300800 */
[----:B------:R-:W4:Y:S04]  /*11090*/  LDL.LU R4, [R1+0x3b8] ;  /* 0x0003b80001047983 */ /* 0x000f280000300800 */
[----:B------:R-:W3:Y:S04]  /*110a0*/  LDL.LU R9, [R1+0x3b4] ;  /* 0x0003b40001097983 */ /* 0x000ee80000300800 */
        /* <DEDUP_REMOVED lines=24> */
[----:B------:R-:W3:Y:S01]  /*11230*/  LDL.LU R27, [R1+0x348] ;  /* 0x00034800011b7983 */ /* 0x000ee20000300800 */
[----:B--2---:R-:W-:-:S05]  /*11240*/  IMAD R26, R26, c[0x0][0x190], RZ ;  /* 0x000064001a1a7a24 */ /* 0x004fca00078e02ff */
[----:B------:R0:W-:Y:S04]  /*11250*/  STL [R1+0x184], R26 ;  /* 0x0001841a01007387 */ /* 0x0001e80000100800 */
[----:B0-----:R-:W2:Y:S02]  /*11260*/  LDL.LU R26, [R1+0xea4] ;  /* 0x000ea400011a7983 */ /* 0x001ea40000300800 */
[----:B--2---:R-:W-:-:S05]  /*11270*/  IMAD R26, R26, c[0x0][0x190], RZ ;  /* 0x000064001a1a7a24 */ /* 0x004fca00078e02ff */
[----:B------:R0:W-:Y:S04]  /*11280*/  STL [R1+0x19c], R26 ;  /* 0x00019c1a01007387 */ /* 0x0001e80000100800 */
[----:B0-----:R-:W2:Y:S01]  /*11290*/  LDL.LU R26, [R1+0xea0] ;  /* 0x000ea000011a7983 */ /* 0x001ea20000300800 */
[----:B---3--:R-:W-:Y:S02]  /*112a0*/  IMAD R0, R0, c[0x0][0x190], RZ ;  /* 0x0000640000007a24 */ /* 0x008fe400078e02ff */
[----:B--2---:R-:W-:-:S05]  /*112b0*/  IMAD R26, R26, c[0x0][0x190], RZ ;  /* 0x000064001a1a7a24 */ /* 0x004fca00078e02ff */
[----:B------:R4:W-:Y:S04]  /*112c0*/  STL [R1+0x1ac], R26 ;  /* 0x0001ac1a01007387 */ /* 0x0009e80000100800 */
[----:B------:R0:W-:Y:S01]  /*112d0*/  STL [R1+0x1b4], R0 ;  /* 0x0001b40001007387 */ /* 0x0001e20000100800 */
[----:B----4-:R-:W-:Y:S02]  /*112e0*/  IMAD R26, R4, c[0x0][0x190], RZ ;  /* 0x00006400041a7a24 */ /* 0x010fe400078e02ff */
[----:B------:R-:W-:Y:S02]  /*112f0*/  IMAD R4, R9, c[0x0][0x190], RZ ;  /* 0x0000640009047a24 */ /* 0x000fe400078e02ff */
[----:B0-----:R-:W-:Y:S02]  /*11300*/  IMAD R0, R3, c[0x0][0x190], RZ ;  /* 0x0000640003007a24 */ /* 0x001fe400078e02ff */
[----:B------:R-:W-:Y:S01]  /*11310*/  IMAD R3, R2, c[0x0][0x190], RZ ;  /* 0x0000640002037a24 */ /* 0x000fe200078e02ff */
[----:B------:R-:W-:Y:S01]  /*11320*/  STL [R1+0x1bc], R26 ;  /* 0x0001bc1a01007387 */ /* 0x000fe20000100800 */
[----:B------:R-:W-:-:S03]  /*11330*/  IMAD R2, R28, c[0x0][0x190], RZ ;  /* 0x000064001c027a24 */ /* 0x000fc600078e02ff */
[----:B------:R-:W-:Y:S04]  /*11340*/  STL [R1+0x270], R4 ;  /* 0x0002700401007387 */ /* 0x000fe80000100800 */
        /* <DEDUP_REMOVED lines=572> */
[----:B----4-:R-:W-:Y:S02]  /*13710*/  IMAD R9, R9, c[0x0][0x190], RZ ;  /* 0x0000640009097a24 */ /* 0x010fe400078e02ff */
[----:B------:R-:W-:Y:S02]  /*13720*/  IMAD R3, R3, c[0x0][0x190], RZ ;  /* 0x0000640003037a24 */ /* 0x000fe400078e02ff */
[----:B------:R-:W-:-:S02]  /*13730*/  IMAD R2, R2, c[0x0][0x190], RZ ;  /* 0x0000640002027a24 */ /* 0x000fc400078e02ff */
[----:B------:R-:W-:Y:S02]  /*13740*/  IMAD R28, R28, c[0x0][0x190], RZ ;  /* 0x000064001c1c7a24 */ /* 0x000fe400078e02ff */
[----:B------:R-:W-:Y:S02]  /*13750*/  IMAD R25, R25, c[0x0][0x190], RZ ;  /* 0x0000640019197a24 */ /* 0x000fe400078e02ff */
[----:B------:R-:W-:Y:S02]  /*13760*/  IMAD R24, R24, c[0x0][0x190], RZ ;  /* 0x0000640018187a24 */ /* 0x000fe400078e02ff */
[----:B------:R-:W-:Y:S02]  /*13770*/  IMAD R23, R23, c[0x0][0x190], RZ ;  /* 0x0000640017177a24 */ /* 0x000fe400078e02ff */
        /* <DEDUP_REMOVED lines=19> */
[----:B--2---:R-:W-:-:S05]  /*138b0*/  IMAD R26, R26, c[0x0][0x190], RZ ;  /* 0x000064001a1a7a24 */ /* 0x004fca00078e02ff */
[----:B------:R0:W-:Y:S04]  /*138c0*/  STL [R1+0x84], R26 ;  /* 0x0000841a01007387 */ /* 0x0001e80000100800 */
[----:B0-----:R-:W2:Y:S04]  /*138d0*/  LDL.LU R26, [R1+0xe6c] ;  /* 0x000e6c00011a7983 */ /* 0x001ea80000300800 */
[----:B------:R0:W-:Y:S04]  /*138e0*/  STL [R1+0x80], R4 ;  /* 0x0000800401007387 */ /* 0x0001e80000100800 */
[----:B0-----:R-:W3:Y:S04]  /*138f0*/  LDL.LU R4, [R1+0xe68] ;  /* 0x000e680001047983 */ /* 0x001ee80000300800 */
        /* <DEDUP_REMOVED lines=51> */
[----:B0-----:R-:W4:Y:S01]  /*13c30*/  LDL.LU R27, [R1+0xe00] ;  /* 0x000e0000011b7983 */ /* 0x001f220000300800 */
[----:B------:R-:W-:-:S05]  /*13c40*/  IMAD R0, R0, c[0x0][0x190], RZ ;  /* 0x0000640000007a24 */ /* 0x000fca00078e02ff */
[----:B------:R0:W-:Y:S01]  /*13c50*/  STL [R1+0x4], R0 ;  /* 0x0000040001007387 */ /* 0x0001e20000100800 */
[----:B--2---:R-:W-:Y:S02]  /*13c60*/  IMAD R21, R21, c[0x0][0x190], RZ ;  /* 0x0000640015157a24 */ /* 0x004fe400078e02ff */
[----:B---3--:R-:W-:Y:S02]  /*13c70*/  IMAD R20, R20, c[0x0][0x190], RZ ;  /* 0x0000640014147a24 */ /* 0x008fe400078e02ff */
[----:B----4-:R-:W-:Y:S02]  /*13c80*/  IMAD R19, R19, c[0x0][0x190], RZ ;  /* 0x0000640013137a24 */ /* 0x010fe400078e02ff */
        /* <DEDUP_REMOVED lines=13> */
[----:B0-----:R-:W-:Y:S02]  /*13d60*/  IMAD R0, R27, c[0x0][0x190], RZ ;  /* 0x000064001b007a24 */ /* 0x001fe400078e02ff */
[----:B------:R-:W2:Y:S04]  /*13d70*/  LDL.LU R27, [R1+0xdfc] ;  /* 0x000dfc00011b7983 */ /* 0x000ea80000300800 */
[----:B------:R-:W-:Y:S04]  /*13d80*/  STL [R1+0xdbc], R29 ;  /* 0x000dbc1d01007387 */ /* 0x000fe80000100800 */
[----:B------:R-:W-:Y:S04]  /*13d90*/  STL [R1], R0 ;  /* 0x0000000001007387 */ /* 0x000fe80000100800 */
[----:B------:R-:W-:Y:S04]  /*13da0*/  STL [R1+0xdb8], R10 ;  /* 0x000db80a01007387 */ /* 0x000fe80000100800 */
[----:B------:R-:W-:Y:S04]  /*13db0*/  STL [R1+0xdb4], R11 ;  /* 0x000db40b01007387 */ /* 0x000fe80000100800 */
[----:B------:R0:W-:Y:S04]  /*13dc0*/  STL [R1+0xdb0], R5 ;  /* 0x000db00501007387 */ /* 0x0001e80000100800 */
[----:B0-----:R-:W3:Y:S04]  /*13dd0*/  LDL.LU R5, [R1+0x40] ;  /* 0x0000400001057983 */ /* 0x001ee80000300800 */
[----:B------:R-:W-:Y:S04]  /*13de0*/  STL [R1+0xdac], R12 ;  /* 0x000dac0c01007387 */ /* 0x000fe80000100800 */
        /* <DEDUP_REMOVED lines=8> */
[----:B------:R0:W-:Y:S01]  /*13e70*/  STL [R1+0xdcc], R15 ;  /* 0x000dcc0f01007387 */ /* 0x0001e20000100800 */
[----:B------:R-:W-:-:S03]  /*13e80*/  IMAD R0, R22, c[0x0][0x190], RZ ;  /* 0x0000640016007a24 */ /* 0x000fc600078e02ff */
        /* <DEDUP_REMOVED lines=15> */
[----:B------:R-:W-:-:S02]  /*13f80*/  IMAD R23, R23, c[0x0][0x190], RZ ;  /* 0x0000640017177a24 */ /* 0x000fc400078e02ff */
[----:B------:R-:W-:Y:S02]  /*13f90*/  IMAD R24, R24, c[0x0][0x190], RZ ;  /* 0x0000640018187a24 */ /* 0x000fe400078e02ff */
[----:B------:R-:W-:Y:S02]  /*13fa0*/  IMAD R25, R25, c[0x0][0x190], RZ ;  /* 0x0000640019197a24 */ /* 0x000fe400078e02ff */
[----:B------:R-:W-:Y:S01]  /*13fb0*/  IMAD R28, R28, c[0x0][0x190], RZ ;  /* 0x000064001c1c7a24 */ /* 0x000fe200078e02ff */
[----:B------:R-:W-:Y:S01]  /*13fc0*/  STL [R1+0xdec], R23 ;  /* 0x000dec1701007387 */ /* 0x000fe20000100800 */
[----:B------:R-:W-:-:S03]  /*13fd0*/  IMAD R22, R2, c[0x0][0x190], RZ ;  /* 0x0000640002167a24 */ /* 0x000fc600078e02ff */
[----:B------:R-:W-:Y:S01]  /*13fe0*/  STL [R1+0xdf0], R24 ;  /* 0x000df01801007387 */ /* 0x000fe20000100800 */
[----:B------:R-:W-:-:S03]  /*13ff0*/  IMAD R2, R4, c[0x0][0x184], RZ ;  /* 0x0000610004027a24 */ /* 0x000fc600078e02ff */
[----:B------:R-:W-:Y:S04]  /*14000*/  STL [R1+0xdf4], R25 ;  /* 0x000df41901007387 */ /* 0x000fe80000100800 */
[----:B------:R-:W-:Y:S04]  /*14010*/  STL [R1+0xdf8], R28 ;  /* 0x000df81c01007387 */ /* 0x000fe80000100800 */
[----:B------:R-:W4:Y:S01]  /*14020*/  LDL.LU R12, [R1+0x184] ;  /* 0x00018400010c7983 */ /* 0x000f220000300800 */
[----:B--2---:R-:W-:-:S05]  /*14030*/  LEA R4, P3, R26, R27, 0x1 ;  /* 0x0000001b1a047211 */ /* 0x004fca00078608ff */
[----:B------:R3:W-:Y:S02]  /*14040*/  STL [R1+0x520], R4 ;  /* 0x0005200401007387 */ /* 0x0007e40000100800 */
[----:B---3--:R-:W-:Y:S02]  /*14050*/  LEA R4, P1, R5, R27, 0x1 ;  /* 0x0000001b05047211 */ /* 0x008fe400078208ff */
[----:B------:R-:W-:Y:S02]  /*14060*/  LEA.HI.X.SX32 R23, R26, R9, 0x1, P3 ;  /* 0x000000091a177211 */ /* 0x000fe400018f0eff */
[----:B----4-:R-:W-:-:S05]  /*14070*/  LEA R10, P2, R0, R27, 0x1 ;  /* 0x0000001b000a7211 */ /* 0x010fca00078408ff */
[----:B------:R0:W-:Y:S04]  /*14080*/  STL [R1+0x528], R10 ;  /* 0x0005280a01007387 */ /* 0x0001e80000100800 */
[----:B------:R-:W2:Y:S01]  /*14090*/  LDL.LU R11, [R1+0x19c] ;  /* 0x00019c00010b7983 */ /* 0x000ea20000300800 */
[----:B0-----:R-:W-:-:S03]  /*140a0*/  LEA R10, P0, R21, R27, 0x1 ;  /* 0x0000001b150a7211 */ /* 0x001fc600078008ff */
[----:B------:R0:W-:Y:S04]  /*140b0*/  STL [R1+0x530], R4 ;  /* 0x0005300401007387 */ /* 0x0001e80000100800 */
[----:B------:R1:W-:Y:S04]  /*140c0*/  STL [R1+0x538], R10 ;  /* 0x0005380a01007387 */ /* 0x0003e80000100800 */
[----:B------:R-:W3:Y:S01]  /*140d0*/  LDL.LU R29, [R1+0x1ac] ;  /* 0x0001ac00011d7983 */ /* 0x000ee20000300800 */
[-C--:B0-----:R-:W-:Y:S02]  /*140e0*/  LEA R4, P4, R20, R27.reuse, 0x1 ;  /* 0x0000001b14047211 */ /* 0x081fe400078808ff */
[----:B-1----:R-:W-:-:S03]  /*140f0*/  LEA R10, P6, R19, R27, 0x1 ;  /* 0x0000001b130a7211 */ /* 0x002fc600078c08ff */
[----:B------:R0:W-:Y:S04]  /*14100*/  STL [R1+0x540], R4 ;  /* 0x0005400401007387 */ /* 0x0001e80000100800 */
[----:B------:R1:W-:Y:S01]  /*14110*/  STL [R1+0x548], R10 ;  /* 0x0005480a01007387 */ /* 0x0003e20000100800 */
[----:B0-----:R-:W-:-:S03]  /*14120*/  LEA R4, P5, R18, R27, 0x1 ;  /* 0x0000001b12047211 */ /* 0x001fc600078a08ff */
[----:B-1----:R-:W4:Y:S04]  /*14130*/  LDL.LU R10, [R1+0x1b4] ;  /* 0x0001b400010a7983 */ /* 0x002f280000300800 */
[----:B------:R0:W-:Y:S04]  /*14140*/  STL [R1+0x550], R4 ;  /* 0x0005500401007387 */ /* 0x0001e80000100800 */
[----:B------:R1:W-:Y:S01]  /*14150*/  STL [R1+0x51c], R23 ;  /* 0x00051c1701007387 */ /* 0x0003e20000100800 */
[----:B0-----:R-:W-:Y:S02]  /*14160*/  LEA R4, P3, R17, R27, 0x1 ;  /* 0x0000001b11047211 */ /* 0x001fe400078608ff */
[----:B-1----:R-:W-:-:S02]  /*14170*/  LEA.HI.X.SX32 R23, R0, R9, 0x1, P2 ;  /* 0x0000000900177211 */ /* 0x002fc400010f0eff */
[----:B------:R-:W4:Y:S04]  /*14180*/  LDL.LU R0, [R1+0x1bc] ;  /* 0x0001bc0001007983 */ /* 0x000f280000300800 */
[----:B------:R-:W-:Y:S04]  /*14190*/  STL [R1+0x558], R4 ;  /* 0x0005580401007387 */ /* 0x000fe80000100800 */
[----:B------:R0:W-:Y:S02]  /*141a0*/  STL [R1+0x524], R23 ;  /* 0x0005241701007387 */ /* 0x0001e40000100800 */
[----:B0-----:R-:W-:-:S02]  /*141b0*/  LEA.HI.X.SX32 R23, R5, R9, 0x1, P1 ;  /* 0x0000000905177211 */ /* 0x001fc400008f0eff */
[----:B------:R-:W4:Y:S01]  /*141c0*/  LDL.LU R5, [R1+0x270] ;  /* 0x0002700001057983 */ /* 0x000f220000300800 */
[----:B------:R-:W-:-:S05]  /*141d0*/  LEA R4, P2, R16, R27, 0x1 ;  /* 0x0000001b10047211 */ /* 0x000fca00078408ff */
[----:B------:R-:W-:Y:S04]  /*141e0*/  STL [R1+0x560], R4 ;  /* 0x0005600401007387 */ /* 0x000fe80000100800 */
[----:B------:R0:W-:Y:S02]  /*141f0*/  STL [R1+0x52c], R23 ;  /* 0x00052c1701007387 */ /* 0x0001e40000100800 */
[----:B0-----:R-:W-:Y:S02]  /*14200*/  LEA.HI.X.SX32 R23, R21, R9, 0x1, P0 ;  /* 0x0000000915177211 */ /* 0x001fe400000f0eff */
        /* <DEDUP_REMOVED lines=12> */
[----:B------:R0:W-:Y:S04]  /*142d0*/  STL [R1+0x578], R4 ;  /* 0x0005780401007387 */ /* 0x0001e80000100800 */
[----:B------:R1:W-:Y:S01]  /*142e0*/  STL [R1+0x544], R23 ;  /* 0x0005441701007387 */ /* 0x0003e20000100800 */
[----:B0-----:R-:W-:Y:S02]  /*142f0*/  LEA R4, P6, R8, R27, 0x1 ;  /* 0x0000001b08047211 */ /* 0x001fe400078c08ff */
[-C--:B-1----:R-:W-:Y:S02]  /*14300*/  LEA.HI.X.SX32 R23, R18, R9.reuse, 0x1, P5 ;  /* 0x0000000912177211 */ /* 0x082fe400028f0eff */
        /* <DEDUP_REMOVED lines=15> */
[----:B--2---:R-:W-:-:S05]  /*14400*/  LEA R4, P2, R11, R27, 0x1 ;  /* 0x0000001b0b047211 */ /* 0x004fca00078408ff */
[----:B------:R3:W-:Y:S04]  /*14410*/  STL [R1+0x598], R4 ;  /* 0x0005980401007387 */ /* 0x0007e80000100800 */
[----:B------:R0:W-:Y:S01]  /*14420*/  STL [R1+0x564], R23 ;  /* 0x0005641701007387 */ /* 0x0001e20000100800 */
[----:B---3--:R-:W-:Y:S02]  /*14430*/  LEA R4, P1, R29, R27, 0x1 ;  /* 0x0000001b1d047211 */ /* 0x008fe400078208ff */
[-C--:B0-----:R-:W-:Y:S02]  /*14440*/  LEA.HI.X.SX32 R23, R14, R9.reuse, 0x1, P0 ;  /* 0x000000090e177211 */ /* 0x081fe400000f0eff */
[----:B------:R-:W2:Y:S04]  /*14450*/  LDL.LU R14, [R1+0x394] ;  /* 0x00039400010e7983 */ /* 0x000ea80000300800 */
[----:B------:R-:W-:Y:S04]  /*14460*/  STL [R1+0x5a0], R4 ;  /* 0x0005a00401007387 */ /* 0x000fe80000100800 */
[----:B------:R0:W-:Y:S02]  /*14470*/  STL [R1+0x56c], R23 ;  /* 0x00056c1701007387 */ /* 0x0001e40000100800 */
[----:B0-----:R-:W-:-:S02]  /*14480*/  LEA.HI.X.SX32 R23, R13, R9, 0x1, P4 ;  /* 0x000000090d177211 */ /* 0x001fc400020f0eff */
[----:B------:R-:W3:Y:S01]  /*14490*/  LDL.LU R13, [R1+0x390] ;  /* 0x00039000010d7983 */ /* 0x000ee20000300800 */
[----:B----4-:R-:W-:-:S05]  /*144a0*/  LEA R4, P0, R10, R27, 0x1 ;  /* 0x0000001b0a047211 */ /* 0x010fca00078008ff */
[----:B------:R0:W-:Y:S04]  /*144b0*/  STL [R1+0x5a8], R4 ;  /* 0x0005a80401007387 */ /* 0x0001e80000100800 */
[----:B------:R1:W-:Y:S01]  /*144c0*/  STL [R1+0x574], R23 ;  /* 0x0005741701007387 */ /* 0x0003e20000100800 */
[----:B0-----:R-:W-:Y:S02]  /*144d0*/  LEA R4, P4, R0, R27, 0x1 ;  /* 0x0000001b00047211 */ /* 0x001fe400078808ff */
[----:B-1----:R-:W-:Y:S02]  /*144e0*/  LEA.HI.X.SX32 R23, R8, R9, 0x1, P6 ;  /* 0x0000000908177211 */ /* 0x002fe400030f0eff */
[----:B------:R-:W4:Y:S04]  /*144f0*/  LDL.LU R8, [R1+0x38c] ;  /* 0x00038c0001087983 */ /* 0x000f280000300800 */
[----:B------:R0:W-:Y:S04]  /*14500*/  STL [R1+0x5b0], R4 ;  /* 0x0005b00401007387 */ /* 0x0001e80000100800 */
[----:B------:R1:W-:Y:S01]  /*14510*/  STL [R1+0x57c], R23 ;  /* 0x00057c1701007387 */ /* 0x0003e20000100800 */
[----:B0-----:R-:W-:-:S02]  /*14520*/  LEA R4, P6, R5, R27, 0x1 ;  /* 0x0000001b05047211 */ /* 0x001fc400078c08ff */
        /* <DEDUP_REMOVED lines=42> */
[----:B------:R-:W-:Y:S04]  /*147d0*/  STL [R1+0x5f8], R4 ;  /* 0x0005f80401007387 */ /* 0x000fe80000100800 */
[----:B------:R0:W-:Y:S02]  /*147e0*/  STL [R1+0x5c4], R23 ;  /* 0x0005c41701007387 */ /* 0x0001e40000100800 */
[----:B0-----:R-:W-:Y:S02]  /*147f0*/  LEA.HI.X.SX32 R23, R19, R9, 0x1, P2 ;  /* 0x0000000913177211 */ /* 0x001fe400010f0eff */
[----:B---3--:R-:W-:Y:S01]  /*14800*/  LEA R4, P3, R13, R27, 0x1 ;  /* 0x0000001b0d047211 */ /* 0x008fe200078608ff */
[----:B------:R-:W2:Y:S04]  /*14810*/  LDL.LU R19, [R1+0x360] ;  /* 0x0003600001137983 */ /* 0x000ea80000300800 */
[----:B------:R-:W-:Y:S04]  /*14820*/  STL [R1+0x600], R4 ;  /* 0x0006000401007387 */ /* 0x000fe80000100800 */
[----:B------:R0:W-:Y:S02]  /*14830*/  STL [R1+0x5cc], R23 ;  /* 0x0005cc1701007387 */ /* 0x0001e40000100800 */
[----:B0-----:R-:W-:-:S02]  /*14840*/  LEA.HI.X.SX32 R23, R18, R9, 0x1, P1 ;  /* 0x0000000912177211 */ /* 0x001fc400008f0eff */
[----:B------:R-:W3:Y:S01]  /*14850*/  LDL.LU R18, [R1+0x35c] ;  /* 0x00035c0001127983 */ /* 0x000ee20000300800 */
[----:B----4-:R-:W-:-:S05]  /*14860*/  LEA R4, P2, R8, R27, 0x1 ;  /* 0x0000001b08047211 */ /* 0x010fca00078408ff */
        /* <DEDUP_REMOVED lines=128> */
[----:B------:R-:W-:Y:S01]  /*15070*/  LEA R4, P5, R20, R27, 0x1 ;  /* 0x0000001b14047211 */ /* 0x000fe200078a08ff */
        /* <DEDUP_REMOVED lines=517> */
[----:B------:R0:W-:Y:S01]  /*170d0*/  STL [R1+0x9dc], R23 ;  /* 0x0009dc1701007387 */ /* 0x0001e20000100800 */
[-C--:B------:R-:W-:Y:S02]  /*170e0*/  LEA.HI.X.SX32 R0, R0, R9.reuse, 0x1, P3 ;  /* 0x0000000900007211 */ /* 0x080fe400018f0eff */
[-C--:B0-----:R-:W-:Y:S02]  /*170f0*/  LEA.HI.X.SX32 R23, R10, R9.reuse, 0x1, P5 ;  /* 0x000000090a177211 */ /* 0x081fe400028f0eff */
[----:B------:R-:W4:Y:S01]  /*17100*/  LDL.LU R10, [R1+0x11c] ;  /* 0x00011c00010a7983 */ /* 0x000f220000300800 */
[----:B------:R-:W-:-:S02]  /*17110*/  LEA.HI.X.SX32 R21, R21, R9, 0x1, P1 ;  /* 0x0000000915157211 */ /* 0x000fc400008f0eff */
[----:B------:R-:W-:Y:S02]  /*17120*/  LEA.HI.X.SX32 R20, R20, R9, 0x1, P0 ;  /* 0x0000000914147211 */ /* 0x000fe400000f0eff */
[----:B--2---:R-:W-:-:S05]  /*17130*/  LEA R4, P6, R18, R27, 0x1 ;  /* 0x0000001b12047211 */ /* 0x004fca00078c08ff */
[----:B------:R-:W-:Y:S04]  /*17140*/  STL [R1+0xa18], R4 ;  /* 0x000a180401007387 */ /* 0x000fe80000100800 */
[----:B------:R0:W-:Y:S04]  /*17150*/  STL [R1+0x9e4], R23 ;  /* 0x0009e41701007387 */ /* 0x0001e80000100800 */
[----:B0-----:R-:W2:Y:S01]  /*17160*/  LDL.LU R23, [R1+0x118] ;  /* 0x0001180001177983 */ /* 0x001ea20000300800 */
[----:B---3--:R-:W-:-:S05]  /*17170*/  LEA R4, P5, R17, R27, 0x1 ;  /* 0x0000001b11047211 */ /* 0x008fca00078a08ff */
[----:B------:R-:W-:Y:S04]  /*17180*/  STL [R1+0xa20], R4 ;  /* 0x000a200401007387 */ /* 0x000fe80000100800 */
[----:B------:R0:W-:Y:S02]  /*17190*/  STL [R1+0x9ec], R0 ;  /* 0x0009ec0001007387 */ /* 0x0001e40000100800 */
[----:B0-----:R-:W-:Y:S02]  /*171a0*/  LEA.HI.X.SX32 R0, R5, R9, 0x1, P2 ;  /* 0x0000000905007211 */ /* 0x001fe400010f0eff */
[----:B------:R-:W3:Y:S01]  /*171b0*/  LDL.LU R5, [R1+0x114] ;  /* 0x0001140001057983 */ /* 0x000ee20000300800 */
[----:B----4-:R-:W-:-:S05]  /*171c0*/  LEA R4, P3, R16, R27, 0x1 ;  /* 0x0000001b10047211 */ /* 0x010fca00078608ff */
[----:B------:R-:W-:Y:S04]  /*171d0*/  STL [R1+0xa28], R4 ;  /* 0x000a280401007387 */ /* 0x000fe80000100800 */
[----:B------:R0:W-:Y:S04]  /*171e0*/  STL [R1+0x9f4], R0 ;  /* 0x0009f40001007387 */ /* 0x0001e80000100800 */
[----:B0-----:R-:W4:Y:S01]  /*171f0*/  LDL.LU R0, [R1+0x110] ;  /* 0x0001100001007983 */ /* 0x001f220000300800 */
[----:B------:R-:W-:-:S05]  /*17200*/  LEA R4, P2, R15, R27, 0x1 ;  /* 0x0000001b0f047211 */ /* 0x000fca00078408ff */
[----:B------:R-:W-:Y:S04]  /*17210*/  STL [R1+0xa30], R4 ;  /* 0x000a300401007387 */ /* 0x000fe80000100800 */
[----:B------:R0:W-:Y:S04]  /*17220*/  STL [R1+0x9fc], R21 ;  /* 0x0009fc1501007387 */ /* 0x0001e80000100800 */
[----:B0-----:R-:W4:Y:S01]  /*17230*/  LDL.LU R21, [R1+0x10c] ;  /* 0x00010c0001157983 */ /* 0x001f220000300800 */
[----:B------:R-:W-:-:S05]  /*17240*/  LEA R4, P1, R14, R27, 0x1 ;  /* 0x0000001b0e047211 */ /* 0x000fca00078208ff */
[----:B------:R-:W-:Y:S04]  /*17250*/  STL [R1+0xa38], R4 ;  /* 0x000a380401007387 */ /* 0x000fe80000100800 */
[----:B------:R0:W-:Y:S01]  /*17260*/  STL [R1+0xa04], R20 ;  /* 0x000a041401007387 */ /* 0x0001e20000100800 */
[----:B------:R-:W-:-:S03]  /*17270*/  LEA.HI.X.SX32 R19, R19, R9, 0x1, P4 ;  /* 0x0000000913137211 */ /* 0x000fc600020f0eff */
        /* <DEDUP_REMOVED lines=16> */
[----:B------:R-:W-:Y:S02]  /*17380*/  LEA R4, P5, R12, R27, 0x1 ;  /* 0x0000001b0c047211 */ /* 0x000fe400078a08ff */
[----:B------:R-:W-:-:S03]  /*17390*/  LEA.HI.X.SX32 R15, R15, R9, 0x1, P2 ;  /* 0x000000090f0f7211 */ /* 0x000fc600010f0eff */
        /* <DEDUP_REMOVED lines=10> */
[----:B------:R0:W-:Y:S04]  /*17440*/  STL [R1+0xa34], R14 ;  /* 0x000a340e01007387 */ /* 0x0001e80000100800 */
[----:B0-----:R-:W4:Y:S01]  /*17450*/  LDL.LU R14, [R1+0xe0] ;  /* 0x0000e000010e7983 */ /* 0x001f220000300800 */
[----:B------:R-:W-:Y:S02]  /*17460*/  LEA R4, P1, R10, R27, 0x1 ;  /* 0x0000001b0a047211 */ /* 0x000fe400078208ff */
[----:B------:R-:W-:-:S03]  /*17470*/  LEA.HI.X.SX32 R13, R13, R9, 0x1, P0 ;  /* 0x000000090d0d7211 */ /* 0x000fc600000f0eff */
[----:B------:R-:W-:Y:S01]  /*17480*/  STL [R1+0xa70], R4 ;  /* 0x000a700401007387 */ /* 0x000fe20000100800 */
[----:B------:R-:W-:-:S03]  /*17490*/  LEA.HI.X.SX32 R8, R8, R9, 0x1, P4 ;  /* 0x0000000908087211 */ /* 0x000fc600020f0eff */
[----:B------:R0:W-:Y:S01]  /*174a0*/  STL [R1+0xa3c], R13 ;  /* 0x000a3c0d01007387 */ /* 0x0001e20000100800 */
[----:B------:R-:W-:-:S03]  /*174b0*/  LEA.HI.X.SX32 R7, R7, R9, 0x1, P6 ;  /* 0x0000000907077211 */ /* 0x000fc600030f0eff */
[----:B0-----:R-:W4:Y:S01]  /*174c0*/  LDL.LU R13, [R1+0xd4] ;  /* 0x0000d400010d7983 */ /* 0x001f220000300800 */
[----:B------:R-:W-:Y:S02]  /*174d0*/  LEA.HI.X.SX32 R24, R12, R9, 0x1, P5 ;  /* 0x000000090c187211 */ /* 0x000fe400028f0eff */
[----:B--2---:R-:W-:-:S05]  /*174e0*/  LEA R4, P0, R23, R27, 0x1 ;  /* 0x0000001b17047211 */ /* 0x004fca00078008ff */
[----:B------:R-:W-:Y:S04]  /*174f0*/  STL [R1+0xa78], R4 ;  /* 0x000a780401007387 */ /* 0x000fe80000100800 */
[----:B------:R0:W-:Y:S04]  /*17500*/  STL [R1+0xa44], R8 ;  /* 0x000a440801007387 */ /* 0x0001e80000100800 */
[----:B0-----:R-:W2:Y:S01]  /*17510*/  LDL.LU R8, [R1+0xd0] ;  /* 0x0000d00001087983 */ /* 0x001ea20000300800 */
[----:B---3--:R-:W-:-:S05]  /*17520*/  LEA R4, P4, R5, R27, 0x1 ;  /* 0x0000001b05047211 */ /* 0x008fca00078808ff */
[----:B------:R-:W-:Y:S04]  /*17530*/  STL [R1+0xa80], R4 ;  /* 0x000a800401007387 */ /* 0x000fe80000100800 */
[----:B------:R0:W-:Y:S04]  /*17540*/  STL [R1+0xa4c], R7 ;  /* 0x000a4c0701007387 */ /* 0x0001e80000100800 */
[----:B0-----:R-:W3:Y:S01]  /*17550*/  LDL.LU R7, [R1+0xcc] ;  /* 0x0000cc0001077983 */ /* 0x001ee20000300800 */
[----:B----4-:R-:W-:-:S05]  /*17560*/  LEA R4, P6, R0, R27, 0x1 ;  /* 0x0000001b00047211 */ /* 0x010fca00078c08ff */
[----:B------:R0:W-:Y:S04]  /*17570*/  STL [R1+0xa88], R4 ;  /* 0x000a880401007387 */ /* 0x0001e80000100800 */
[----:B------:R-:W4:Y:S04]  /*17580*/  LDL.LU R12, [R1+0xc8] ;  /* 0x0000c800010c7983 */ /* 0x000f280000300800 */
[----:B------:R1:W-:Y:S01]  /*17590*/  STL [R1+0xa54], R24 ;  /* 0x000a541801007387 */ /* 0x0003e20000100800 */
[----:B0-----:R-:W-:Y:S02]  /*175a0*/  LEA R4, P5, R21, R27, 0x1 ;  /* 0x0000001b15047211 */ /* 0x001fe400078a08ff */
[----:B-1----:R-:W-:-:S03]  /*175b0*/  LEA.HI.X.SX32 R24, R11, R9, 0x1, P3 ;  /* 0x000000090b187211 */ /* 0x002fc600018f0eff */
        /* <DEDUP_REMOVED lines=14> */
[----:B-1----:R-:W-:-:S02]  /*176a0*/  LEA.HI.X.SX32 R24, R23, R9, 0x1, P0 ;  /* 0x0000000917187211 */ /* 0x002fc400000f0eff */
[----:B------:R-:W-:Y:S01]  /*176b0*/  LEA.HI.X.SX32 R23, R5, R9, 0x1, P4 ;  /* 0x0000000905177211 */ /* 0x000fe200020f0eff */
[----:B------:R0:W-:Y:S04]  /*176c0*/  STL [R1+0xaa8], R4 ;  /* 0x000aa80401007387 */ /* 0x0001e80000100800 */
[----:B------:R1:W-:Y:S04]  /*176d0*/  STL [R1+0xa74], R24 ;  /* 0x000a741801007387 */ /* 0x0003e80000100800 */
[----:B------:R-:W4:Y:S01]  /*176e0*/  LDL.LU R5, [R1+0xb8] ;  /* 0x0000b80001057983 */ /* 0x000f220000300800 */
[----:B0-----:R-:W-:-:S05]  /*176f0*/  LEA R4, P0, R17, R27, 0x1 ;  /* 0x0000001b11047211 */ /* 0x001fca00078008ff */
[----:B------:R0:W-:Y:S04]  /*17700*/  STL [R1+0xab0], R4 ;  /* 0x000ab00401007387 */ /* 0x0001e80000100800 */
[----:B------:R0:W-:Y:S04]  /*17710*/  STL [R1+0xa7c], R23 ;  /* 0x000a7c1701007387 */ /* 0x0001e80000100800 */
[----:B-1----:R-:W4:Y:S01]  /*17720*/  LDL.LU R24, [R1+0xb4] ;  /* 0x0000b40001187983 */ /* 0x002f220000300800 */
[----:B------:R-:W-:Y:S02]  /*17730*/  LEA.HI.X.SX32 R0, R0, R9, 0x1, P6 ;  /* 0x0000000900007211 */ /* 0x000fe400030f0eff */
[----:B0-----:R-:W-:-:S05]  /*17740*/  LEA R4, P4, R16, R27, 0x1 ;  /* 0x0000001b10047211 */ /* 0x001fca00078808ff */
[----:B------:R-:W-:Y:S04]  /*17750*/  STL [R1+0xab8], R4 ;  /* 0x000ab80401007387 */ /* 0x000fe80000100800 */
[----:B------:R0:W-:Y:S04]  /*17760*/  STL [R1+0xa84], R0 ;  /* 0x000a840001007387 */ /* 0x0001e80000100800 */
[----:B------:R-:W4:Y:S01]  /*17770*/  LDL.LU R23, [R1+0xb0] ;  /* 0x0000b00001177983 */ /* 0x000f220000300800 */
[----:B0-----:R-:W-:Y:S02]  /*17780*/  LEA.HI.X.SX32 R0, R21, R9, 0x1, P5 ;  /* 0x0000000915007211 */ /* 0x001fe400028f0eff */
[----:B------:R-:W-:-:S05]  /*17790*/  LEA R4, P6, R15, R27, 0x1 ;  /* 0x0000001b0f047211 */ /* 0x000fca00078c08ff */
[----:B------:R-:W-:Y:S04]  /*177a0*/  STL [R1+0xac0], R4 ;  /* 0x000ac00401007387 */ /* 0x000fe80000100800 */
[----:B------:R0:W-:Y:S04]  /*177b0*/  STL [R1+0xa8c], R0 ;  /* 0x000a8c0001007387 */ /* 0x0001e80000100800 */
[----:B0-----:R-:W4:Y:S01]  /*177c0*/  LDL.LU R0, [R1+0xac] ;  /* 0x0000ac0001007983 */ /* 0x001f220000300800 */
[----:B------:R-:W-:Y:S02]  /*177d0*/  LEA.HI.X.SX32 R4, R20, R9, 0x1, P3 ;  /* 0x0000000914047211 */ /* 0x000fe400018f0eff */
[----:B------:R-:W-:-:S05]  /*177e0*/  LEA R21, P5, R14, R27, 0x1 ;  /* 0x0000001b0e157211 */ /* 0x000fca00078a08ff */
[----:B------:R0:W-:Y:S04]  /*177f0*/  STL [R1+0xac8], R21 ;  /* 0x000ac81501007387 */ /* 0x0001e80000100800 */
[----:B------:R1:W-:Y:S04]  /*17800*/  STL [R1+0xa94], R4 ;  /* 0x000a940401007387 */ /* 0x0003e80000100800 */
[----:B0-----:R-:W4:Y:S01]  /*17810*/  LDL.LU R21, [R1+0xa8] ;  /* 0x0000a80001157983 */ /* 0x001f220000300800 */
[----:B-1----:R-:W-:Y:S02]  /*17820*/  LEA.HI.X.SX32 R4, R19, R9, 0x1, P2 ;  /* 0x0000000913047211 */ /* 0x002fe400010f0eff */
[----:B------:R-:W-:-:S05]  /*17830*/  LEA R20, P3, R13, R27, 0x1 ;  /* 0x0000001b0d147211 */ /* 0x000fca00078608ff */
[----:B------:R0:W-:Y:S04]  /*17840*/  STL [R1+0xad0], R20 ;  /* 0x000ad01401007387 */ /* 0x0001e80000100800 */
[----:B------:R3:W-:Y:S01]  /*17850*/  STL [R1+0xa9c], R4 ;  /* 0x000a9c0401007387 */ /* 0x0007e20000100800 */
[-C--:B------:R-:W-:Y:S02]  /*17860*/  LEA.HI.X.SX32 R18, R18, R9.reuse, 0x1, P1 ;  /* 0x0000000912127211 */ /* 0x080fe400008f0eff */
[-C--:B------:R-:W-:Y:S02]  /*17870*/  LEA.HI.X.SX32 R17, R17, R9.reuse, 0x1, P0 ;  /* 0x0000000911117211 */ /* 0x080fe400000f0eff */
[-C--:B------:R-:W-:Y:S02]  /*17880*/  LEA.HI.X.SX32 R16, R16, R9.reuse, 0x1, P4 ;  /* 0x0000000910107211 */ /* 0x080fe400020f0eff */
[----:B------:R-:W-:-:S02]  /*17890*/  LEA.HI.X.SX32 R15, R15, R9, 0x1, P6 ;  /* 0x000000090f0f7211 */ /* 0x000fc400030f0eff */
[----:B------:R-:W-:Y:S02]  /*178a0*/  LEA.HI.X.SX32 R14, R14, R9, 0x1, P5 ;  /* 0x000000090e0e7211 */ /* 0x000fe400028f0eff */
[----:B--2---:R-:W-:-:S05]  /*178b0*/  LEA R19, P2, R8, R27, 0x1 ;  /* 0x0000001b08137211 */ /* 0x004fca00078408ff */
[----:B------:R1:W-:Y:S04]  /*178c0*/  STL [R1+0xad8], R19 ;  /* 0x000ad81301007387 */ /* 0x0003e80000100800 */
[----:B0-----:R-:W2:Y:S04]  /*178d0*/  LDL.LU R20, [R1+0xa4] ;  /* 0x0000a40001147983 */ /* 0x001ea80000300800 */
[----:B------:R-:W-:Y:S01]  /*178e0*/  STL [R1+0xaa4], R18 ;  /* 0x000aa41201007387 */ /* 0x000fe20000100800 */
[----:B---3--:R-:W-:-:S05]  /*178f0*/  LEA R4, P1, R7, R27, 0x1 ;  /* 0x0000001b07047211 */ /* 0x008fca00078208ff */
[----:B------:R4:W-:Y:S04]  /*17900*/  STL [R1+0xae0], R4 ;  /* 0x000ae00401007387 */ /* 0x0009e80000100800 */
[----:B-1----:R-:W3:Y:S01]  /*17910*/  LDL.LU R19, [R1+0xa0] ;  /* 0x0000a00001137983 */ /* 0x002ee20000300800 */
[----:B----4-:R-:W-:-:S03]  /*17920*/  LEA R4, P0, R12, R27, 0x1 ;  /* 0x0000001b0c047211 */ /* 0x010fc600078008ff */
[----:B------:R-:W-:Y:S04]  /*17930*/  STL [R1+0xaac], R17 ;  /* 0x000aac1101007387 */ /* 0x000fe80000100800 */
[----:B------:R0:W-:Y:S04]  /*17940*/  STL [R1+0xae8], R4 ;  /* 0x000ae80401007387 */ /* 0x0001e80000100800 */
[----:B------:R-:W4:Y:S04]  /*17950*/  LDL.LU R18, [R1+0x9c] ;  /* 0x00009c0001127983 */ /* 0x000f280000300800 */
[----:B------:R-:W-:Y:S01]  /*17960*/  STL [R1+0xab4], R16 ;  /* 0x000ab41001007387 */ /* 0x000fe20000100800 */
[----:B0-----:R-:W-:-:S05]  /*17970*/  LEA R4, P4, R11, R27, 0x1 ;  /* 0x0000001b0b047211 */ /* 0x001fca00078808ff */
[----:B------:R0:W-:Y:S04]  /*17980*/  STL [R1+0xaf0], R4 ;  /* 0x000af00401007387 */ /* 0x0001e80000100800 */
[----:B------:R-:W4:Y:S04]  /*17990*/  LDL.LU R17, [R1+0x98] ;  /* 0x0000980001117983 */ /* 0x000f280000300800 */
[----:B------:R-:W-:Y:S01]  /*179a0*/  STL [R1+0xabc], R15 ;  /* 0x000abc0f01007387 */ /* 0x000fe20000100800 */
[----:B0-----:R-:W-:-:S05]  /*179b0*/  LEA R4, P6, R29, R27, 0x1 ;  /* 0x0000001b1d047211 */ /* 0x001fca00078c08ff */
[----:B------:R0:W-:Y:S04]  /*179c0*/  STL [R1+0xaf8], R4 ;  /* 0x000af80401007387 */ /* 0x0001e80000100800 */
[----:B------:R-:W4:Y:S04]  /*179d0*/  LDL.LU R16, [R1+0x94] ;  /* 0x0000940001107983 */ /* 0x000f280000300800 */
[----:B------:R1:W-:Y:S01]  /*179e0*/  STL [R1+0xac4], R14 ;  /* 0x000ac40e01007387 */ /* 0x0003e20000100800 */
[----:B0-----:R-:W-:-:S05]  /*179f0*/  LEA R4, P5, R10, R27, 0x1 ;  /* 0x0000001b0a047211 */ /* 0x001fca00078a08ff */
[----:B------:R0:W-:Y:S04]  /*17a00*/  STL [R1+0xb00], R4 ;  /* 0x000b000401007387 */ /* 0x0001e80000100800 */
[----:B------:R-:W4:Y:S01]  /*17a10*/  LDL.LU R15, [R1+0x90] ;  /* 0x00009000010f7983 */ /* 0x000f220000300800 */
[-C--:B------:R-:W-:Y:S02]  /*17a20*/  LEA.HI.X.SX32 R13, R13, R9.reuse, 0x1, P3 ;  /* 0x000000090d0d7211 */ /* 0x080fe400018f0eff */
[----:B------:R-:W-:-:S03]  /*17a30*/  LEA.HI.X.SX32 R8, R8, R9, 0x1, P2 ;  /* 0x0000000908087211 */ /* 0x000fc600010f0eff */
[----:B------:R0:W-:Y:S04]  /*17a40*/  STL [R1+0xacc], R13 ;  /* 0x000acc0d01007387 */ /* 0x0001e80000100800 */
[----:B-1----:R-:W4:Y:S01]  /*17a50*/  LDL.LU R14, [R1+0x8c] ;  /* 0x00008c00010e7983 */ /* 0x002f220000300800 */
[----:B0-----:R-:W-:-:S05]  /*17a60*/  LEA R4, P3, R5, R27, 0x1 ;  /* 0x0000001b05047211 */ /* 0x001fca00078608ff */
[----:B------:R0:W-:Y:S04]  /*17a70*/  STL [R1+0xb08], R4 ;  /* 0x000b080401007387 */ /* 0x0001e80000100800 */
[----:B------:R1:W-:Y:S04]  /*17a80*/  STL [R1+0xad4], R8 ;  /* 0x000ad40801007387 */ /* 0x0003e80000100800 */
[----:B------:R-:W4:Y:S01]  /*17a90*/  LDL.LU R13, [R1+0x88] ;  /* 0x00008800010d7983 */ /* 0x000f220000300800 */
[----:B------:R-:W-:Y:S02]  /*17aa0*/  LEA.HI.X.SX32 R7, R7, R9, 0x1, P1 ;  /* 0x0000000907077211 */ /* 0x000fe400008f0eff */
[----:B0-----:R-:W-:-:S05]  /*17ab0*/  LEA R4, P2, R24, R27, 0x1 ;  /* 0x0000001b18047211 */ /* 0x001fca00078408ff */
[----:B------:R-:W-:Y:S04]  /*17ac0*/  STL [R1+0xb10], R4 ;  /* 0x000b100401007387 */ /* 0x000fe80000100800 */
[----:B------:R0:W-:Y:S04]  /*17ad0*/  STL [R1+0xadc], R7 ;  /* 0x000adc0701007387 */ /* 0x0001e80000100800 */
[----:B-1----:R-:W4:Y:S01]  /*17ae0*/  LDL.LU R8, [R1+0x84] ;  /* 0x0000840001087983 */ /* 0x002f220000300800 */
[----:B0-----:R-:W-:Y:S02]  /*17af0*/  LEA.HI.X.SX32 R7, R12, R9, 0x1, P0 ;  /* 0x000000090c077211 */ /* 0x001fe400000f0eff */
[----:B------:R-:W-:-:S05]  /*17b00*/  LEA R4, P1, R23, R27, 0x1 ;  /* 0x0000001b17047211 */ /* 0x000fca00078208ff */
        /* <DEDUP_REMOVED lines=10> */
[----:B------:R-:W-:Y:S04]  /*17bb0*/  STL [R1+0xb28], R4 ;  /* 0x000b280401007387 */ /* 0x000fe80000100800 */
[----:B------:R-:W4:Y:S04]  /*17bc0*/  LDL.LU R29, [R1+0x78] ;  /* 0x00007800011d7983 */ /* 0x000f280000300800 */
[----:B------:R0:W-:Y:S02]  /*17bd0*/  STL [R1+0xaf4], R7 ;  /* 0x000af40701007387 */ /* 0x0001e40000100800 */
[----:B0-----:R-:W-:-:S02]  /*17be0*/  LEA.HI.X.SX32 R7, R10, R9, 0x1, P5 ;  /* 0x000000090a077211 */ /* 0x001fc400028f0eff */
[----:B------:R-:W4:Y:S01]  /*17bf0*/  LDL.LU R10, [R1+0x74] ;  /* 0x00007400010a7983 */ /* 0x000f220000300800 */
[-C--:B------:R-:W-:Y:S02]  /*17c00*/  LEA.HI.X.SX32 R25, R24, R9.reuse, 0x1, P2 ;  /* 0x0000000918197211 */ /* 0x080fe400010f0eff */
[----:B------:R-:W-:Y:S02]  /*17c10*/  LEA.HI.X.SX32 R21, R21, R9, 0x1, P4 ;  /* 0x0000000915157211 */ /* 0x000fe400020f0eff */
[----:B--2---:R-:W-:-:S05]  /*17c20*/  LEA R4, P6, R20, R27, 0x1 ;  /* 0x0000001b14047211 */ /* 0x004fca00078c08ff */
[----:B------:R-:W-:Y:S04]  /*17c30*/  STL [R1+0xb30], R4 ;  /* 0x000b300401007387 */ /* 0x000fe80000100800 */
[----:B------:R0:W-:Y:S02]  /*17c40*/  STL [R1+0xafc], R7 ;  /* 0x000afc0701007387 */ /* 0x0001e40000100800 */
[----:B0-----:R-:W-:Y:S02]  /*17c50*/  LEA.HI.X.SX32 R7, R5, R9, 0x1, P3 ;  /* 0x0000000905077211 */ /* 0x001fe400018f0eff */
[----:B------:R-:W2:Y:S01]  /*17c60*/  LDL.LU R5, [R1+0x70] ;  /* 0x0000700001057983 */ /* 0x000ea20000300800 */
[----:B---3--:R-:W-:-:S05]  /*17c70*/  LEA R4, P5, R19, R27, 0x1 ;  /* 0x0000001b13047211 */ /* 0x008fca00078a08ff */
[----:B------:R-:W-:Y:S04]  /*17c80*/  STL [R1+0xb38], R4 ;  /* 0x000b380401007387 */ /* 0x000fe80000100800 */
[----:B------:R0:W-:Y:S04]  /*17c90*/  STL [R1+0xb04], R7 ;  /* 0x000b040701007387 */ /* 0x0001e80000100800 */
[----:B0-----:R-:W3:Y:S01]  /*17ca0*/  LDL.LU R7, [R1+0x6c] ;  /* 0x00006c0001077983 */ /* 0x001ee20000300800 */
[----:B----4-:R-:W-:-:S05]  /*17cb0*/  LEA R4, P3, R18, R27, 0x1 ;  /* 0x0000001b12047211 */ /* 0x010fca00078608ff */
[----:B------:R0:W-:Y:S04]  /*17cc0*/  STL [R1+0xb40], R4 ;  /* 0x000b400401007387 */ /* 0x0001e80000100800 */
[----:B------:R1:W-:Y:S04]  /*17cd0*/  STL [R1+0xb0c], R25 ;  /* 0x000b0c1901007387 */ /* 0x0003e80000100800 */
[----:B------:R-:W4:Y:S01]  /*17ce0*/  LDL.LU R28, [R1+0x68] ;  /* 0x00006800011c7983 */ /* 0x000f220000300800 */
[----:B------:R-:W-:Y:S02]  /*17cf0*/  LEA R24, P2, R17, R27, 0x1 ;  /* 0x0000001b11187211 */ /* 0x000fe400078408ff */
[----:B0-----:R-:W-:-:S03]  /*17d00*/  LEA.HI.X.SX32 R4, R23, R9, 0x1, P1 ;  /* 0x0000000917047211 */ /* 0x001fc600008f0eff */
[----:B------:R-:W-:Y:S04]  /*17d10*/  STL [R1+0xb48], R24 ;  /* 0x000b481801007387 */ /* 0x000fe80000100800 */
[----:B------:R0:W-:Y:S01]  /*17d20*/  STL [R1+0xb14], R4 ;  /* 0x000b140401007387 */ /* 0x0001e20000100800 */
[----:B------:R-:W-:-:S05]  /*17d30*/  LEA R23, P1, R16, R27, 0x1 ;  /* 0x0000001b10177211 */ /* 0x000fca00078208ff */
[----:B------:R-:W-:Y:S04]  /*17d40*/  STL [R1+0xb50], R23 ;  /* 0x000b501701007387 */ /* 0x000fe80000100800 */
[----:B-1----:R-:W4:Y:S01]  /*17d50*/  LDL.LU R25, [R1+0x64] ;  /* 0x0000640001197983 */ /* 0x002f220000300800 */
[----:B0-----:R-:W-:-:S05]  /*17d60*/  LEA.HI.X.SX32 R4, R0, R9, 0x1, P0 ;  /* 0x0000000900047211 */ /* 0x001fca00000f0eff */
[----:B------:R0:W-:Y:S01]  /*17d70*/  STL [R1+0xb1c], R4 ;  /* 0x000b1c0401007387 */ /* 0x0001e20000100800 */
[----:B------:R-:W-:-:S05]  /*17d80*/  LEA R0, P0, R15, R27, 0x1 ;  /* 0x0000001b0f007211 */ /* 0x000fca00078008ff */
[----:B------:R1:W-:Y:S04]  /*17d90*/  STL [R1+0xb58], R0 ;  /* 0x000b580001007387 */ /* 0x0003e80000100800 */
[----:B------:R-:W-:Y:S04]  /*17da0*/  STL [R1+0xb24], R21 ;  /* 0x000b241501007387 */ /* 0x000fe80000100800 */
[----:B------:R-:W4:Y:S01]  /*17db0*/  LDL.LU R24, [R1+0x60] ;  /* 0x0000600001187983 */ /* 0x000f220000300800 */
[----:B0-----:R-:W-:Y:S02]  /*17dc0*/  LEA R4, P4, R14, R27, 0x1 ;  /* 0x0000001b0e047211 */ /* 0x001fe400078808ff */
[----:B-1----:R-:W-:-:S03]  /*17dd0*/  LEA.HI.X.SX32 R0, R20, R9, 0x1, P6 ;  /* 0x0000000914007211 */ /* 0x002fc600030f0eff */
[----:B------:R-:W-:Y:S04]  /*17de0*/  STL [R1+0xb60], R4 ;  /* 0x000b600401007387 */ /* 0x000fe80000100800 */
[----:B------:R0:W-:Y:S01]  /*17df0*/  STL [R1+0xb2c], R0 ;  /* 0x000b2c0001007387 */ /* 0x0001e20000100800 */
[----:B------:R-:W-:-:S05]  /*17e00*/  LEA R20, P6, R13, R27, 0x1 ;  /* 0x0000001b0d147211 */ /* 0x000fca00078c08ff */
[----:B------:R-:W-:Y:S04]  /*17e10*/  STL [R1+0xb68], R20 ;  /* 0x000b681401007387 */ /* 0x000fe80000100800 */
[----:B------:R-:W4:Y:S01]  /*17e20*/  LDL.LU R23, [R1+0x5c] ;  /* 0x00005c0001177983 */ /* 0x000f220000300800 */
[----:B0-----:R-:W-:-:S05]  /*17e30*/  LEA.HI.X.SX32 R0, R19, R9, 0x1, P5 ;  /* 0x0000000913007211 */ /* 0x001fca00028f0eff */
[----:B------:R0:W-:Y:S01]  /*17e40*/  STL [R1+0xb34], R0 ;  /* 0x000b340001007387 */ /* 0x0001e20000100800 */
[----:B------:R-:W-:Y:S02]  /*17e50*/  LEA R4, P5, R8, R27, 0x1 ;  /* 0x0000001b08047211 */ /* 0x000fe400078a08ff */
[----:B0-----:R-:W-:-:S03]  /*17e60*/  LEA.HI.X.SX32 R0, R18, R9, 0x1, P3 ;  /* 0x0000000912007211 */ /* 0x001fc600018f0eff */
[----:B------:R-:W-:Y:S04]  /*17e70*/  STL [R1+0xb70], R4 ;  /* 0x000b700401007387 */ /* 0x000fe80000100800 */
[----:B------:R0:W-:Y:S04]  /*17e80*/  STL [R1+0xb3c], R0 ;  /* 0x000b3c0001007387 */ /* 0x0001e80000100800 */
[----:B0-----:R-:W4:Y:S01]  /*17e90*/  LDL.LU R0, [R1+0x54] ;  /* 0x0000540001007983 */ /* 0x001f220000300800 */
[----:B------:R-:W-:Y:S02]  /*17ea0*/  LEA R18, P3, R12, R27, 0x1 ;  /* 0x0000001b0c127211 */ /* 0x000fe400078608ff */
[----:B------:R-:W-:-:S03]  /*17eb0*/  LEA.HI.X.SX32 R4, R17, R9, 0x1, P2 ;  /* 0x0000000911047211 */ /* 0x000fc600010f0eff */
[----:B------:R-:W-:Y:S04]  /*17ec0*/  STL [R1+0xb78], R18 ;  /* 0x000b781201007387 */ /* 0x000fe80000100800 */
[----:B------:R0:W-:Y:S01]  /*17ed0*/  STL [R1+0xb44], R4 ;  /* 0x000b440401007387 */ /* 0x0001e20000100800 */
[----:B------:R-:W-:Y:S02]  /*17ee0*/  LEA.HI.X.SX32 R16, R16, R9, 0x1, P1 ;  /* 0x0000000910107211 */ /* 0x000fe400008f0eff */
[----:B------:R-:W-:-:S05]  /*17ef0*/  LEA R17, P2, R11, R27, 0x1 ;  /* 0x0000001b0b117211 */ /* 0x000fca00078408ff */
[----:B------:R-:W-:Y:S04]  /*17f00*/  STL [R1+0xb80], R17 ;  /* 0x000b801101007387 */ /* 0x000fe80000100800 */
[----:B------:R-:W4:Y:S04]  /*17f10*/  LDL.LU R21, [R1+0x50] ;  /* 0x0000500001157983 */ /* 0x000f280000300800 */
[----:B------:R1:W-:Y:S01]  /*17f20*/  STL [R1+0xb4c], R16 ;  /* 0x000b4c1001007387 */ /* 0x0003e20000100800 */
[----:B0-----:R-:W-:Y:S02]  /*17f30*/  LEA R4, P1, R29, R27, 0x1 ;  /* 0x0000001b1d047211 */ /* 0x001fe400078208ff */
[----:B-1----:R-:W-:-:S03]  /*17f40*/  LEA.HI.X.SX32 R16, R15, R9, 0x1, P0 ;  /* 0x000000090f107211 */ /* 0x002fc600000f0eff */
[----:B------:R0:W-:Y:S04]  /*17f50*/  STL [R1+0xb88], R4 ;  /* 0x000b880401007387 */ /* 0x0001e80000100800 */
[----:B------:R-:W-:Y:S04]  /*17f60*/  STL [R1+0xb54], R16 ;  /* 0x000b541001007387 */ /* 0x000fe80000100800 */
[----:B------:R-:W4:Y:S01]  /*17f70*/  LDL.LU R20, [R1+0x4c] ;  /* 0x00004c0001147983 */ /* 0x000f220000300800 */
[----:B0-----:R-:W-:Y:S02]  /*17f80*/  LEA.HI.X.SX32 R4, R14, R9, 0x1, P4 ;  /* 0x000000090e047211 */ /* 0x001fe400020f0eff */
[----:B------:R-:W-:-:S05]  /*17f90*/  LEA R15, P0, R10, R27, 0x1 ;  /* 0x0000001b0a0f7211 */ /* 0x000fca00078008ff */
[----:B------:R-:W-:Y:S01]  /*17fa0*/  STL [R1+0xb90], R15 ;  /* 0x000b900f01007387 */ /* 0x000fe20000100800 */
[----:B------:R-:W-:-:S03]  /*17fb0*/  LEA.HI.X.SX32 R13, R13, R9, 0x1, P6 ;  /* 0x000000090d0d7211 */ /* 0x000fc600030f0eff */
[----:B------:R3:W-:Y:S01]  /*17fc0*/  STL [R1+0xb5c], R4 ;  /* 0x000b5c0401007387 */ /* 0x0007e20000100800 */
[----:B------:R-:W-:Y:S02]  /*17fd0*/  LEA.HI.X.SX32 R8, R8, R9, 0x1, P5 ;  /* 0x0000000908087211 */ /* 0x000fe400028f0eff */
[----:B--2---:R-:W-:-:S05]  /*17fe0*/  LEA R14, P4, R5, R27, 0x1 ;  /* 0x0000001b050e7211 */ /* 0x004fca00078808ff */
[----:B------:R-:W-:Y:S04]  /*17ff0*/  STL [R1+0xb98], R14 ;  /* 0x000b980e01007387 */ /* 0x000fe80000100800 */
[----:B------:R-:W2:Y:S04]  /*18000*/  LDL.LU R19, [R1+0x44] ;  /* 0x0000440001137983 */ /* 0x000ea80000300800 */
[----:B------:R-:W-:Y:S01]  /*18010*/  STL [R1+0xb64], R13 ;  /* 0x000b640d01007387 */ /* 0x000fe20000100800 */
[----:B---3--:R-:W-:-:S05]  /*18020*/  LEA R4, P6, R7, R27, 0x1 ;  /* 0x0000001b07047211 */ /* 0x008fca00078c08ff */
[----:B------:R4:W-:Y:S04]  /*18030*/  STL [R1+0xba0], R4 ;  /* 0x000ba00401007387 */ /* 0x0009e80000100800 */
[----:B------:R-:W3:Y:S04]  /*18040*/  LDL.LU R18, [R1+0x38] ;  /* 0x0000380001127983 */ /* 0x000ee80000300800 */
[----:B------:R0:W-:Y:S01]  /*18050*/  STL [R1+0xb6c], R8 ;  /* 0x000b6c0801007387 */ /* 0x0001e20000100800 */
[----:B----4-:R-:W-:-:S03]  /*18060*/  LEA R4, P5, R28, R27, 0x1 ;  /* 0x0000001b1c047211 */ /* 0x010fc600078a08ff */
[----:B------:R-:W4:Y:S04]  /*18070*/  LDL.LU R17, [R1+0x34] ;  /* 0x0000340001117983 */ /* 0x000f280000300800 */
[----:B------:R1:W-:Y:S01]  /*18080*/  STL [R1+0xba8], R4 ;  /* 0x000ba80401007387 */ /* 0x0003e20000100800 */
[----:B0-----:R-:W-:-:S03]  /*18090*/  LEA.HI.X.SX32 R8, R12, R9, 0x1, P3 ;  /* 0x000000090c087211 */ /* 0x001fc600018f0eff */
[----:B------:R-:W4:Y:S04]  /*180a0*/  LDL.LU R16, [R1+0x30] ;  /* 0x0000300001107983 */ /* 0x000f280000300800 */
[----:B------:R0:W-:Y:S04]  /*180b0*/  STL [R1+0xb74], R8 ;  /* 0x000b740801007387 */ /* 0x0001e80000100800 */
[----:B------:R-:W4:Y:S01]  /*180c0*/  LDL.LU R15, [R1+0x2c] ;  /* 0x00002c00010f7983 */ /* 0x000f220000300800 */
[----:B-1----:R-:W-:Y:S02]  /*180d0*/  LEA R4, P3, R25, R27, 0x1 ;  /* 0x0000001b19047211 */ /* 0x002fe400078608ff */
[----:B0-----:R-:W-:-:S03]  /*180e0*/  LEA.HI.X.SX32 R8, R11, R9, 0x1, P2 ;  /* 0x000000090b087211 */ /* 0x001fc600010f0eff */
[----:B------:R0:W-:Y:S04]  /*180f0*/  STL [R1+0xbb0], R4 ;  /* 0x000bb00401007387 */ /* 0x0001e80000100800 */
[----:B------:R-:W4:Y:S04]  /*18100*/  LDL.LU R14, [R1+0x28] ;  /* 0x00002800010e7983 */ /* 0x000f280000300800 */
[----:B------:R1:W-:Y:S04]  /*18110*/  STL [R1+0xb7c], R8 ;  /* 0x000b7c0801007387 */ /* 0x0003e80000100800 */
[----:B------:R-:W4:Y:S01]  /*18120*/  LDL.LU R13, [R1+0x24] ;  /* 0x00002400010d7983 */ /* 0x000f220000300800 */
[----:B------:R-:W-:-:S02]  /*18130*/  LEA.HI.X.SX32 R11, R29, R9, 0x1, P1 ;  /* 0x000000091d0b7211 */ /* 0x000fc400008f0eff */
[----:B0-----:R-:W-:-:S05]  /*18140*/  LEA R4, P2, R24, R27, 0x1 ;  /* 0x0000001b18047211 */ /* 0x001fca00078408ff */
[----:B------:R0:W-:Y:S04]  /*18150*/  STL [R1+0xbb8], R4 ;  /* 0x000bb80401007387 */ /* 0x0001e80000100800 */
[----:B-1----:R-:W4:Y:S04]  /*18160*/  LDL.LU R8, [R1+0x20] ;  /* 0x0000200001087983 */ /* 0x002f280000300800 */
[----:B------:R1:W-:Y:S04]  /*18170*/  STL [R1+0xb84], R11 ;  /* 0x000b840b01007387 */ /* 0x0003e80000100800 */
[----:B------:R-:W4:Y:S01]  /*18180*/  LDL.LU R29, [R1+0x1c] ;  /* 0x00001c00011d7983 */ /* 0x000f220000300800 */
[----:B0-----:R-:W-:-:S02]  /*18190*/  LEA R4, P1, R23, R27, 0x1 ;  /* 0x0000001b17047211 */ /* 0x001fc400078208ff */
[----:B-1----:R-:W-:-:S03]  /*181a0*/  LEA.HI.X.SX32 R11, R10, R9, 0x1, P0 ;  /* 0x000000090a0b7211 */ /* 0x002fc600000f0eff */
[----:B------:R-:W-:Y:S04]  /*181b0*/  STL [R1+0xbc0], R4 ;  /* 0x000bc00401007387 */ /* 0x000fe80000100800 */
[----:B------:R-:W4:Y:S04]  /*181c0*/  LDL.LU R10, [R1+0x18] ;  /* 0x00001800010a7983 */ /* 0x000f280000300800 */
[----:B------:R0:W-:Y:S01]  /*181d0*/  STL [R1+0xb8c], R11 ;  /* 0x000b8c0b01007387 */ /* 0x0001e20000100800 */
[----:B------:R-:W-:-:S03]  /*181e0*/  LEA.HI.X.SX32 R12, R5, R9, 0x1, P4 ;  /* 0x00000009050c7211 */ /* 0x000fc600020f0eff */
[----:B0-----:R-:W4:Y:S01]  /*181f0*/  LDL.LU R11, [R1+0x14] ;  /* 0x00001400010b7983 */ /* 0x001f220000300800 */
[----:B------:R-:W-:-:S05]  /*18200*/  LEA R4, P0, R0, R27, 0x1 ;  /* 0x0000001b00047211 */ /* 0x000fca00078008ff */
        /* <DEDUP_REMOVED lines=8> */
[----:B------:R0:W-:Y:S04]  /*18290*/  STL [R1+0xb9c], R26 ;  /* 0x000b9c1a01007387 */ /* 0x0001e80000100800 */
[----:B0-----:R-:W4:Y:S01]  /*182a0*/  LDL.LU R26, [R1+0x4] ;  /* 0x00000400011a7983 */ /* 0x001f220000300800 */
[----:B------:R-:W-:-:S05]  /*182b0*/  LEA R4, P6, R20, R27, 0x1 ;  /* 0x0000001b14047211 */ /* 0x000fca00078c08ff */
[----:B------:R0:W-:Y:S04]  /*182c0*/  STL [R1+0xbd8], R4 ;  /* 0x000bd80401007387 */ /* 0x0001e80000100800 */
[----:B0-----:R-:W4:Y:S01]  /*182d0*/  LDL.LU R4, [R1] ;  /* 0x0000000001047983 */ /* 0x001f220000300800 */
[-C--:B------:R-:W-:Y:S02]  /*182e0*/  LEA.HI.X.SX32 R28, R28, R9.reuse, 0x1, P5 ;  /* 0x000000091c1c7211 */ /* 0x080fe400028f0eff */
[----:B------:R-:W-:-:S03]  /*182f0*/  LEA.HI.X.SX32 R25, R25, R9, 0x1, P3 ;  /* 0x0000000919197211 */ /* 0x000fc600018f0eff */
[----:B------:R2:W-:Y:S01]  /*18300*/  STL [R1+0xba4], R28 ;  /* 0x000ba41c01007387 */ /* 0x0005e20000100800 */
[-C--:B------:R-:W-:Y:S02]  /*18310*/  LEA.HI.X.SX32 R24, R24, R9.reuse, 0x1, P2 ;  /* 0x0000000918187211 */ /* 0x080fe400010f0eff */
[-C--:B------:R-:W-:Y:S02]  /*18320*/  LEA.HI.X.SX32 R23, R23, R9.reuse, 0x1, P1 ;  /* 0x0000000917177211 */ /* 0x080fe400008f0eff */
[-C--:B------:R-:W-:Y:S02]  /*18330*/  LEA.HI.X.SX32 R0, R0, R9.reuse, 0x1, P0 ;  /* 0x0000000900007211 */ /* 0x080fe400000f0eff */
[-C--:B------:R-:W-:Y:S02]  /*18340*/  LEA.HI.X.SX32 R21, R21, R9.reuse, 0x1, P4 ;  /* 0x0000000915157211 */ /* 0x080fe400020f0eff */
[----:B------:R-:W-:Y:S02]  /*18350*/  LEA.HI.X.SX32 R20, R20, R9, 0x1, P6 ;  /* 0x0000000914147211 */ /* 0x000fe400030f0eff */
[----:B--2---:R-:W-:-:S05]  /*18360*/  LEA R28, P5, R19, R27, 0x1 ;  /* 0x0000001b131c7211 */ /* 0x004fca00078a08ff */
[----:B------:R0:W-:Y:S04]  /*18370*/  STL [R1+0xbe0], R28 ;  /* 0x000be01c01007387 */ /* 0x0001e80000100800 */
[----:B0-----:R-:W2:Y:S04]  /*18380*/  LDL.LU R28, [R1+0xdf8] ;  /* 0x000df800011c7983 */ /* 0x001ea80000300800 */
[----:B------:R3:W-:Y:S02]  /*18390*/  STL [R1+0xbac], R25 ;  /* 0x000bac1901007387 */ /* 0x0007e40000100800 */
[----:B---3--:R-:W-:-:S05]  /*183a0*/  LEA R25, P3, R18, R27, 0x1 ;  /* 0x0000001b12197211 */ /* 0x008fca00078608ff */
[----:B------:R0:W-:Y:S04]  /*183b0*/  STL [R1+0xbe8], R25 ;  /* 0x000be81901007387 */ /* 0x0001e80000100800 */
[----:B0-----:R-:W3:Y:S04]  /*183c0*/  LDL.LU R25, [R1+0xdf4] ;  /* 0x000df40001197983 */ /* 0x001ee80000300800 */
[----:B------:R4:W-:Y:S02]  /*183d0*/  STL [R1+0xbb4], R24 ;  /* 0x000bb41801007387 */ /* 0x0009e40000100800 */
[----:B----4-:R-:W-:-:S05]  /*183e0*/  LEA R24, P2, R17, R27, 0x1 ;  /* 0x0000001b11187211 */ /* 0x010fca00078408ff */
[----:B------:R0:W-:Y:S04]  /*183f0*/  STL [R1+0xbf0], R24 ;  /* 0x000bf01801007387 */ /* 0x0001e80000100800 */
[----:B0-----:R-:W4:Y:S04]  /*18400*/  LDL.LU R24, [R1+0xdf0] ;  /* 0x000df00001187983 */ /* 0x001f280000300800 */
[----:B------:R0:W-:Y:S02]  /*18410*/  STL [R1+0xbbc], R23 ;  /* 0x000bbc1701007387 */ /* 0x0001e40000100800 */
[----:B0-----:R-:W-:-:S05]  /*18420*/  LEA R23, P1, R16, R27, 0x1 ;  /* 0x0000001b10177211 */ /* 0x001fca00078208ff */
[----:B------:R0:W-:Y:S04]  /*18430*/  STL [R1+0xbf8], R23 ;  /* 0x000bf81701007387 */ /* 0x0001e80000100800 */
[----:B0-----:R-:W2:Y:S04]  /*18440*/  LDL.LU R23, [R1+0xdec] ;  /* 0x000dec0001177983 */ /* 0x001ea80000300800 */
[----:B------:R0:W-:Y:S02]  /*18450*/  STL [R1+0xbc4], R0 ;  /* 0x000bc40001007387 */ /* 0x0001e40000100800 */
[----:B0-----:R-:W-:-:S05]  /*18460*/  LEA R0, P0, R15, R27, 0x1 ;  /* 0x0000001b0f007211 */ /* 0x001fca00078008ff */
[----:B------:R0:W-:Y:S04]  /*18470*/  STL [R1+0xc00], R0 ;  /* 0x000c000001007387 */ /* 0x0001e80000100800 */
[----:B0-----:R-:W2:Y:S04]  /*18480*/  LDL.LU R0, [R1+0xde8] ;  /* 0x000de80001007983 */ /* 0x001ea80000300800 */
[----:B------:R0:W-:Y:S02]  /*18490*/  STL [R1+0xbcc], R21 ;  /* 0x000bcc1501007387 */ /* 0x0001e40000100800 */
[----:B0-----:R-:W-:-:S05]  /*184a0*/  LEA R21, P4, R14, R27, 0x1 ;  /* 0x0000001b0e157211 */ /* 0x001fca00078808ff */
[----:B------:R0:W-:Y:S01]  /*184b0*/  STL [R1+0xc08], R21 ;  /* 0x000c081501007387 */ /* 0x0001e20000100800 */
[----:B------:R-:W-:-:S03]  /*184c0*/  LEA.HI.X.SX32 R19, R19, R9, 0x1, P5 ;  /* 0x0000000913137211 */ /* 0x000fc600028f0eff */
        /* <DEDUP_REMOVED lines=43> */
[----:B------:R0:W-:Y:S04]  /*18780*/  STL [R1+0xc50], R8 ;  /* 0x000c500801007387 */ /* 0x0001e80000100800 */
[----:B0-----:R-:W2:Y:S04]  /*18790*/  LDL.LU R8, [R1+0xdc0] ;  /* 0x000dc00001087983 */ /* 0x001ea80000300800 */
[----:B------:R0:W-:Y:S02]  /*187a0*/  STL [R1+0xc1c], R29 ;  /* 0x000c1c1d01007387 */ /* 0x0001e40000100800 */
[----:B0-----:R-:W-:-:S05]  /*187b0*/  LEA R29, P3, R4, R27, 0x1 ;  /* 0x0000001b041d7211 */ /* 0x001fca00078608ff */
[----:B------:R0:W-:Y:S04]  /*187c0*/  STL [R1+0xc58], R29 ;  /* 0x000c581d01007387 */ /* 0x0001e80000100800 */
[----:B0-----:R-:W2:Y:S01]  /*187d0*/  LDL.LU R29, [R1+0xdbc] ;  /* 0x000dbc00011d7983 */ /* 0x001ea20000300800 */
[----:B------:R-:W-:-:S05]  /*187e0*/  LEA.HI.X.SX32 R10, R10, R9, 0x1, P2 ;  /* 0x000000090a0a7211 */ /* 0x000fca00010f0eff */
[----:B------:R2:W-:Y:S02]  /*187f0*/  STL [R1+0xc24], R10 ;  /* 0x000c240a01007387 */ /* 0x0005e40000100800 */
[----:B--2---:R-:W-:-:S05]  /*18800*/  LEA R10, P2, R29, R27, 0x1 ;  /* 0x0000001b1d0a7211 */ /* 0x004fca00078408ff */
        /* <DEDUP_REMOVED lines=22> */
[-C--:B------:R-:W-:Y:S02]  /*18970*/  LEA.HI.X.SX32 R26, R26, R9.reuse, 0x1, P5 ;  /* 0x000000091a1a7211 */ /* 0x080fe400028f0eff */
[----:B------:R-:W-:-:S03]  /*18980*/  LEA.HI.X.SX32 R4, R4, R9, 0x1, P3 ;  /* 0x0000000904047211 */ /* 0x000fc600018f0eff */
[----:B------:R2:W-:Y:S01]  /*18990*/  STL [R1+0xc4c], R26 ;  /* 0x000c4c1a01007387 */ /* 0x0005e20000100800 */
[----:B------:R-:W-:Y:S02]  /*189a0*/  IMAD R6, R6, c[0x0][0x190], RZ ;  /* 0x0000640006067a24 */ /* 0x000fe400078e02ff */
[----:B------:R-:W-:Y:S01]  /*189b0*/  IMAD R3, R3, c[0x0][0x190], RZ ;  /* 0x0000640003037a24 */ /* 0x000fe200078e02ff */
[----:B--2---:R-:W-:-:S05]  /*189c0*/  LEA R26, P5, R7, R27, 0x1 ;  /* 0x0000001b071a7211 */ /* 0x004fca00078a08ff */
[----:B------:R0:W-:Y:S04]  /*189d0*/  STL [R1+0xc88], R26 ;  /* 0x000c881a01007387 */ /* 0x0001e80000100800 */
[----:B------:R1:W-:Y:S01]  /*189e0*/  STL [R1+0xc54], R4 ;  /* 0x000c540401007387 */ /* 0x0003e20000100800 */
[----:B0-----:R-:W-:Y:S02]  /*189f0*/  LEA R26, P3, R8, R27, 0x1 ;  /* 0x0000001b081a7211 */ /* 0x001fe400078608ff */
[----:B-1----:R-:W-:-:S03]  /*18a00*/  LEA.HI.X.SX32 R4, R29, R9, 0x1, P2 ;  /* 0x000000091d047211 */ /* 0x002fc600010f0eff */
[----:B------:R0:W-:Y:S01]  /*18a10*/  STL [R1+0xc90], R26 ;  /* 0x000c901a01007387 */ /* 0x0001e20000100800 */
[----:B------:R-:W-:-:S03]  /*18a20*/  LEA R29, P2, R13, R27, 0x1 ;  /* 0x0000001b0d1d7211 */ /* 0x000fc600078408ff */
[----:B------:R1:W-:Y:S01]  /*18a30*/  STL [R1+0xc5c], R4 ;  /* 0x000c5c0401007387 */ /* 0x0003e20000100800 */
[----:B0-----:R-:W-:-:S03]  /*18a40*/  LEA.HI.X.SX32 R26, R10, R9, 0x1, P1 ;  /* 0x000000090a1a7211 */ /* 0x001fc600008f0eff */
[----:B------:R-:W-:Y:S01]  /*18a50*/  STL [R1+0xcf8], R29 ;  /* 0x000cf81d01007387 */ /* 0x000fe20000100800 */
[----:B------:R-:W-:Y:S02]  /*18a60*/  LEA.HI.X.SX32 R10, R11, R9, 0x1, P0 ;  /* 0x000000090b0a7211 */ /* 0x000fe400000f0eff */
[-C--:B-1----:R-:W-:Y:S01]  /*18a70*/  LEA R4, P1, R6, R27.reuse, 0x1 ;  /* 0x0000001b06047211 */ /* 0x082fe200078208ff */
[----:B------:R-:W-:Y:S01]  /*18a80*/  STL [R1+0xc64], R26 ;  /* 0x000c641a01007387 */ /* 0x000fe20000100800 */
[----:B------:R-:W-:-:S03]  /*18a90*/  LEA R11, P0, R14, R27, 0x1 ;  /* 0x0000001b0e0b7211 */ /* 0x000fc600078008ff */
[----:B------:R0:W-:Y:S04]  /*18aa0*/  STL [R1+0xc98], R4 ;  /* 0x000c980401007387 */ /* 0x0001e80000100800 */
[----:B------:R1:W-:Y:S01]  /*18ab0*/  STL [R1+0xc6c], R10 ;  /* 0x000c6c0a01007387 */ /* 0x0003e20000100800 */
[----:B0-----:R-:W-:-:S03]  /*18ac0*/  LEA.HI.X.SX32 R4, R5, R9, 0x1, P4 ;  /* 0x0000000905047211 */ /* 0x001fc600020f0eff */
[----:B------:R-:W-:Y:S01]  /*18ad0*/  STL [R1+0xca0], R11 ;  /* 0x000ca00b01007387 */ /* 0x000fe20000100800 */
[----:B------:R-:W-:Y:S02]  /*18ae0*/  LEA.HI.X.SX32 R5, R12, R9, 0x1, P6 ;  /* 0x000000090c057211 */ /* 0x000fe400030f0eff */
[----:B-1----:R-:W-:Y:S01]  /*18af0*/  LEA R10, P4, R15, R27, 0x1 ;  /* 0x0000001b0f0a7211 */ /* 0x002fe200078808ff */
[----:B------:R0:W-:Y:S01]  /*18b00*/  STL [R1+0xc74], R4 ;  /* 0x000c740401007387 */ /* 0x0001e20000100800 */
[----:B------:R-:W-:-:S03]  /*18b10*/  LEA.HI.X.SX32 R7, R7, R9, 0x1, P5 ;  /* 0x0000000907077211 */ /* 0x000fc600028f0eff */
[----:B------:R-:W-:Y:S04]  /*18b20*/  STL [R1+0xca8], R10 ;  /* 0x000ca80a01007387 */ /* 0x000fe80000100800 */
[----:B------:R1:W-:Y:S01]  /*18b30*/  STL [R1+0xc7c], R5 ;  /* 0x000c7c0501007387 */ /* 0x0003e20000100800 */
[----:B0-----:R-:W-:-:S05]  /*18b40*/  LEA R4, P6, R16, R27, 0x1 ;  /* 0x0000001b10047211 */ /* 0x001fca00078c08ff */
[----:B------:R0:W-:Y:S01]  /*18b50*/  STL [R1+0xcb0], R4 ;  /* 0x000cb00401007387 */ /* 0x0001e20000100800 */
[----:B-1----:R-:W-:-:S03]  /*18b60*/  LEA R5, P5, R17, R27, 0x1 ;  /* 0x0000001b11057211 */ /* 0x002fc600078a08ff */
[----:B------:R1:W-:Y:S04]  /*18b70*/  STL [R1+0xc84], R7 ;  /* 0x000c840701007387 */ /* 0x0003e80000100800 */
[----:B------:R2:W-:Y:S01]  /*18b80*/  STL [R1+0xcb8], R5 ;  /* 0x000cb80501007387 */ /* 0x0005e20000100800 */
[----:B0-----:R-:W-:Y:S02]  /*18b90*/  LEA.HI.X.SX32 R4, R8, R9, 0x1, P3 ;  /* 0x0000000908047211 */ /* 0x001fe400018f0eff */
[----:B-1----:R-:W-:-:S03]  /*18ba0*/  LEA R7, P3, R18, R27, 0x1 ;  /* 0x0000001b12077211 */ /* 0x002fc600078608ff */
[----:B------:R0:W-:Y:S01]  /*18bb0*/  STL [R1+0xc8c], R4 ;  /* 0x000c8c0401007387 */ /* 0x0001e20000100800 */
[----:B--2---:R-:W-:-:S03]  /*18bc0*/  LEA.HI.X.SX32 R5, R13, R9, 0x1, P2 ;  /* 0x000000090d057211 */ /* 0x004fc600010f0eff */
[----:B------:R-:W-:Y:S01]  /*18bd0*/  STL [R1+0xcc0], R7 ;  /* 0x000cc00701007387 */ /* 0x000fe20000100800 */
[----:B------:R-:W-:-:S03]  /*18be0*/  LEA.HI.X.SX32 R6, R6, R9, 0x1, P1 ;  /* 0x0000000906067211 */ /* 0x000fc600008f0eff */
        /* <DEDUP_REMOVED lines=10> */
[----:B------:R1:W-:Y:S04]  /*18c90*/  STL [R1+0xcd8], R6 ;  /* 0x000cd80601007387 */ /* 0x0003e80000100800 */
[----:B------:R2:W-:Y:S01]  /*18ca0*/  STL [R1+0xca4], R5 ;  /* 0x000ca40501007387 */ /* 0x0005e20000100800 */
[----:B0-----:R-:W-:Y:S02]  /*18cb0*/  LEA R4, P4, R0, R27, 0x1 ;  /* 0x0000001b00047211 */ /* 0x001fe400078808ff */
[----:B-1----:R-:W-:-:S03]  /*18cc0*/  LEA.HI.X.SX32 R6, R16, R9, 0x1, P6 ;  /* 0x0000000910067211 */ /* 0x002fc600030f0eff */
[----:B------:R0:W-:Y:S01]  /*18cd0*/  STL [R1+0xcdc], R4 ;  /* 0x000cdc0401007387 */ /* 0x0001e20000100800 */
[----:B--2---:R-:W-:-:S03]  /*18ce0*/  LEA R5, P6, R23, R27, 0x1 ;  /* 0x0000001b17057211 */ /* 0x004fc600078c08ff */
[----:B------:R4:W-:Y:S04]  /*18cf0*/  STL [R1+0xcac], R6 ;  /* 0x000cac0601007387 */ /* 0x0009e80000100800 */
[----:B------:R1:W-:Y:S01]  /*18d00*/  STL [R1+0xce0], R5 ;  /* 0x000ce00501007387 */ /* 0x0003e20000100800 */
[----:B0-----:R-:W-:Y:S02]  /*18d10*/  LEA.HI.X.SX32 R4, R17, R9, 0x1, P5 ;  /* 0x0000000911047211 */ /* 0x001fe400028f0eff */
[----:B----4-:R-:W-:-:S03]  /*18d20*/  LEA R6, P5, R24, R27, 0x1 ;  /* 0x0000001b18067211 */ /* 0x010fc600078a08ff */
[----:B------:R3:W-:Y:S01]  /*18d30*/  STL [R1+0xcb4], R4 ;  /* 0x000cb40401007387 */ /* 0x0007e20000100800 */
[----:B-1----:R-:W-:-:S03]  /*18d40*/  LEA.HI.X.SX32 R5, R18, R9, 0x1, P3 ;  /* 0x0000000912057211 */ /* 0x002fc600018f0eff */
[----:B------:R0:W-:Y:S04]  /*18d50*/  STL [R1+0xce4], R6 ;  /* 0x000ce40601007387 */ /* 0x0001e80000100800 */
[----:B------:R1:W-:Y:S01]  /*18d60*/  STL [R1+0xcbc], R5 ;  /* 0x000cbc0501007387 */ /* 0x0003e20000100800 */
[----:B---3--:R-:W-:Y:S02]  /*18d70*/  LEA R4, P3, R25, R27, 0x1 ;  /* 0x0000001b19047211 */ /* 0x008fe400078608ff */
[----:B0-----:R-:W-:-:S03]  /*18d80*/  LEA.HI.X.SX32 R6, R19, R9, 0x1, P2 ;  /* 0x0000000913067211 */ /* 0x001fc600010f0eff */
        /* <DEDUP_REMOVED lines=11> */
[-C--:B-1----:R-:W-:Y:S02]  /*18e40*/  LEA.HI.X.SX32 R6, R0, R9.reuse, 0x1, P4 ;  /* 0x0000000900067211 */ /* 0x082fe400020f0eff */
[----:B------:R-:W3:Y:S01]  /*18e50*/  LDL.LU R0, [R1+0xda4] ;  /* 0x000da40001007983 */ /* 0x000ee20000300800 */
[----:B--2---:R-:W-:-:S03]  /*18e60*/  LEA.HI.X.SX32 R5, R23, R9, 0x1, P6 ;  /* 0x0000000917057211 */ /* 0x004fc600030f0eff */
[----:B------:R0:W-:Y:S04]  /*18e70*/  STL [R1+0x518], R4 ;  /* 0x0005180401007387 */ /* 0x0001e80000100800 */
[----:B------:R-:W-:Y:S04]  /*18e80*/  STL [R1+0x500], R6 ;  /* 0x0005000601007387 */ /* 0x000fe80000100800 */
[----:B------:R-:W2:Y:S01]  /*18e90*/  LDL.LU R27, [R1+0x418] ;  /* 0x00041800011b7983 */ /* 0x000ea20000300800 */
[----:B0-----:R-:W-:-:S03]  /*18ea0*/  LEA.HI.X.SX32 R4, R24, R9, 0x1, P5 ;  /* 0x0000000918047211 */ /* 0x001fc600028f0eff */
[----:B------:R0:W-:Y:S04]  /*18eb0*/  STL [R1+0x504], R5 ;  /* 0x0005040501007387 */ /* 0x0001e80000100800 */
[----:B------:R-:W4:Y:S04]  /*18ec0*/  LDL.LU R21, [R1+0x454] ;  /* 0x0004540001157983 */ /* 0x000f280000300800 */
[----:B------:R1:W-:Y:S01]  /*18ed0*/  STL [R1+0x508], R4 ;  /* 0x0005080401007387 */ /* 0x0003e20000100800 */
[----:B0-----:R-:W-:-:S03]  /*18ee0*/  LEA.HI.X.SX32 R5, R25, R9, 0x1, P3 ;  /* 0x0000000919057211 */ /* 0x001fc600018f0eff */
[----:B------:R-:W3:Y:S04]  /*18ef0*/  LDL.LU R20, [R1+0x428] ;  /* 0x0004280001147983 */ /* 0x000ee80000300800 */
[----:B------:R-:W3:Y:S01]  /*18f00*/  LDL.LU R19, [R1+0x430] ;  /* 0x0004300001137983 */ /* 0x000ee20000300800 */
[----:B-1----:R-:W-:-:S03]  /*18f10*/  LEA.HI.X.SX32 R4, R28, R9, 0x1, P2 ;  /* 0x000000091c047211 */ /* 0x002fc600010f0eff */
[----:B------:R-:W-:Y:S04]  /*18f20*/  STL [R1+0x50c], R5 ;  /* 0x00050c0501007387 */ /* 0x000fe80000100800 */
[----:B------:R-:W3:Y:S04]  /*18f30*/  LDL.LU R18, [R1+0x438] ;  /* 0x0004380001127983 */ /* 0x000ee80000300800 */
[----:B------:R-:W3:Y:S04]  /*18f40*/  LDL.LU R17, [R1+0x440] ;  /* 0x0004400001117983 */ /* 0x000ee80000300800 */
[----:B------:R0:W-:Y:S04]  /*18f50*/  STL [R1+0x510], R4 ;  /* 0x0005100401007387 */ /* 0x0001e80000100800 */
[----:B------:R-:W3:Y:S01]  /*18f60*/  LDL.LU R16, [R1+0x448] ;  /* 0x0004480001107983 */ /* 0x000ee20000300800 */
[----:B0-----:R-:W-:-:S05]  /*18f70*/  LEA.HI.X.SX32 R4, R22, R9, 0x1, P1 ;  /* 0x0000000916047211 */ /* 0x001fca00008f0eff */
[----:B------:R0:W-:Y:S01]  /*18f80*/  STL [R1+0x514], R4 ;  /* 0x0005140401007387 */ /* 0x0001e20000100800 */
[----:B------:R-:W-:-:S03]  /*18f90*/  LEA.HI.X.SX32 R3, R3, R9, 0x1, P0 ;  /* 0x0000000903037211 */ /* 0x000fc600000f0eff */
[----:B------:R-:W3:Y:S04]  /*18fa0*/  LDL.LU R15, [R1+0x450] ;  /* 0x00045000010f7983 */ /* 0x000ee80000300800 */
[----:B0-----:R-:W0:Y:S04]  /*18fb0*/  S2R R4, SR_TID.X ;  /* 0x0000000000047919 */ /* 0x001e280000002100 */
[----:B------:R1:W-:Y:S04]  /*18fc0*/  STL [R1+0x3fc], R3 ;  /* 0x0003fc0301007387 */ /* 0x0003e80000100800 */
[----:B------:R-:W3:Y:S04]  /*18fd0*/  LDL.LU R14, [R1+0x45c] ;  /* 0x00045c00010e7983 */ /* 0x000ee80000300800 */
[----:B------:R-:W3:Y:S04]  /*18fe0*/  LDL.LU R6, [R1+0x464] ;  /* 0x0004640001067983 */ /* 0x000ee80000300800 */
[----:B------:R-:W3:Y:S04]  /*18ff0*/  LDL.LU R13, [R1+0x460] ;  /* 0x00046000010d7983 */ /* 0x000ee80000300800 */
[----:B------:R-:W3:Y:S01]  /*19000*/  LDL.LU R7, [R1+0x468] ;  /* 0x0004680001077983 */ /* 0x000ee20000300800 */
[----:B0-----:R-:W-:-:S03]  /*19010*/  SHF.R.U32.HI R25, RZ, 0x6, R4 ;  /* 0x00000006ff197819 */ /* 0x001fc60000011604 */
[----:B------:R-:W3:Y:S01]  /*19020*/  LDL.LU R8, [R1+0x48c] ;  /* 0x00048c0001087983 */ /* 0x000ee20000300800 */
[----:B------:R-:W-:Y:S01]  /*19030*/  SGXT.U32 R25, R25, 0x2 ;  /* 0x000000021919781a */ /* 0x000fe20000000000 */
[----:B------:R-:W-:Y:S02]  /*19040*/  IMAD.MOV R29, RZ, RZ, -c[0x0][0x188] ;  /* 0x80006200ff1d7624 */ /* 0x000fe400078e02ff */
[----:B------:R-:W3:Y:S01]  /*19050*/  LDL.LU R12, [R1+0x494] ;  /* 0x00049400010c7983 */ /* 0x000ee20000300800 */
[C---:B------:R-:W-:Y:S02]  /*19060*/  LOP3.LUT R23, R25.reuse, 0x7c, RZ, 0xfc, !PT ;  /* 0x0000007c19177812 */ /* 0x040fe400078efcff */
[----:B------:R-:W-:Y:S01]  /*19070*/  LOP3.LUT R24, R25, 0x7c, RZ, 0xfc, !PT ;  /* 0x0000007c19187812 */ /* 0x000fe200078efcff */
[----:B------:R-:W3:Y:S02]  /*19080*/  LDL.LU R10, [R1+0x49c] ;  /* 0x00049c00010a7983 */ /* 0x000ee40000300800 */
[----:B------:R-:W-:-:S02]  /*19090*/  IMAD R23, R23, c[0x0][0x188], RZ ;  /* 0x0000620017177a24 */ /* 0x000fc400078e02ff */
[----:B------:R-:W-:Y:S02]  /*190a0*/  IMAD R24, R24, c[0x0][0x188], RZ ;  /* 0x0000620018187a24 */ /* 0x000fe400078e02ff */
[C---:B------:R-:W-:Y:S02]  /*190b0*/  IMAD R23, R29.reuse, 0x4, R23 ;  /* 0x000000041d177824 */ /* 0x040fe400078e0217 */
[C---:B------:R-:W-:Y:S02]  /*190c0*/  IMAD R24, R29.reuse, 0x4, R24 ;  /* 0x000000041d187824 */ /* 0x040fe400078e0218 */
[----:B------:R-:W-:Y:S02]  /*190d0*/  IMAD R23, R29, 0x4, R23 ;  /* 0x000000041d177824 */ /* 0x000fe400078e0217 */
[----:B------:R-:W3:Y:S01]  /*190e0*/  LDL.LU R29, [R1+0x4a4] ;  /* 0x0004a400011d7983 */ /* 0x000ee20000300800 */
[C---:B------:R-:W-:Y:S01]  /*190f0*/  IMAD R11, R25.reuse, c[0x0][0x188], RZ ;  /* 0x00006200190b7a24 */ /* 0x040fe200078e02ff */
[----:B------:R-:W-:-:S02]  /*19100*/  LOP3.LUT R25, R25, 0x7c, RZ, 0xfc, !PT ;  /* 0x0000007c19197812 */ /* 0x000fc400078efcff */
[----:B-1----:R-:W-:-:S03]  /*19110*/  LEA R3, P0, R2, c[0x0][0x160], 0x1 ;  /* 0x0000580002037a11 */ /* 0x002fc600078008ff */
[----:B------:R-:W-:Y:S01]  /*19120*/  IMAD R25, R25, c[0x0][0x188], RZ ;  /* 0x0000620019197a24 */ /* 0x000fe200078e02ff */
[----:B------:R-:W-:Y:S02]  /*19130*/  LEA.HI.X.SX32 R2, R2, c[0x0][0x164], 0x1, P0 ;  /* 0x0000590002027a11 */ /* 0x000fe400000f0eff */
[-C--:B------:R-:W-:Y:S02]  /*19140*/  LEA R9, P2, R24, R3.reuse, 0x1 ;  /* 0x0000000318097211 */ /* 0x080fe400078408ff */
[-C--:B------:R-:W-:Y:S02]  /*19150*/  LEA R22, P0, R25, R3.reuse, 0x1 ;  /* 0x0000000319167211 */ /* 0x080fe400078008ff */
[----:B------:R-:W-:-:S03]  /*19160*/  LEA R28, P5, R23, R3, 0x1 ;  /* 0x00000003171c7211 */ /* 0x000fc600078a08ff */
[----:B------:R2:W-:Y:S04]  /*19170*/  STL [R1+0x404], R22 ;  /* 0x0004041601007387 */ /* 0x0005e80000100800 */
[----:B------:R4:W-:Y:S04]  /*19180*/  STL [R1+0x40c], R9 ;  /* 0x00040c0901007387 */ /* 0x0009e80000100800 */
[----:B------:R3:W-:Y:S01]  /*19190*/  STL [R1+0x414], R28 ;  /* 0x0004141c01007387 */ /* 0x0007e20000100800 */
[----:B------:R-:W-:Y:S01]  /*191a0*/  LEA.HI.X.SX32 R24, R24, R2, 0x1, P2 ;  /* 0x0000000218187211 */ /* 0x000fe200010f0eff */
[----:B------:R-:W-:Y:S01]  /*191b0*/  IMAD.MOV R26, RZ, RZ, -c[0x0][0x188] ;  /* 0x80006200ff1a7624 */ /* 0x000fe200078e02ff */
[----:B--2---:R-:W-:-:S02]  /*191c0*/  LEA R22, P4, R27, R3, 0x1 ;  /* 0x000000031b167211 */ /* 0x004fc400078808ff */
[----:B----4-:R-:W-:-:S03]  /*191d0*/  LEA R9, P3, R21, R3, 0x1 ;  /* 0x0000000315097211 */ /* 0x010fc600078608ff */
[----:B------:R0:W-:Y:S04]  /*191e0*/  STL [R1+0x41c], R22 ;  /* 0x00041c1601007387 */ /* 0x0001e80000100800 */
[----:B------:R1:W-:Y:S01]  /*191f0*/  STL [R1+0x424], R9 ;  /* 0x0004240901007387 */ /* 0x0003e20000100800 */
[-C--:B---3--:R-:W-:Y:S02]  /*19200*/  LEA R28, P1, R20, R3.reuse, 0x1 ;  /* 0x00000003141c7211 */ /* 0x088fe400078208ff */
[----:B0-----:R-:W-:Y:S02]  /*19210*/  LEA.HI.X.SX32 R22, R25, R2, 0x1, P0 ;  /* 0x0000000219167211 */ /* 0x001fe400000f0eff */
[-C--:B-1----:R-:W-:Y:S01]  /*19220*/  LEA R9, P0, R19, R3.reuse, 0x1 ;  /* 0x0000000313097211 */ /* 0x082fe200078008ff */
[----:B------:R-:W-:Y:S04]  /*19230*/  STL [R1+0x42c], R28 ;  /* 0x00042c1c01007387 */ /* 0x000fe80000100800 */
[----:B------:R0:W-:Y:S04]  /*19240*/  STL [R1+0x400], R22 ;  /* 0x0004001601007387 */ /* 0x0001e80000100800 */
[----:B------:R1:W-:Y:S01]  /*19250*/  STL [R1+0x434], R9 ;  /* 0x0004340901007387 */ /* 0x0003e20000100800 */
[----:B0-----:R-:W-:-:S03]  /*19260*/  LEA R22, P2, R18, R3, 0x1 ;  /* 0x0000000312167211 */ /* 0x001fc600078408ff */
[----:B------:R-:W-:Y:S01]  /*19270*/  STL [R1+0x408], R24 ;  /* 0x0004081801007387 */ /* 0x000fe20000100800 */
[----:B-1----:R-:W-:-:S03]  /*19280*/  LEA.HI.X.SX32 R9, R23, R2, 0x1, P5 ;  /* 0x0000000217097211 */ /* 0x002fc600028f0eff */
[----:B------:R0:W-:Y:S01]  /*19290*/  STL [R1+0x43c], R22 ;  /* 0x00043c1601007387 */ /* 0x0001e20000100800 */
[----:B------:R-:W-:-:S03]  /*192a0*/  LEA R23, P5, R17, R3, 0x1 ;  /* 0x0000000311177211 */ /* 0x000fc600078a08ff */
[----:B------:R1:W-:Y:S01]  /*192b0*/  STL [R1+0x410], R9 ;  /* 0x0004100901007387 */ /* 0x0003e20000100800 */
[-C--:B------:R-:W-:Y:S02]  /*192c0*/  LEA.HI.X.SX32 R21, R21, R2.reuse, 0x1, P3 ;  /* 0x0000000215157211 */ /* 0x080fe400018f0eff */
[----:B0-----:R-:W-:Y:S01]  /*192d0*/  LEA.HI.X.SX32 R22, R27, R2, 0x1, P4 ;  /* 0x000000021b167211 */ /* 0x001fe200020f0eff */
[----:B------:R-:W-:Y:S01]  /*192e0*/  STL [R1+0x444], R23 ;  /* 0x0004441701007387 */ /* 0x000fe20000100800 */
[----:B-1----:R-:W-:-:S03]  /*192f0*/  LEA R9, P4, R16, R3, 0x1 ;  /* 0x0000000310097211 */ /* 0x002fc600078808ff */
[----:B------:R0:W-:Y:S04]  /*19300*/  STL [R1+0x418], R22 ;  /* 0x0004181601007387 */ /* 0x0001e80000100800 */
[----:B------:R1:W-:Y:S01]  /*19310*/  STL [R1+0x44c], R9 ;  /* 0x00044c0901007387 */ /* 0x0003e20000100800 */
[----:B0-----:R-:W-:-:S03]  /*19320*/  LEA R22, P3, R15, R3, 0x1 ;  /* 0x000000030f167211 */ /* 0x001fc600078608ff */
[----:B------:R0:W-:Y:S01]  /*19330*/  STL [R1+0x420], R21 ;  /* 0x0004201501007387 */ /* 0x0001e20000100800 */
[----:B-1----:R-:W-:-:S03]  /*19340*/  LEA.HI.X.SX32 R9, R20, R2, 0x1, P1 ;  /* 0x0000000214097211 */ /* 0x002fc600008f0eff */
[----:B------:R-:W-:Y:S01]  /*19350*/  STL [R1+0x454], R22 ;  /* 0x0004541601007387 */ /* 0x000fe20000100800 */
[----:B------:R-:W-:-:S03]  /*19360*/  LEA.HI.X.SX32 R20, R19, R2, 0x1, P0 ;  /* 0x0000000213147211 */ /* 0x000fc600000f0eff */
[----:B------:R1:W-:Y:S01]  /*19370*/  STL [R1+0x428], R9 ;  /* 0x0004280901007387 */ /* 0x0003e20000100800 */
[----:B0-----:R-:W-:Y:S02]  /*19380*/  LEA R21, P1, R14, R3, 0x1 ;  /* 0x000000030e157211 */ /* 0x001fe400078208ff */
[----:B------:R-:W-:-:S03]  /*19390*/  LEA.HI.X.SX32 R19, R18, R2, 0x1, P2 ;  /* 0x0000000212137211 */ /* 0x000fc600010f0eff */
[----:B------:R-:W-:Y:S01]  /*193a0*/  STL [R1+0x470], R21 ;  /* 0x0004701501007387 */ /* 0x000fe20000100800 */
[----:B-1----:R-:W-:-:S03]  /*193b0*/  LEA R9, P0, R6, R3, 0x1 ;  /* 0x0000000306097211 */ /* 0x002fc600078008ff */
[----:B------:R-:W-:Y:S01]  /*193c0*/  STL [R1+0x430], R20 ;  /* 0x0004301401007387 */ /* 0x000fe20000100800 */
[----:B------:R-:W-:-:S03]  /*193d0*/  LEA R18, P2, R13, R3, 0x1 ;  /* 0x000000030d127211 */ /* 0x000fc600078408ff */
[----:B------:R0:W-:Y:S01]  /*193e0*/  STL [R1+0x478], R9 ;  /* 0x0004780901007387 */ /* 0x0001e20000100800 */
[----:B------:R-:W-:-:S03]  /*193f0*/  LEA.HI.X.SX32 R16, R16, R2, 0x1, P4 ;  /* 0x0000000210107211 */ /* 0x000fc600020f0eff */
[----:B------:R-:W-:Y:S01]  /*19400*/  STL [R1+0x438], R19 ;  /* 0x0004381301007387 */ /* 0x000fe20000100800 */
[----:B0-----:R-:W-:-:S03]  /*19410*/  LEA.HI.X.SX32 R9, R17, R2, 0x1, P5 ;  /* 0x0000000211097211 */ /* 0x001fc600028f0eff */
[----:B------:R-:W-:Y:S01]  /*19420*/  STL [R1+0x480], R18 ;  /* 0x0004801201007387 */ /* 0x000fe20000100800 */
[----:B------:R-:W-:-:S03]  /*19430*/  LEA R17, P5, R7, R3, 0x1 ;  /* 0x0000000307117211 */ /* 0x000fc600078a08ff */
[----:B------:R0:W-:Y:S01]  /*19440*/  STL [R1+0x440], R9 ;  /* 0x0004400901007387 */ /* 0x0001e20000100800 */
[----:B------:R-:W-:-:S03]  /*19450*/  LEA.HI.X.SX32 R15, R15, R2, 0x1, P3 ;  /* 0x000000020f0f7211 */ /* 0x000fc600018f0eff */
[----:B------:R-:W-:Y:S01]  /*19460*/  STL [R1+0x488], R17 ;  /* 0x0004881101007387 */ /* 0x000fe20000100800 */
[----:B0-----:R-:W-:-:S03]  /*19470*/  LEA R9, P4, R8, R3, 0x1 ;  /* 0x0000000308097211 */ /* 0x001fc600078808ff */
        /* <DEDUP_REMOVED lines=8> */
[----:B0-----:R-:W-:Y:S01]  /*19500*/  LEA R15, P1, R10, R3, 0x1 ;  /* 0x000000030a0f7211 */ /* 0x001fe200078208ff */
[----:B------:R-:W-:-:S04]  /*19510*/  IMAD R4, R26, 0x4, R0 ;  /* 0x000000041a047824 */ /* 0x000fc800078e0200 */
[----:B------:R-:W-:Y:S01]  /*19520*/  STL [R1+0x4a0], R15 ;  /* 0x0004a00f01007387 */ /* 0x000fe20000100800 */
[----:B-1----:R-:W-:-:S03]  /*19530*/  LEA R9, P0, R29, R3, 0x1 ;  /* 0x000000031d097211 */ /* 0x002fc600078008ff */
[----:B------:R0:W-:Y:S04]  /*19540*/  STL [R1+0x474], R14 ;  /* 0x0004740e01007387 */ /* 0x0001e80000100800 */
[----:B------:R1:W-:Y:S01]  /*19550*/  STL [R1+0x4a8], R9 ;  /* 0x0004a80901007387 */ /* 0x0003e20000100800 */
[-C--:B0-----:R-:W-:Y:S02]  /*19560*/  LEA.HI.X.SX32 R14, R13, R2.reuse, 0x1, P2 ;  /* 0x000000020d0e7211 */ /* 0x081fe400010f0eff */
[----:B------:R-:W-:Y:S02]  /*19570*/  LEA R13, P2, R0, R3, 0x1 ;  /* 0x00000003000d7211 */ /* 0x000fe400078408ff */
[----:B-1----:R-:W-:Y:S01]  /*19580*/  LEA.HI.X.SX32 R9, R7, R2, 0x1, P5 ;  /* 0x0000000207097211 */ /* 0x002fe200028f0eff */
[----:B------:R0:W-:Y:S01]  /*19590*/  STL [R1+0x47c], R14 ;  /* 0x00047c0e01007387 */ /* 0x0001e20000100800 */
[----:B------:R-:W-:-:S03]  /*195a0*/  IMAD R5, R26, 0x4, R4 ;  /* 0x000000041a057824 */ /* 0x000fc600078e0204 */
[----:B------:R-:W-:Y:S04]  /*195b0*/  STL [R1+0x4b0], R13 ;  /* 0x0004b00d01007387 */ /* 0x000fe80000100800 */
[----:B------:R1:W-:Y:S01]  /*195c0*/  STL [R1+0x484], R9 ;  /* 0x0004840901007387 */ /* 0x0003e20000100800 */
[----:B0-----:R-:W-:Y:S02]  /*195d0*/  LEA R14, P5, R4, R3, 0x1 ;  /* 0x00000003040e7211 */ /* 0x001fe400078a08ff */
[----:B-1----:R-:W-:-:S03]  /*195e0*/  LEA.HI.X.SX32 R9, R8, R2, 0x1, P4 ;  /* 0x0000000208097211 */ /* 0x002fc600020f0eff */
[----:B------:R-:W-:Y:S01]  /*195f0*/  STL [R1+0x4b8], R14 ;  /* 0x0004b80e01007387 */ /* 0x000fe20000100800 */
[----:B------:R-:W-:-:S03]  /*19600*/  LEA R13, P4, R5, R3, 0x1 ;  /* 0x00000003050d7211 */ /* 0x000fc600078808ff */
[----:B------:R0:W-:Y:S01]  /*19610*/  STL [R1+0x48c], R9 ;  /* 0x00048c0901007387 */ /* 0x0001e20000100800 */
[----:B------:R-:W-:-:S03]  /*19620*/  LEA.HI.X.SX32 R10, R10, R2, 0x1, P1 ;  /* 0x000000020a0a7211 */ /* 0x000fc600008f0eff */
[----:B------:R-:W-:Y:S01]  /*19630*/  STL [R1+0x4c0], R13 ;  /* 0x0004c00d01007387 */ /* 0x000fe20000100800 */
[----:B0-----:R-:W-:Y:S02]  /*19640*/  LEA.HI.X.SX32 R9, R12, R2, 0x1, P3 ;  /* 0x000000020c097211 */ /* 0x001fe400018f0eff */
[----:B------:R-:W-:-:S03]  /*19650*/  LEA R12, P3, R11, R3, 0x1 ;  /* 0x000000030b0c7211 */ /* 0x000fc600078608ff */
[----:B------:R-:W-:Y:S04]  /*19660*/  STL [R1+0x494], R9 ;  /* 0x0004940901007387 */ /* 0x000fe80000100800 */
[----:B------:R0:W-:Y:S01]  /*19670*/  STL [R1+0x4fc], R12 ;  /* 0x0004fc0c01007387 */ /* 0x0001e20000100800 */
[----:B------:R-:W-:-:S03]  /*19680*/  IMAD R6, R26, 0x4, R5 ;  /* 0x000000041a067824 */ /* 0x000fc600078e0205 */
[----:B------:R1:W-:Y:S01]  /*19690*/  STL [R1+0x49c], R10 ;  /* 0x00049c0a01007387 */ /* 0x0003e20000100800 */
[-C--:B0-----:R-:W-:Y:S02]  /*196a0*/  LEA.HI.X.SX32 R12, R29, R2.reuse, 0x1, P0 ;  /* 0x000000021d0c7211 */ /* 0x081fe400000f0eff */
[----:B-1----:R-:W-:Y:S02]  /*196b0*/  LEA.HI.X.SX32 R10, R0, R2, 0x1, P2 ;  /* 0x00000002000a7211 */ /* 0x002fe400010f0eff */
[----:B------:R0:W5:Y:S01]  /*196c0*/  LDL.LU R0, [R1+0xda0] ;  /* 0x000da00001007983 */ /* 0x0001620000300800 */
[----:B------:R-:W-:-:S03]  /*196d0*/  IMAD R7, R26, 0x4, R6 ;  /* 0x000000041a077824 */ /* 0x000fc600078e0206 */
[----:B------:R1:W-:Y:S04]  /*196e0*/  STL [R1+0x4a4], R12 ;  /* 0x0004a40c01007387 */ /* 0x0003e80000100800 */
[----:B------:R2:W-:Y:S01]  /*196f0*/  STL [R1+0x4ac], R10 ;  /* 0x0004ac0a01007387 */ /* 0x0005e20000100800 */
[----:B------:R-:W-:Y:S01]  /*19700*/  IMAD R8, R26, 0x4, R7 ;  /* 0x000000041a087824 */ /* 0x000fe200078e0207 */
[-C--:B-1----:R-:W-:Y:S02]  /*19710*/  LEA.HI.X.SX32 R12, R4, R2.reuse, 0x1, P5 ;  /* 0x00000002040c7211 */ /* 0x082fe400028f0eff */
[----:B--2---:R-:W-:Y:S02]  /*19720*/  LEA.HI.X.SX32 R10, R5, R2, 0x1, P4 ;  /* 0x00000002050a7211 */ /* 0x004fe400020f0eff */
[----:B------:R-:W-:Y:S01]  /*19730*/  LEA R5, P0, R6, R3, 0x1 ;  /* 0x0000000306057211 */ /* 0x000fe200078008ff */
[----:B------:R1:W-:Y:S01]  /*19740*/  STL [R1+0x4b4], R12 ;  /* 0x0004b40c01007387 */ /* 0x0003e20000100800 */
[----:B------:R-:W-:-:S03]  /*19750*/  IMAD R9, R26, 0x4, R8 ;  /* 0x000000041a097824 */ /* 0x000fc600078e0208 */
[----:B------:R-:W-:Y:S01]  /*19760*/  STL [R1+0x4bc], R10 ;  /* 0x0004bc0a01007387 */ /* 0x000fe20000100800 */
[----:B------:R-:W-:-:S03]  /*19770*/  LEA.HI.X.SX32 R6, R6, R2, 0x1, P0 ;  /* 0x0000000206067211 */ /* 0x000fc600000f0eff */
[----:B------:R2:W-:Y:S01]  /*19780*/  STL [R1+0x4c8], R5 ;  /* 0x0004c80501007387 */ /* 0x0005e20000100800 */
[----:B-1----:R-:W-:Y:S01]  /*19790*/  LEA R12, P1, R7, R3, 0x1 ;  /* 0x00000003070c7211 */ /* 0x002fe200078208ff */
[----:B------:R-:W-:-:S03]  /*197a0*/  IMAD R4, R26, 0x4, R9 ;  /* 0x000000041a047824 */ /* 0x000fc600078e0209 */
[-C--:B------:R-:W-:Y:S02]  /*197b0*/  LEA.HI.X.SX32 R7, R7, R2.reuse, 0x1, P1 ;  /* 0x0000000207077211 */ /* 0x080fe400008f0eff */
[----:B--2---:R-:W-:Y:S01]  /*197c0*/  LEA.HI.X.SX32 R5, R11, R2, 0x1, P3 ;  /* 0x000000020b057211 */ /* 0x004fe200018f0eff */
[----:B------:R-:W-:Y:S01]  /*197d0*/  STL [R1+0x4d0], R12 ;  /* 0x0004d00c01007387 */ /* 0x000fe20000100800 */
[----:B------:R-:W-:-:S03]  /*197e0*/  LEA R11, P1, R9, R3, 0x1 ;  /* 0x00000003090b7211 */ /* 0x000fc600078208ff */
[----:B------:R-:W-:Y:S04]  /*197f0*/  STL [R1+0x4f8], R5 ;  /* 0x0004f80501007387 */ /* 0x000fe80000100800 */
[----:B------:R1:W-:Y:S01]  /*19800*/  STL [R1+0x4c4], R6 ;  /* 0x0004c40601007387 */ /* 0x0003e20000100800 */
[----:B------:R-:W-:-:S03]  /*19810*/  IMAD R10, R26, 0x4, R4 ;  /* 0x000000041a0a7824 */ /* 0x000fc600078e0204 */
[----:B------:R2:W-:Y:S01]  /*19820*/  STL [R1+0x4cc], R7 ;  /* 0x0004cc0701007387 */ /* 0x0005e20000100800 */
[-C--:B-1----:R-:W-:Y:S02]  /*19830*/  LEA R6, P0, R8, R3.reuse, 0x1 ;  /* 0x0000000308067211 */ /* 0x082fe400078008ff */
[----:B--2---:R-:W-:-:S03]  /*19840*/  LEA R7, P2, R4, R3, 0x1 ;  /* 0x0000000304077211 */ /* 0x004fc600078408ff */
[----:B------:R1:W-:Y:S01]  /*19850*/  STL [R1+0x4d8], R6 ;  /* 0x0004d80601007387 */ /* 0x0003e20000100800 */
[----:B------:R-:W-:-:S03]  /*19860*/  IMAD R5, R26, 0x4, R10 ;  /* 0x000000041a057824 */ /* 0x000fc600078e020a */
[----:B------:R2:W-:Y:S04]  /*19870*/  STL [R1+0x4e0], R11 ;  /* 0x0004e00b01007387 */ /* 0x0005e80000100800 */
[----:B------:R3:W-:Y:S01]  /*19880*/  STL [R1+0x4e8], R7 ;  /* 0x0004e80701007387 */ /* 0x0007e20000100800 */
[----:B-1----:R-:W-:Y:S01]  /*19890*/  IMAD R6, R26, 0x4, R5 ;  /* 0x000000041a067824 */ /* 0x002fe200078e0205 */
[-C--:B--2---:R-:W-:Y:S02]  /*198a0*/  LEA.HI.X.SX32 R11, R8, R2.reuse, 0x1, P0 ;  /* 0x00000002080b7211 */ /* 0x084fe400000f0eff */
[-C--:B------:R-:W-:Y:S02]  /*198b0*/  LEA.HI.X.SX32 R8, R9, R2.reuse, 0x1, P1 ;  /* 0x0000000209087211 */ /* 0x080fe400008f0eff */
[----:B---3--:R-:W-:Y:S01]  /*198c0*/  LEA.HI.X.SX32 R7, R4, R2, 0x1, P2 ;  /* 0x0000000204077211 */ /* 0x008fe200010f0eff */
[----:B------:R-:W-:Y:S01]  /*198d0*/  STL [R1+0x4d4], R11 ;  /* 0x0004d40b01007387 */ /* 0x000fe20000100800 */
[----:B------:R-:W-:-:S03]  /*198e0*/  IMAD R4, R26, 0x4, R6 ;  /* 0x000000041a047824 */ /* 0x000fc600078e0206 */
[----:B------:R1:W-:Y:S04]  /*198f0*/  STL [R1+0x4dc], R8 ;  /* 0x0004dc0801007387 */ /* 0x0003e80000100800 */
[----:B------:R2:W-:Y:S01]  /*19900*/  STL [R1+0x4e4], R7 ;  /* 0x0004e40701007387 */ /* 0x0005e20000100800 */
[-C--:B------:R-:W-:Y:S02]  /*19910*/  LEA R9, P2, R6, R3.reuse, 0x1 ;  /* 0x0000000306097211 */ /* 0x080fe400078408ff */
[-C--:B-1----:R-:W-:Y:S02]  /*19920*/  LEA R8, P0, R10, R3.reuse, 0x1 ;  /* 0x000000030a087211 */ /* 0x082fe400078008ff */
[----:B--2---:R-:W-:-:S03]  /*19930*/  LEA R7, P1, R5, R3, 0x1 ;  /* 0x0000000305077211 */ /* 0x004fc600078208ff */
[----:B------:R1:W-:Y:S04]  /*19940*/  STL [R1+0x4ec], R8 ;  /* 0x0004ec0801007387 */ /* 0x0003e80000100800 */
[----:B------:R2:W-:Y:S01]  /*19950*/  STL [R1+0x4f0], R7 ;  /* 0x0004f00701007387 */ /* 0x0005e20000100800 */
[----:B-1----:R-:W-:Y:S02]  /*19960*/  LEA R8, P3, R4, R3, 0x1 ;  /* 0x0000000304087211 */ /* 0x002fe400078608ff */
[-C--:B------:R-:W-:Y:S02]  /*19970*/  LEA.HI.X.SX32 R3, R5, R2.reuse, 0x1, P1 ;  /* 0x0000000205037211 */ /* 0x080fe400008f0eff */
[-C--:B--2---:R-:W-:Y:S01]  /*19980*/  LEA.HI.X.SX32 R7, R10, R2.reuse, 0x1, P0 ;  /* 0x000000020a077211 */ /* 0x084fe200000f0eff */
[----:B------:R-:W-:Y:S01]  /*19990*/  STL [R1+0x4f4], R9 ;  /* 0x0004f40901007387 */ /* 0x000fe20000100800 */
[----:B------:R-:W-:-:S03]  /*199a0*/  LEA.HI.X.SX32 R5, R6, R2, 0x1, P2 ;  /* 0x0000000206057211 */ /* 0x000fc600010f0eff */
[----:B------:R-:W-:Y:S04]  /*199b0*/  STL [R1+0x468], R8 ;  /* 0x0004680801007387 */ /* 0x000fe80000100800 */
[----:B------:R-:W-:Y:S04]  /*199c0*/  STL [R1+0x458], R7 ;  /* 0x0004580701007387 */ /* 0x000fe80000100800 */
[----:B------:R1:W-:Y:S04]  /*199d0*/  STL [R1+0x460], R3 ;  /* 0x0004600301007387 */ /* 0x0003e80000100800 */
[----:B------:R0:W-:Y:S01]  /*199e0*/  STL [R1+0x464], R5 ;  /* 0x0004640501007387 */ /* 0x0001e20000100800 */
[----:B-1----:R-:W-:-:S05]  /*199f0*/  LEA.HI.X.SX32 R3, R4, R2, 0x1, P3 ;  /* 0x0000000204037211 */ /* 0x002fca00018f0eff */
[----:B------:R0:W-:Y:S04]  /*19a00*/  STL [R1+0x45c], R3 ;  /* 0x00045c0301007387 */ /* 0x0001e80000100800 */
        /* <DEDUP_REMOVED lines=87> */
[----:B------:R-:W1:Y:S04]  /*19f80*/  S2R R26, SR_TID.X ;  /* 0x00000000001a7919 */ /* 0x000e680000002100 */
[----:B------:R0:W-:Y:S04]  /*19f90*/  STL [R1+0x29c], RZ ;  /* 0x00029cff01007387 */ /* 0x0001e80000100800 */
[----:B------:R0:W-:Y:S04]  /*19fa0*/  STL [R1+0x280], RZ ;  /* 0x000280ff01007387 */ /* 0x0001e80000100800 */
[----:B------:R0:W-:Y:S04]  /*19fb0*/  STL [R1+0x284], RZ ;  /* 0x000284ff01007387 */ /* 0x0001e80000100800 */
[----:B------:R0:W-:Y:S04]  /*19fc0*/  STL [R1+0x288], RZ ;  /* 0x000288ff01007387 */ /* 0x0001e80000100800 */
[----:B------:R0:W-:Y:S01]  /*19fd0*/  STL [R1+0x28c], RZ ;  /* 0x00028cff01007387 */ /* 0x0001e20000100800 */
[----:B------:R-:W-:-:S02]  /*19fe0*/  USHF.L.U32 UR4, UR7, 0x7, URZ ;  /* 0x0000000707047899 */ /* 0x000fc4000800063f */
[----:B------:R-:W-:Y:S01]  /*19ff0*/  USHF.L.U32 UR5, UR6, 0x7, URZ ;  /* 0x0000000706057899 */ /* 0x000fe2000800063f */
[----:B-1----:R-:W-:Y:S01]  /*1a000*/  IMAD.SHL.U32 R2, R26, 0x40, RZ ;  /* 0x000000401a027824 */ /* 0x002fe200078e00ff */
[----:B------:R-:W-:Y:S02]  /*1a010*/  USHF.R.S32.HI UR7, URZ, 0x1f, UR4 ;  /* 0x0000001f3f077899 */ /* 0x000fe40008011404 */
[----:B------:R-:W-:Y:S02]  /*1a020*/  USHF.R.S32.HI UR6, URZ, 0x1f, UR5 ;  /* 0x0000001f3f067899 */ /* 0x000fe40008011405 */
[----:B------:R-:W-:Y:S02]  /*1a030*/  USHF.L.U32 UR12, UR5, 0x1, URZ ;  /* 0x00000001050c7899 */ /* 0x000fe4000800063f */
[----:B0-----:R-:W0:Y:S02]  /*1a040*/  S2R R12, SR_TID.X ;  /* 0x00000000000c7919 */ /* 0x001e240000002100 */
[C---:B0-----:R-:W-:Y:S01]  /*1a050*/  LOP3.LUT R29, R12.reuse, 0x7, RZ, 0xc0, !PT ;  /* 0x000000070c1d7812 */ /* 0x041fe200078ec0ff */
[----:B------:R-:W-:Y:S02]  /*1a060*/  IMAD.SHL.U32 R14, R12, 0x2, RZ ;  /* 0x000000020c0e7824 */ /* 0x000fe400078e00ff */
[----:B------:R-:W2:Y:S02]  /*1a070*/  LDL R12, [R1+0xd04] ;  /* 0x000d0400010c7983 */ /* 0x000ea40000100800 */
[----:B------:R-:W-:-:S02]  /*1a080*/  IMAD R13, R29, 0x90, RZ ;  /* 0x000000901d0d7824 */ /* 0x000fc400078e02ff */
[----:B------:R-:W0:Y:S03]  /*1a090*/  S2R R29, SR_TID.X ;  /* 0x00000000001d7919 */ /* 0x000e260000002100 */
[----:B------:R-:W-:Y:S02]  /*1a0a0*/  LOP3.LUT R14, R13, 0x10, R14, 0x78, !PT ;  /* 0x000000100d0e7812 */ /* 0x000fe400078e780e */
[----:B------:R-:W1:Y:S02]  /*1a0b0*/  S2R R13, SR_TID.X ;  /* 0x00000000000d7919 */ /* 0x000e640000002100 */
[----:B------:R-:W-:Y:S02]  /*1a0c0*/  LOP3.LUT R3, R14, 0x400, R2, 0xf8, !PT ;  /* 0x000004000e037812 */ /* 0x000fe400078ef802 */
[----:B------:R-:W-:Y:S02]  /*1a0d0*/  LOP3.LUT R4, R2, 0x3800, RZ, 0xc0, !PT ;  /* 0x0000380002047812 */ /* 0x000fe400078ec0ff */
[----:B0-----:R-:W-:-:S05]  /*1a0e0*/  LOP3.LUT R29, R29, 0x7, RZ, 0xc0, !PT ;  /* 0x000000071d1d7812 */ /* 0x001fca00078ec0ff */
[----:B------:R-:W-:Y:S02]  /*1a0f0*/  IMAD.SHL.U32 R29, R29, 0x10, RZ ;  /* 0x000000101d1d7824 */ /* 0x000fe400078e00ff */
[C---:B-1----:R-:W-:Y:S01]  /*1a100*/  IMAD.SHL.U32 R14, R13.reuse, 0x2, RZ ;  /* 0x000000020d0e7824 */ /* 0x042fe200078e00ff */
[----:B------:R-:W-:-:S04]  /*1a110*/  LOP3.LUT R13, R13, 0x7, RZ, 0xc0, !PT ;  /* 0x000000070d0d7812 */ /* 0x000fc800078ec0ff */
[----:B------:R-:W-:Y:S01]  /*1a120*/  LOP3.LUT R29, R29, 0x30, R14, 0x78, !PT ;  /* 0x000000301d1d7812 */ /* 0x000fe200078e780e */
[----:B------:R-:W-:Y:S04]  /*1a130*/  STL [R1+0xd1c], R4 ;  /* 0x000d1c0401007387 */ /* 0x000fe80000100800 */
[----:B------:R-:W-:Y:S01]  /*1a140*/  IMAD R29, R13, 0x100, R29 ;  /* 0x000001000d1d7824 */ /* 0x000fe200078e021d */
[----:B------:R-:W-:Y:S01]  /*1a150*/  STL [R1+0x2f8], R3 ;  /* 0x0002f80301007387 */ /* 0x000fe20000100800 */
[----:B-----5:R-:W-:Y:S02]  /*1a160*/  LOP3.LUT R5, R0, 0x20, RZ, 0x3c, !PT ;  /* 0x0000002000057812 */ /* 0x020fe400078e3cff */
[----:B------:R-:W-:Y:S01]  /*1a170*/  LOP3.LUT R5, R3, 0x20, RZ, 0x3c, !PT ;  /* 0x0000002003057812 */ /* 0x000fe200078e3cff */
[----:B------:R-:W-:-:S02]  /*1a180*/  USHF.L.U32 UR9, UR4, 0x1, URZ ;  /* 0x0000000104097899 */ /* 0x000fc4000800063f */
[----:B------:R-:W-:Y:S02]  /*1a190*/  USHF.L.U64.HI UR7, UR4, 0x1, UR7 ;  /* 0x0000000104077899 */ /* 0x000fe40008010207 */
[----:B------:R-:W-:Y:S02]  /*1a1a0*/  USHF.L.U64.HI UR6, UR5, 0x1, UR6 ;  /* 0x0000000105067899 */ /* 0x000fe40008010206 */
[----:B------:R-:W-:Y:S01]  /*1a1b0*/  UMOV UR4, URZ ;  /* 0x0000003f00047c82 */ /* 0x000fe20008000000 */
[----:B--2---:R-:W-:-:S05]  /*1a1c0*/  SHF.R.S32.HI R2, RZ, 0x7, R12 ;  /* 0x00000007ff027819 */ /* 0x004fca000001140c */
[----:B------:R0:W-:Y:S04]  /*1a1d0*/  STL [R1+0xd08], R2 ;  /* 0x000d080201007387 */ /* 0x0001e80000100800 */
[----:B------:R-:W-:Y:S01]  /*1a1e0*/  STL [R1+0x260], RZ ;  /* 0x000260ff01007387 */ /* 0x000fe20000100800 */
[----:B0-----:R-:W-:-:S03]  /*1a1f0*/  IMAD.IADD R2, R29, 0x1, R4 ;  /* 0x000000011d027824 */ /* 0x001fc600078e0204 */
[----:B------:R-:W-:Y:S04]  /*1a200*/  STL [R1+0x264], RZ ;  /* 0x000264ff01007387 */ /* 0x000fe80000100800 */
[----:B------:R-:W-:Y:S04]  /*1a210*/  STL [R1+0x268], RZ ;  /* 0x000268ff01007387 */ /* 0x000fe80000100800 */
        /* <DEDUP_REMOVED lines=25> */
[----:B------:R1:W-:Y:S01]  /*1a3b0*/  STL [R1+0x23c], RZ ;  /* 0x00023cff01007387 */ /* 0x0003e20000100800 */
[----:B------:R-:W-:-:S03]  /*1a3c0*/  LOP3.LUT R4, R0, 0x40, RZ, 0x3c, !PT ;  /* 0x0000004000047812 */ /* 0x000fc600078e3cff */
[----:B------:R1:W-:Y:S01]  /*1a3d0*/  STL [R1+0x240], RZ ;  /* 0x000240ff01007387 */ /* 0x0003e20000100800 */
[----:B------:R-:W-:-:S03]  /*1a3e0*/  LOP3.LUT R4, R3, 0x40, RZ, 0x3c, !PT ;  /* 0x0000004003047812 */ /* 0x000fc600078e3cff */
[----:B------:R1:W-:Y:S01]  /*1a3f0*/  STL [R1+0x244], RZ ;  /* 0x000244ff01007387 */ /* 0x0003e20000100800 */
[----:B------:R-:W-:-:S03]  /*1a400*/  LOP3.LUT R3, R3, 0x60, RZ, 0x3c, !PT ;  /* 0x0000006003037812 */ /* 0x000fc600078e3cff */
[----:B------:R1:W-:Y:S01]  /*1a410*/  STL [R1+0x248], RZ ;  /* 0x000248ff01007387 */ /* 0x0003e20000100800 */
[----:B0-----:R-:W-:-:S03]  /*1a420*/  LOP3.LUT R2, R2, 0x40, RZ, 0x3c, !PT ;  /* 0x0000004002027812 */ /* 0x001fc600078e3cff */
[----:B------:R1:W-:Y:S04]  /*1a430*/  STL [R1+0x24c], RZ ;  /* 0x00024cff01007387 */ /* 0x0003e80000100800 */
[----:B------:R1:W-:Y:S04]  /*1a440*/  STL [R1+0x250], RZ ;  /* 0x000250ff01007387 */ /* 0x0003e80000100800 */
[----:B------:R1:W-:Y:S04]  /*1a450*/  STL [R1+0x254], RZ ;  /* 0x000254ff01007387 */ /* 0x0003e80000100800 */
[----:B------:R1:W-:Y:S04]  /*1a460*/  STL [R1+0x258], RZ ;  /* 0x000258ff01007387 */ /* 0x0003e80000100800 */
[----:B------:R1:W-:Y:S04]  /*1a470*/  STL [R1+0x25c], RZ ;  /* 0x00025cff01007387 */ /* 0x0003e80000100800 */
[----:B------:R1:W-:Y:S04]  /*1a480*/  STL [R1+0xd18], R5 ;  /* 0x000d180501007387 */ /* 0x0003e80000100800 */
[----:B------:R1:W-:Y:S04]  /*1a490*/  STL [R1+0xd14], R4 ;  /* 0x000d140401007387 */ /* 0x0003e80000100800 */
[----:B------:R1:W-:Y:S04]  /*1a4a0*/  STL [R1+0xd10], R3 ;  /* 0x000d100301007387 */ /* 0x0003e80000100800 */
[----:B------:R1:W-:Y:S01]  /*1a4b0*/  STL [R1+0x2fc], R2 ;  /* 0x0002fc0201007387 */ /* 0x0003e20000100800 */
[C---:B------:R-:W-:Y:S01]  /*1a4c0*/  IMAD.SHL.U32 R29, R26.reuse, 0x2, RZ ;  /* 0x000000021a1d7824 */ /* 0x040fe200078e00ff */
[----:B------:R-:W-:-:S04]  /*1a4d0*/  LOP3.LUT R26, R26, 0xc0, RZ, 0xc0, !PT ;  /* 0x000000c01a1a7812 */ /* 0x000fc800078ec0ff */
[----:B------:R-:W-:-:S04]  /*1a4e0*/  SHF.R.U32.HI R26, RZ, 0x2, R26 ;  /* 0x00000002ff1a7819 */ /* 0x000fc8000001161a */
[----:B------:R-:W-:-:S04]  /*1a4f0*/  LOP3.LUT R26, R26, 0x1fe, R29, 0x78, !PT ;  /* 0x000001fe1a1a7812 */ /* 0x000fc800078e781d */
[----:B------:R-:W-:Y:S02]  /*1a500*/  LOP3.LUT R6, R26, 0x40, RZ, 0x3c, !PT ;  /* 0x000000401a067812 */ /* 0x000fe400078e3cff */
[----:B-1----:R-:W-:Y:S02]  /*1a510*/  LOP3.LUT R6, R0, 0x60, RZ, 0x3c, !PT ;  /* 0x0000006000067812 */ /* 0x002fe400078e3cff */
.L_x_3:
[----:B-----5:R-:W2:Y:S04]  /*1a520*/  LDL R3, [R1+0x4f8] ;  /* 0x0004f80001037983 */ /* 0x020ea80000100800 */
[----:B------:R-:W2:Y:S01]  /*1a530*/  LDL R2, [R1+0x4fc] ;  /* 0x0004fc0001027983 */ /* 0x000ea20000100800 */
[----:B------:R-:W-:Y:S01]  /*1a540*/  UMOV UR5, 0xffffff80 ;  /* 0xffffff8000057882 */ /* 0x000fe20000000000 */
[----:B------:R-:W-:Y:S01]  /*1a550*/  PRMT R16, RZ, 0x7610, R16 ;  /* 0x00007610ff107816 */ /* 0x000fe20000000010 */
[----:B------:R-:W-:Y:S01]  /*1a560*/  ULDC UR8, c[0x0][0x180] ;  /* 0x0000600000087ab9 */ /* 0x000fe20000000800 */
[----:B0-----:R-:W0:Y:S01]  /*1a570*/  S2R R9, SR_TID.X ;  /* 0x0000000000097919 */ /* 0x001e220000002100 */
[----:B------:R-:W-:Y:S01]  /*1a580*/  UIMAD UR5, UR4, UR5, UR8 ;  /* 0x00000005040572a4 */ /* 0x000fe2000f8e0208 */
[----:B------:R-:W-:-:S02]  /*1a590*/  PRMT R14, RZ, 0x7610, R14 ;  /* 0x00007610ff0e7816 */ /* 0x000fc4000000000e */
[----:B------:R-:W1:Y:S04]  /*1a5a0*/  S2R R10, SR_TID.X ;  /* 0x00000000000a7919 */ /* 0x000e680000002100 */
[----:B------:R3:W-:Y:S04]  /*1a5b0*/  STL [R1+0x244c], R15 ;  /* 0x00244c0f01007387 */ /* 0x0007e80000100800 */
[----:B------:R-:W-:Y:S04]  /*1a5c0*/  STL [R1+0x2448], R26 ;  /* 0x0024481a01007387 */ /* 0x000fe80000100800 */
[----:B------:R-:W-:Y:S04]  /*1a5d0*/  STL [R1+0x2444], R27 ;  /* 0x0024441b01007387 */ /* 0x000fe80000100800 */
[----:B------:R4:W-:Y:S01]  /*1a5e0*/  STL [R1+0x2440], R11 ;  /* 0x0024400b01007387 */ /* 0x0009e20000100800 */
[----:B0-----:R-:W-:-:S03]  /*1a5f0*/  SHF.R.U32.HI R8, RZ, 0x6, R9 ;  /* 0x00000006ff087819 */ /* 0x001fc60000011609 */
[----:B------:R-:W-:Y:S01]  /*1a600*/  STL [R1+0x243c], R29 ;  /* 0x00243c1d01007387 */ /* 0x000fe20000100800 */
[----:B-1----:R-:W-:-:S03]  /*1a610*/  SHF.R.U32.HI R6, RZ, 0x6, R10 ;  /* 0x00000006ff067819 */ /* 0x002fc6000001160a */
[----:B------:R-:W-:Y:S01]  /*1a620*/  STL [R1+0x2438], R28 ;  /* 0x0024381c01007387 */ /* 0x000fe20000100800 */
[----:B------:R-:W-:Y:S02]  /*1a630*/  SHF.R.U32.HI R10, RZ, 0x6, R10 ;  /* 0x00000006ff0a7819 */ /* 0x000fe4000001160a */
[----:B------:R-:W-:Y:S01]  /*1a640*/  SGXT.U32 R8, R8, 0x2 ;  /* 0x000000020808781a */ /* 0x000fe20000000000 */
[----:B------:R-:W-:Y:S01]  /*1a650*/  STL [R1+0x2434], R4 ;  /* 0x0024340401007387 */ /* 0x000fe20000100800 */
[----:B------:R-:W-:Y:S02]  /*1a660*/  SGXT.U32 R10, R10, 0x2 ;  /* 0x000000020a0a781a */ /* 0x000fe40000000000 */
[----:B------:R-:W-:Y:S01]  /*1a670*/  ISETP.GE.AND P0, PT, R8, UR5, PT ;  /* 0x0000000508007c0c */ /* 0x000fe2000bf06270 */
[----:B------:R-:W-:Y:S01]  /*1a680*/  STL [R1+0x2430], R5 ;  /* 0x0024300501007387 */ /* 0x000fe20000100800 */
[----:B---3--:R-:W-:Y:S02]  /*1a690*/  LOP3.LUT R15, R10, 0x4, RZ, 0xfc, !PT ;  /* 0x000000040a0f7812 */ /* 0x008fe400078efcff */
[----:B------:R-:W-:Y:S01]  /*1a6a0*/  SGXT.U32 R6, R6, 0x2 ;  /* 0x000000020606781a */ /* 0x000fe20000000000 */
[----:B------:R-:W-:Y:S01]  /*1a6b0*/  STL [R1+0x22cc], R0 ;  /* 0x0022cc0001007387 */ /* 0x000fe20000100800 */
[----:B------:R-:W-:-:S02]  /*1a6c0*/  ISETP.GE.AND P1, PT, R15, UR5, PT ;  /* 0x000000050f007c0c */ /* 0x000fc4000bf26270 */
[C---:B------:R-:W-:Y:S01]  /*1a6d0*/  LOP3.LUT R10, R6.reuse, 0x8, RZ, 0xfc, !PT ;  /* 0x00000008060a7812 */ /* 0x040fe200078efcff */
[----:B------:R-:W-:Y:S01]  /*1a6e0*/  STL [R1+0x22d0], R0 ;  /* 0x0022d00001007387 */ /* 0x000fe20000100800 */
[----:B------:R-:W-:Y:S02]  /*1a6f0*/  LOP3.LUT R6, R6, 0xc, RZ, 0xfc, !PT ;  /* 0x0000000c06067812 */ /* 0x000fe400078efcff */
[----:B------:R-:W-:Y:S01]  /*1a700*/  ISETP.GE.AND P2, PT, R10, UR5, PT ;  /* 0x000000050a007c0c */ /* 0x000fe2000bf46270 */
[----:B------:R-:W-:Y:S01]  /*1a710*/  STL [R1+0x22d4], R0 ;  /* 0x0022d40001007387 */ /* 0x000fe20000100800 */
[----:B------:R-:W-:-:S03]  /*1a720*/  ISETP.GE.AND P3, PT, R6, UR5, PT ;  /* 0x0000000506007c0c */ /* 0x000fc6000bf66270 */
[----:B------:R-:W-:Y:S04]  /*1a730*/  STL [R1+0x22d8], R0 ;  /* 0x0022d80001007387 */ /* 0x000fe80000100800 */
[----:B------:R-:W3:Y:S04]  /*1a740*/  LDL R15, [R1+0x468] ;  /* 0x00046800010f7983 */ /* 0x000ee80000100800 */
[----:B----4-:R-:W0:Y:S04]  /*1a750*/  S2R R11, SR_TID.X ;  /* 0x00000000000b7919 */ /* 0x010e280000002100 */
[----:B------:R-:W4:Y:S04]  /*1a760*/  LDL R10, [R1+0x464] ;  /* 0x00046400010a7983 */ /* 0x000f280000100800 */
[----:B------:R-:W4:Y:S04]  /*1a770*/  LDL R6, [R1+0x4f4] ;  /* 0x0004f40001067983 */ /* 0x000f280000100800 */
[----:B--2---:R1:W2:Y:S04]  /*1a780*/  @!P0 LDG.E.U16 R16, [R2.64] ;  /* 0x0000000a02108981 */ /* 0x0042a8000c1e1500 */
[----:B-1----:R-:W4:Y:S01]  /*1a790*/  LDL R3, [R1+0x45c] ;  /* 0x00045c0001037983 */ /* 0x002f220000100800 */
[----:B0-----:R-:W-:-:S02]  /*1a7a0*/  SHF.R.U32.HI R2, RZ, 0x6, R11 ;  /* 0x00000006ff027819 */ /* 0x001fc4000001160b */
[----:B------:R-:W-:Y:S02]  /*1a7b0*/  PRMT R17, RZ, 0x7610, R17 ;  /* 0x00007610ff117816 */ /* 0x000fe40000000011 */
[----:B------:R-:W-:Y:S02]  /*1a7c0*/  SGXT.U32 R2, R2, 0x2 ;  /* 0x000000020202781a */ /* 0x000fe40000000000 */
[----:B------:R-:W-:Y:S02]  /*1a7d0*/  PRMT R26, RZ, 0x7610, R26 ;  /* 0x00007610ff1a7816 */ /* 0x000fe4000000001a */
[----:B------:R-:W-:Y:S02]  /*1a7e0*/  LOP3.LUT R2, R2, 0x10, RZ, 0xfc, !PT ;  /* 0x0000001002027812 */ /* 0x000fe400078efcff */
[----:B------:R-:W-:Y:S02]  /*1a7f0*/  SHF.R.U32.HI R11, RZ, 0x6, R11 ;  /* 0x00000006ff0b7819 */ /* 0x000fe4000001160b */
[----:B------:R-:W-:-:S02]  /*1a800*/  ISETP.GE.AND P0, PT, R2, UR5, PT ;  /* 0x0000000502007c0c */ /* 0x000fc4000bf06270 */
[----:B------:R-:W-:-:S04]  /*1a810*/  SGXT.U32 R11, R11, 0x2 ;  /* 0x000000020b0b781a */ /* 0x000fc80000000000 */
[----:B------:R-:W-:Y:S01]  /*1a820*/  LOP3.LUT R11, R11, 0x14, RZ, 0xfc, !PT ;  /* 0x000000140b0b7812 */ /* 0x000fe200078efcff */
[----:B---3--:R-:W-:Y:S01]  /*1a830*/  @!P1 IMAD.MOV.U32 R2, RZ, RZ, R15 ;  /* 0x000000ffff029224 */ /* 0x008fe200078e000f */
[----:B--2---:R-:W-:Y:S04]  /*1a840*/  STL [R1+0x2350], R16 ;  /* 0x0023501001007387 */ /* 0x004fe80000100800 */
[----:B------:R-:W-:Y:S04]  /*1a850*/  STL [R1+0x2354], R16 ;  /* 0x0023541001007387 */ /* 0x000fe80000100800 */
[----:B------:R-:W-:Y:S04]  /*1a860*/  STL [R1+0x2358], R16 ;  /* 0x0023581001007387 */ /* 0x000fe80000100800 */
[----:B----4-:R0:W2:Y:S04]  /*1a870*/  @!P1 LDG.E.U16 R14, [R2.64] ;  /* 0x0000000a020e9981 */ /* 0x0100a8000c1e1500 */
[----:B------:R-:W-:Y:S04]  /*1a880*/  STL [R1+0x235c], R16 ;  /* 0x00235c1001007387 */ /* 0x000fe80000100800 */
        /* <DEDUP_REMOVED lines=42> */
[----:B------:R-:W-:Y:S01]  /*1ab30*/  STL [R1+0x2408], R16 ;  /* 0x0024081001007387 */ /* 0x000fe20000100800 */
[----:B0-----:R-:W-:-:S03]  /*1ab40*/  @!P2 IMAD.MOV.U32 R2, RZ, RZ, R6 ;  /* 0x000000ffff02a224 */ /* 0x001fc600078e0006 */
[----:B------:R-:W-:Y:S01]  /*1ab50*/  STL [R1+0x240c], R16 ;  /* 0x00240c1001007387 */ /* 0x000fe20000100800 */
[----:B------:R-:W-:-:S03]  /*1ab60*/  @!P2 IMAD.MOV.U32 R3, RZ, RZ, R10 ;  /* 0x000000ffff03a224 */ /* 0x000fc600078e000a */
[----:B------:R-:W-:Y:S04]  /*1ab70*/  STL [R1+0x2410], R16 ;  /* 0x0024101001007387 */ /* 0x000fe80000100800 */
[----:B------:R-:W-:Y:S04]  /*1ab80*/  STL [R1+0x2414], R16 ;  /* 0x0024141001007387 */ /* 0x000fe80000100800 */
[----:B------:R-:W-:Y:S04]  /*1ab90*/  STL [R1+0x2418], R16 ;  /* 0x0024181001007387 */ /* 0x000fe80000100800 */
[----:B------:R-:W-:Y:S04]  /*1aba0*/  STL [R1+0x241c], R16 ;  /* 0x00241c1001007387 */ /* 0x000fe80000100800 */
[----:B------:R-:W-:Y:S04]  /*1abb0*/  STL [R1+0x2424], R16 ;  /* 0x0024241001007387 */ /* 0x000fe80000100800 */
[----:B------:R-:W-:Y:S04]  /*1abc0*/  STL [R1+0x242c], R16 ;  /* 0x00242c1001007387 */ /* 0x000fe80000100800 */
[----:B------:R-:W3:Y:S04]  /*1abd0*/  LDL R10, [R1+0x4e8] ;  /* 0x0004e800010a7983 */ /* 0x000ee80000100800 */
[----:B------:R0:W4:Y:S04]  /*1abe0*/  @!P2 LDG.E.U16 R17, [R2.64] ;  /* 0x0000000a0211a981 */ /* 0x000128000c1e1500 */
[----:B--2---:R1:W-:Y:S04]  /*1abf0*/  STL [R1+0x8], R14 ;  /* 0x0000080e01007387 */ /* 0x0043e80000100800 */
[----:B0-----:R-:W2:Y:S04]  /*1ac00*/  LDL R2, [R1+0x460] ;  /* 0x0004600001027983 */ /* 0x001ea80000100800 */
[----:B------:R-:W2:Y:S04]  /*1ac10*/  LDL R3, [R1+0x4f0] ;  /* 0x0004f00001037983 */ /* 0x000ea80000100800 */
[----:B------:R-:W0:Y:S01]  /*1ac20*/  S2R R6, SR_TID.X ;  /* 0x0000000000067919 */ /* 0x000e220000002100 */
[----:B------:R-:W-:-:S03]  /*1ac30*/  ISETP.GE.AND P1, PT, R11, UR5, PT ;  /* 0x000000050b007c0c */ /* 0x000fc6000bf26270 */
[----:B-1----:R-:W3:Y:S04]  /*1ac40*/  LDL R14, [R1+0x4dc] ;  /* 0x0004dc00010e7983 */ /* 0x002ee80000100800 */
[----:B------:R-:W3:Y:S01]  /*1ac50*/  LDL R11, [R1+0x4e0] ;  /* 0x0004e000010b7983 */ /* 0x000ee20000100800 */
[----:B--2---:R-:W-:-:S04]  /*1ac60*/  @!P3 LOP3.LUT R3, R3, R2, RZ, 0x3c, !PT ;  /* 0x000000020303b212 */ /* 0x004fc800078e3cff */
[----:B------:R-:W-:-:S04]  /*1ac70*/  @!P3 LOP3.LUT R2, R3, R2, RZ, 0x3c, !PT ;  /* 0x000000020302b212 */ /* 0x000fc800078e3cff */
[----:B------:R-:W-:-:S05]  /*1ac80*/  @!P3 LOP3.LUT R3, R3, R2, RZ, 0x3c, !PT ;  /* 0x000000020303b212 */ /* 0x000fca00078e3cff */
[----:B------:R1:W2:Y:S01]  /*1ac90*/  @!P3 LDG.E.U16 R26, [R2.64] ;  /* 0x0000000a021ab981 */ /* 0x0002a2000c1e1500 */
[----:B0-----:R-:W-:-:S04]  /*1aca0*/  SHF.R.U32.HI R6, RZ, 0x6, R6 ;  /* 0x00000006ff067819 */ /* 0x001fc80000011606 */
[----:B------:R-:W-:Y:S01]  /*1acb0*/  SGXT.U32 R6, R6, 0x2 ;  /* 0x000000020606781a */ /* 0x000fe20000000000 */
[----:B----4-:R-:W-:Y:S03]  /*1acc0*/  STL [R1+0x234c], R17 ;  /* 0x00234c1101007387 */ /* 0x010fe60000100800 */
[----:B------:R-:W-:Y:S01]  /*1acd0*/  LOP3.LUT R15, R6, 0x18, RZ, 0xfc, !PT ;  /* 0x00000018060f7812 */ /* 0x000fe200078efcff */
[----:B------:R-:W-:Y:S03]  /*1ace0*/  STL [R1+0x2420], R17 ;  /* 0x0024201101007387 */ /* 0x000fe60000100800 */
[----:B------:R-:W-:Y:S01]  /*1acf0*/  ISETP.GE.AND P2, PT, R15, UR5, PT ;  /* 0x000000050f007c0c */ /* 0x000fe2000bf46270 */
[----:B------:R-:W-:Y:S04]  /*1ad00*/  STL [R1+0x2428], R17 ;  /* 0x0024281101007387 */ /* 0x000fe80000100800 */
[----:B------:R-:W4:Y:S04]  /*1ad10*/  LDL.LU R15, [R1+0x244c] ;  /* 0x00244c00010f7983 */ /* 0x000f280000300800 */
[----:B-1----:R-:W3:Y:S04]  /*1ad20*/  LDL R2, [R1+0x458] ;  /* 0x0004580001027983 */ /* 0x002ee80000100800 */
[----:B--2---:R0:W-:Y:S04]  /*1ad30*/  STL [R1+0xc], R26 ;  /* 0x00000c1a01007387 */ /* 0x0041e80000100800 */
[----:B------:R-:W3:Y:S04]  /*1ad40*/  LDL R3, [R1+0x4ec] ;  /* 0x0004ec0001037983 */ /* 0x000ee80000100800 */
[----:B------:R-:W1:Y:S01]  /*1ad50*/  S2R R6, SR_TID.X ;  /* 0x0000000000067919 */ /* 0x000e620000002100 */
[----:B------:R-:W-:-:S02]  /*1ad60*/  PRMT R18, RZ, 0x7610, R18 ;  /* 0x00007610ff127816 */ /* 0x000fc40000000012 */
[----:B-1----:R-:W-:-:S04]  /*1ad70*/  SHF.R.U32.HI R6, RZ, 0x6, R6 ;  /* 0x00000006ff067819 */ /* 0x002fc80000011606 */
[----:B------:R-:W-:-:S04]  /*1ad80*/  SGXT.U32 R6, R6, 0x2 ;  /* 0x000000020606781a */ /* 0x000fc80000000000 */
[----:B0-----:R-:W-:-:S04]  /*1ad90*/  LOP3.LUT R26, R6, 0x1c, RZ, 0xfc, !PT ;  /* 0x0000001c061a7812 */ /* 0x001fc800078efcff */
[----:B------:R-:W-:Y:S02]  /*1ada0*/  ISETP.GE.AND P3, PT, R26, UR5, PT ;  /* 0x000000051a007c0c */ /* 0x000fe4000bf66270 */
[----:B------:R-:W2:Y:S01]  /*1adb0*/  LDL.LU R26, [R1+0x2448] ;  /* 0x00244800011a7983 */ /* 0x000ea20000300800 */
[----:B---3--:R-:W-:-:S04]  /*1adc0*/  @!P0 LOP3.LUT R3, R3, R2, RZ, 0x3c, !PT ;  /* 0x0000000203038212 */ /* 0x008fc800078e3cff */
[----:B------:R-:W-:-:S04]  /*1add0*/  @!P0 LOP3.LUT R2, R3, R2, RZ, 0x3c, !PT ;  /* 0x0000000203028212 */ /* 0x000fc800078e3cff */
[----:B------:R-:W-:-:S05]  /*1ade0*/  @!P0 LOP3.LUT R3, R3, R2, RZ, 0x3c, !PT ;  /* 0x0000000203038212 */ /* 0x000fca00078e3cff */
[----:B------:R0:W3:Y:S04]  /*1adf0*/  @!P0 LDG.E.U16 R18, [R2.64] ;  /* 0x0000000a02128981 */ /* 0x0000e8000c1e1500 */
[----:B0-----:R-:W2:Y:S04]  /*1ae00*/  LDL R3, [R1+0x4e4] ;  /* 0x0004e40001037983 */ /* 0x001ea80000100800 */
[----:B------:R-:W0:Y:S01]  /*1ae10*/  S2R R6, SR_TID.X ;  /* 0x0000000000067919 */ /* 0x000e220000002100 */
[----:B------:R-:W-:Y:S02]  /*1ae20*/  PRMT R27, RZ, 0x7610, R27 ;  /* 0x00007610ff1b7816 */ /* 0x000fe4000000001b */
[----:B0-----:R-:W-:-:S04]  /*1ae30*/  SHF.R.U32.HI R6, RZ, 0x6, R6 ;  /* 0x00000006ff067819 */ /* 0x001fc80000011606 */
[----:B------:R-:W-:-:S04]  /*1ae40*/  SGXT.U32 R6, R6, 0x2 ;  /* 0x000000020606781a */ /* 0x000fc80000000000 */
[----:B------:R-:W-:-:S04]  /*1ae50*/  LOP3.LUT R2, R6, 0x20, RZ, 0xfc, !PT ;  /* 0x0000002006027812 */ /* 0x000fc800078efcff */
[----:B------:R-:W-:Y:S01]  /*1ae60*/  ISETP.GE.AND P0, PT, R2, UR5, PT ;  /* 0x0000000502007c0c */ /* 0x000fe2000bf06270 */
[----:B------:R-:W-:-:S05]  /*1ae70*/  @!P1 IMAD.MOV.U32 R2, RZ, RZ, R10 ;  /* 0x000000ffff029224 */ /* 0x000fca00078e000a */
[----:B--2---:R0:W2:Y:S04]  /*1ae80*/  @!P1 LDG.E.U16 R27, [R2.64] ;  /* 0x0000000a021b9981 */ /* 0x0040a8000c1e1500 */
[----:B------:R-:W1:Y:S01]  /*1ae90*/  S2R R6, SR_TID.X ;  /* 0x0000000000067919 */ /* 0x000e620000002100 */
[----:B------:R-:W-:-:S03]  /*1aea0*/  PRMT R19, RZ, 0x7610, R19 ;  /* 0x00007610ff137816 */ /* 0x000fc60000000013 */
[----:B---3--:R-:W-:Y:S01]  /*1aeb0*/  STL [R1+0x2348], R18 ;  /* 0x0023481201007387 */ /* 0x008fe20000100800 */
[----:B0-----:R-:W-:-:S03]  /*1aec0*/  @!P2 IMAD.MOV.U32 R2, RZ, RZ, R11 ;  /* 0x000000ffff02a224 */ /* 0x001fc600078e000b */
[----:B------:R-:W3:Y:S01]  /*1aed0*/  LDL R10, [R1+0x4d0] ;  /* 0x0004d000010a7983 */ /* 0x000ee20000100800 */
[----:B-1----:R-:W-:-:S04]  /*1aee0*/  SHF.R.U32.HI R6, RZ, 0x6, R6 ;  /* 0x00000006ff067819 */ /* 0x002fc80000011606 */
[----:B------:R-:W-:-:S04]  /*1aef0*/  SGXT.U32 R6, R6, 0x2 ;  /* 0x000000020606781a */ /* 0x000fc80000000000 */
[----:B------:R-:W-:-:S04]  /*1af00*/  LOP3.LUT R3, R6, 0x24, RZ, 0xfc, !PT ;  /* 0x0000002406037812 */ /* 0x000fc800078efcff */
[----:B------:R-:W-:Y:S01]  /*1af10*/  ISETP.GE.AND P1, PT, R3, UR5, PT ;  /* 0x0000000503007c0c */ /* 0x000fe2000bf26270 */
[----:B------:R-:W-:-:S05]  /*1af20*/  @!P2 IMAD.MOV.U32 R3, RZ, RZ, R14 ;  /* 0x000000ffff03a224 */ /* 0x000fca00078e000e */
[----:B------:R0:W3:Y:S04]  /*1af30*/  @!P2 LDG.E.U16 R19, [R2.64] ;  /* 0x0000000a0213a981 */ /* 0x0000e8000c1e1500 */
[----:B--2---:R1:W-:Y:S04]  /*1af40*/  STL [R1+0x10], R27 ;  /* 0x0000101b01007387 */ /* 0x0043e80000100800 */
[----:B-1----:R-:W2:Y:S04]  /*1af50*/  LDL.LU R27, [R1+0x2444] ;  /* 0x00244400011b7983 */ /* 0x002ea80000300800 */
[----:B0-----:R-:W2:Y:S04]  /*1af60*/  LDL R2, [R1+0x4d4] ;  /* 0x0004d40001027983 */ /* 0x001ea80000100800 */
[----:B------:R-:W2:Y:S04]  /*1af70*/  LDL R3, [R1+0x4d8] ;  /* 0x0004d80001037983 */ /* 0x000ea80000100800 */
[----:B------:R-:W0:Y:S01]  /*1af80*/  S2R R6, SR_TID.X ;  /* 0x0000000000067919 */ /* 0x000e220000002100 */
[----:B------:R-:W-:-:S03]  /*1af90*/  PRMT R13, RZ, 0x7610, R13 ;  /* 0x00007610ff0d7816 */ /* 0x000fc6000000000d */
[----:B------:R-:W4:Y:S01]  /*1afa0*/  LDL R14, [R1+0x4c8] ;  /* 0x0004c800010e7983 */ /* 0x000f220000100800 */
[----:B0-----:R-:W-:-:S04]  /*1afb0*/  SHF.R.U32.HI R6, RZ, 0x6, R6 ;  /* 0x00000006ff067819 */ /* 0x001fc80000011606 */
[----:B------:R-:W-:-:S04]  /*1afc0*/  SGXT.U32 R6, R6, 0x2 ;  /* 0x000000020606781a */ /* 0x000fc80000000000 */
[----:B------:R-:W-:Y:S01]  /*1afd0*/  LOP3.LUT R11, R6, 0x28, RZ, 0xfc, !PT ;  /* 0x00000028060b7812 */ /* 0x000fe200078efcff */
[----:B---3--:R-:W-:Y:S03]  /*1afe0*/  STL [R1+0x2344], R19 ;  /* 0x0023441301007387 */ /* 0x008fe60000100800 */
[----:B------:R-:W-:Y:S02]  /*1aff0*/  ISETP.GE.AND P2, PT, R11, UR5, PT ;  /* 0x000000050b007c0c */ /* 0x000fe4000bf46270 */
[----:B------:R-:W3:Y:S01]  /*1b000*/  LDL.LU R11, [R1+0x2440] ;  /* 0x00244000010b7983 */ /* 0x000ee20000300800 */
[----:B--2---:R-:W-:-:S04]  /*1b010*/  @!P3 LOP3.LUT R3, R3, R2, RZ, 0x3c, !PT ;  /* 0x000000020303b212 */ /* 0x004fc800078e3cff */
[----:B------:R-:W-:-:S04]  /*1b020*/  @!P3 LOP3.LUT R2, R3, R2, RZ, 0x3c, !PT ;  /* 0x000000020302b212 */ /* 0x000fc800078e3cff */
[----:B------:R-:W-:-:S05]  /*1b030*/  @!P3 LOP3.LUT R3, R3, R2, RZ, 0x3c, !PT ;  /* 0x000000020303b212 */ /* 0x000fca00078e3cff */
[----:B------:R0:W2:Y:S04]  /*1b040*/  @!P3 LDG.E.U16 R13, [R2.64] ;  /* 0x0000000a020db981 */ /* 0x0000a8000c1e1500 */
[----:B0-----:R-:W3:Y:S04]  /*1b050*/  LDL R3, [R1+0x4cc] ;  /* 0x0004cc0001037983 */ /* 0x001ee80000100800 */
[----:B------:R-:W0:Y:S01]  /*1b060*/  S2R R6, SR_TID.X ;  /* 0x0000000000067919 */ /* 0x000e220000002100 */
[----:B------:R-:W-:Y:S02]  /*1b070*/  PRMT R20, RZ, 0x7610, R20 ;  /* 0x00007610ff147816 */ /* 0x000fe40000000014 */
[----:B0-----:R-:W-:-:S04]  /*1b080*/  SHF.R.U32.HI R6, RZ, 0x6, R6 ;  /* 0x00000006ff067819 */ /* 0x001fc80000011606 */
[----:B------:R-:W-:-:S04]  /*1b090*/  SGXT.U32 R6, R6, 0x2 ;  /* 0x000000020606781a */ /* 0x000fc80000000000 */
[----:B------:R-:W-:-:S04]  /*1b0a0*/  LOP3.LUT R2, R6, 0x2c, RZ, 0xfc, !PT ;  /* 0x0000002c06027812 */ /* 0x000fc800078efcff */
[----:B------:R-:W-:Y:S01]  /*1b0b0*/  ISETP.GE.AND P3, PT, R2, UR5, PT ;  /* 0x0000000502007c0c */ /* 0x000fe2000bf66270 */
[----:B------:R-:W-:Y:S01]  /*1b0c0*/  @!P0 IMAD.MOV.U32 R2, RZ, RZ, R10 ;  /* 0x000000ffff028224 */ /* 0x000fe200078e000a */
[----:B--2---:R0:W-:Y:S04]  /*1b0d0*/  STL [R1+0x14], R13 ;  /* 0x0000140d01007387 */ /* 0x0041e80000100800 */
[----:B---3--:R1:W2:Y:S01]  /*1b0e0*/  @!P0 LDG.E.U16 R20, [R2.64] ;  /* 0x0000000a02148981 */ /* 0x0082a2000c1e1500 */
[----:B------:R-:W-:-:S03]  /*1b0f0*/  PRMT R12, RZ, 0x7610, R12 ;  /* 0x00007610ff0c7816 */ /* 0x000fc6000000000c */
[----:B------:R-:W3:Y:S04]  /*1b100*/  S2R R6, SR_TID.X ;  /* 0x0000000000067919 */ /* 0x000ee80000002100 */
[----:B0-----:R-:W2:Y:S04]  /*1b110*/  LDL R13, [R1+0x4c0] ;  /* 0x0004c000010d7983 */ /* 0x001ea80000100800 */
[----:B-1----:R-:W2:Y:S01]  /*1b120*/  LDL R3, [R1+0x4c4] ;  /* 0x0004c40001037983 */ /* 0x002ea20000100800 */
[----:B----4-:R-:W-:Y:S01]  /*1b130*/  @!P1 IMAD.MOV.U32 R2, RZ, RZ, R14 ;  /* 0x000000ffff029224 */ /* 0x010fe200078e000e */
[----:B---3--:R-:W-:-:S04]  /*1b140*/  SHF.R.U32.HI R6, RZ, 0x6, R6 ;  /* 0x00000006ff067819 */ /* 0x008fc80000011606 */
[----:B------:R-:W-:-:S04]  /*1b150*/  SGXT.U32 R6, R6, 0x2 ;  /* 0x000000020606781a */ /* 0x000fc80000000000 */
[----:B------:R-:W-:Y:S02]  /*1b160*/  LOP3.LUT R10, R6, 0x30, RZ, 0xfc, !PT ;  /* 0x00000030060a7812 */ /* 0x000fe400078efcff */
[----:B------:R-:W0:Y:S04]  /*1b170*/  S2R R6, SR_TID.X ;  /* 0x0000000000067919 */ /* 0x000e280000002100 */
[----:B--2---:R-:W2:Y:S01]  /*1b180*/  @!P1 LDG.E.U16 R12, [R2.64] ;  /* 0x0000000a020c9981 */ /* 0x004ea2000c1e1500 */
[----:B------:R-:W-:Y:S02]  /*1b190*/  ISETP.GE.AND P0, PT, R10, UR5, PT ;  /* 0x000000050a007c0c */ /* 0x000fe4000bf06270 */
[----:B0-----:R-:W-:Y:S01]  /*1b1a0*/  SHF.R.U32.HI R10, RZ, 0x6, R6 ;  /* 0x00000006ff0a7819 */ /* 0x001fe20000011606 */
[----:B------:R-:W-:Y:S04]  /*1b1b0*/  STL [R1+0x2340], R20 ;  /* 0x0023401401007387 */ /* 0x000fe80000100800 */
[----:B------:R-:W3:Y:S04]  /*1b1c0*/  LDL R6, [R1+0x4b0] ;  /* 0x0004b00001067983 */ /* 0x000ee80000100800 */
[----:B--2---:R0:W-:Y:S04]  /*1b1d0*/  STL [R1+0x24], R12 ;  /* 0x0000240c01007387 */ /* 0x0041e80000100800 */
[----:B------:R-:W2:Y:S01]  /*1b1e0*/  LDL R3, [R1+0x4bc] ;  /* 0x0004bc0001037983 */ /* 0x000ea20000100800 */
[----:B------:R-:W-:Y:S01]  /*1b1f0*/  PRMT R21, RZ, 0x7610, R21 ;  /* 0x00007610ff157816 */ /* 0x000fe20000000015 */
[----:B------:R-:W-:Y:S01]  /*1b200*/  @!P2 IMAD.MOV.U32 R2, RZ, RZ, R13 ;  /* 0x000000ffff02a224 */ /* 0x000fe200078e000d */
[----:B------:R-:W-:Y:S01]  /*1b210*/  PRMT R29, RZ, 0x7610, R29 ;  /* 0x00007610ff1d7816 */ /* 0x000fe2000000001d */
[----:B------:R-:W4:Y:S01]  /*1b220*/  LDL R14, [R1+0x4a4] ;  /* 0x0004a400010e7983 */ /* 0x000f220000100800 */
[----:B------:R-:W-:-:S03]  /*1b230*/  SGXT.U32 R10, R10, 0x2 ;  /* 0x000000020a0a781a */ /* 0x000fc60000000000 */
[----:B------:R-:W3:Y:S04]  /*1b240*/  LDL R13, [R1+0x49c] ;  /* 0x00049c00010d7983 */ /* 0x000ee80000100800 */
[----:B--2---:R1:W2:Y:S04]  /*1b250*/  @!P2 LDG.E.U16 R21, [R2.64] ;  /* 0x0000000a0215a981 */ /* 0x0042a8000c1e1500 */
[----:B-1----:R-:W2:Y:S04]  /*1b260*/  LDL R2, [R1+0x4b4] ;  /* 0x0004b40001027983 */ /* 0x002ea80000100800 */
[----:B------:R-:W2:Y:S01]  /*1b270*/  LDL R3, [R1+0x4b8] ;  /* 0x0004b80001037983 */ /* 0x000ea20000100800 */
[----:B0-----:R-:W-:-:S03]  /*1b280*/  LOP3.LUT R12, R10, 0x34, RZ, 0xfc, !PT ;  /* 0x000000340a0c7812 */ /* 0x001fc600078efcff */
[----:B------:R-:W0:Y:S01]  /*1b290*/  S2R R10, SR_TID.X ;  /* 0x00000000000a7919 */ /* 0x000e220000002100 */
[----:B--2---:R-:W-:-:S04]  /*1b2a0*/  @!P3 LOP3.LUT R3, R3, R2, RZ, 0x3c, !PT ;  /* 0x000000020303b212 */ /* 0x004fc800078e3cff */
[----:B------:R-:W-:-:S04]  /*1b2b0*/  @!P3 LOP3.LUT R2, R3, R2, RZ, 0x3c, !PT ;  /* 0x000000020302b212 */ /* 0x000fc800078e3cff */
[----:B------:R-:W-:-:S05]  /*1b2c0*/  @!P3 LOP3.LUT R3, R3, R2, RZ, 0x3c, !PT ;  /* 0x000000020303b212 */ /* 0x000fca00078e3cff */
[----:B------:R1:W2:Y:S04]  /*1b2d0*/  @!P3 LDG.E.U16 R29, [R2.64] ;  /* 0x0000000a021db981 */ /* 0x0002a8000c1e1500 */
[----:B-1----:R-:W1:Y:S01]  /*1b2e0*/  S2R R3, SR_TID.X ;  /* 0x0000000000037919 */ /* 0x002e620000002100 */
[----:B0-----:R-:W-:-:S04]  /*1b2f0*/  SHF.R.U32.HI R10, RZ, 0x6, R10 ;  /* 0x00000006ff0a7819 */ /* 0x001fc8000001160a */
[----:B------:R-:W-:-:S04]  /*1b300*/  SGXT.U32 R10, R10, 0x2 ;  /* 0x000000020a0a781a */ /* 0x000fc80000000000 */
[----:B------:R-:W-:Y:S02]  /*1b310*/  LOP3.LUT R10, R10, 0x38, RZ, 0xfc, !PT ;  /* 0x000000380a0a7812 */ /* 0x000fe400078efcff */
[----:B------:R-:W-:Y:S02]  /*1b320*/  ISETP.GE.AND P1, PT, R12, UR5, PT ;  /* 0x000000050c007c0c */ /* 0x000fe4000bf26270 */
[----:B------:R-:W-:Y:S01]  /*1b330*/  ISETP.GE.AND P2, PT, R10, UR5, PT ;  /* 0x000000050a007c0c */ /* 0x000fe2000bf46270 */
[----:B------:R-:W4:Y:S04]  /*1b340*/  LDL R12, [R1+0x4a8] ;  /* 0x0004a800010c7983 */ /* 0x000f280000100800 */
[----:B------:R-:W4:Y:S01]  /*1b350*/  LDL R10, [R1+0x4a0] ;  /* 0x0004a000010a7983 */ /* 0x000f220000100800 */
[----:B-1----:R-:W-:-:S04]  /*1b360*/  SHF.R.U32.HI R3, RZ, 0x6, R3 ;  /* 0x00000006ff037819 */ /* 0x002fc80000011603 */
[----:B------:R-:W-:-:S04]  /*1b370*/  SGXT.U32 R3, R3, 0x2 ;  /* 0x000000020303781a */ /* 0x000fc80000000000 */
[----:B------:R-:W-:Y:S01]  /*1b380*/  LOP3.LUT R2, R3, 0x3c, RZ, 0xfc, !PT ;  /* 0x0000003c03027812 */ /* 0x000fe200078efcff */
[----:B--2---:R0:W-:Y:S04]  /*1b390*/  STL [R1+0x44], R29 ;  /* 0x0000441d01007387 */ /* 0x0041e80000100800 */
[----:B0-----:R-:W2:Y:S04]  /*1b3a0*/  LDL.LU R29, [R1+0x243c] ;  /* 0x00243c00011d7983 */ /* 0x001ea80000300800 */
[----:B------:R-:W2:Y:S01]  /*1b3b0*/  LDL R3, [R1+0x4ac] ;  /* 0x0004ac0001037983 */ /* 0x000ea20000100800 */
[----:B------:R-:W-:-:S02]  /*1b3c0*/  PRMT R22, RZ, 0x7610, R22 ;  /* 0x00007610ff167816 */ /* 0x000fc40000000016 */
[----:B------:R-:W-:Y:S01]  /*1b3d0*/  ISETP.GE.AND P3, PT, R2, UR5, PT ;  /* 0x0000000502007c0c */ /* 0x000fe2000bf66270 */
[----:B---3--:R-:W-:Y:S01]  /*1b3e0*/  @!P0 IMAD.MOV.U32 R2, RZ, RZ, R6 ;  /* 0x000000ffff028224 */ /* 0x008fe200078e0006 */
[----:B------:R-:W-:Y:S01]  /*1b3f0*/  PRMT R28, RZ, 0x7610, R28 ;  /* 0x00007610ff1c7816 */ /* 0x000fe2000000001c */
[----:B------:R-:W3:Y:S04]  /*1b400*/  LDL R6, [R1+0x498] ;  /* 0x0004980001067983 */ /* 0x000ee80000100800 */
[----:B--2---:R0:W2:Y:S04]  /*1b410*/  @!P0 LDG.E.U16 R22, [R2.64] ;  /* 0x0000000a02168981 */ /* 0x0040a8000c1e1500 */
[----:B0-----:R-:W0:Y:S01]  /*1b420*/  S2R R3, SR_TID.X ;  /* 0x0000000000037919 */ /* 0x001e220000002100 */
[----:B----4-:R-:W-:Y:S01]  /*1b430*/  @!P1 IMAD.MOV.U32 R2, RZ, RZ, R12 ;  /* 0x000000ffff029224 */ /* 0x010fe200078e000c */
[----:B0-----:R-:W-:-:S04]  /*1b440*/  SHF.R.U32.HI R3, RZ, 0x6, R3 ;  /* 0x00000006ff037819 */ /* 0x001fc80000011603 */
[----:B------:R-:W-:-:S04]  /*1b450*/  SGXT.U32 R3, R3, 0x2 ;  /* 0x000000020303781a */ /* 0x000fc80000000000 */
[----:B------:R-:W-:-:S04]  /*1b460*/  LOP3.LUT R3, R3, 0x40, RZ, 0xfc, !PT ;  /* 0x0000004003037812 */ /* 0x000fc800078efcff */
[----:B------:R-:W-:Y:S01]  /*1b470*/  ISETP.GE.AND P0, PT, R3, UR5, PT ;  /* 0x0000000503007c0c */ /* 0x000fe2000bf06270 */
[----:B------:R-:W-:-:S05]  /*1b480*/  @!P1 IMAD.MOV.U32 R3, RZ, RZ, R14 ;  /* 0x000000ffff039224 */ /* 0x000fca00078e000e */
[----:B------:R0:W4:Y:S04]  /*1b490*/  @!P1 LDG.E.U16 R28, [R2.64] ;  /* 0x0000000a021c9981 */ /* 0x000128000c1e1500 */
[----:B0-----:R-:W0:Y:S01]  /*1b4a0*/  S2R R3, SR_TID.X ;  /* 0x0000000000037919 */ /* 0x001e220000002100 */
[----:B------:R-:W-:Y:S01]  /*1b4b0*/  PRMT R23, RZ, 0x7610, R23 ;  /* 0x00007610ff177816 */ /* 0x000fe20000000017 */
[----:B------:R-:W-:Y:S01]  /*1b4c0*/  @!P2 IMAD.MOV.U32 R2, RZ, RZ, R10 ;  /* 0x000000ffff02a224 */ /* 0x000fe200078e000a */
[----:B0-----:R-:W-:-:S04]  /*1b4d0*/  SHF.R.U32.HI R3, RZ, 0x6, R3 ;  /* 0x00000006ff037819 */ /* 0x001fc80000011603 */
[----:B------:R-:W-:-:S04]  /*1b4e0*/  SGXT.U32 R3, R3, 0x2 ;  /* 0x000000020303781a */ /* 0x000fc80000000000 */
[----:B------:R-:W-:-:S04]  /*1b4f0*/  LOP3.LUT R3, R3, 0x44, RZ, 0xfc, !PT ;  /* 0x0000004403037812 */ /* 0x000fc800078efcff */
[----:B------:R-:W-:Y:S01]  /*1b500*/  ISETP.GE.AND P1, PT, R3, UR5, PT ;  /* 0x0000000503007c0c */ /* 0x000fe2000bf26270 */
[----:B------:R-:W-:-:S05]  /*1b510*/  @!P2 IMAD.MOV.U32 R3, RZ, RZ, R13 ;  /* 0x000000ffff03a224 */ /* 0x000fca00078e000d */
[----:B------:R0:W3:Y:S04]  /*1b520*/  @!P2 LDG.E.U16 R23, [R2.64] ;  /* 0x0000000a0217a981 */ /* 0x0000e8000c1e1500 */
[----:B0-----:R-:W0:Y:S02]  /*1b530*/  S2R R3, SR_TID.X ;  /* 0x0000000000037919 */ /* 0x001e240000002100 */
[----:B0-----:R-:W-:-:S04]  /*1b540*/  SHF.R.U32.HI R3, RZ, 0x6, R3 ;  /* 0x00000006ff037819 */ /* 0x001fc80000011603 */
[----:B------:R-:W-:-:S04]  /*1b550*/  SGXT.U32 R3, R3, 0x2 ;  /* 0x000000020303781a */ /* 0x000fc80000000000 */
[----:B------:R-:W-:Y:S01]  /*1b560*/  LOP3.LUT R2, R3, 0x48, RZ, 0xfc, !PT ;  /* 0x0000004803027812 */ /* 0x000fe200078efcff */
[----:B--2---:R-:W-:Y:S04]  /*1b570*/  STL [R1+0x233c], R22 ;  /* 0x00233c1601007387 */ /* 0x004fe80000100800 */
[----:B------:R-:W2:Y:S04]  /*1b580*/  LDL R14, [R1+0x48c] ;  /* 0x00048c00010e7983 */ /* 0x000ea80000100800 */
[----:B------:R-:W2:Y:S04]  /*1b590*/  LDL R12, [R1+0x490] ;  /* 0x00049000010c7983 */ /* 0x000ea80000100800 */
[----:B----4-:R0:W-:Y:S04]  /*1b5a0*/  STL [R1+0x40], R28 ;  /* 0x0000401c01007387 */ /* 0x0101e80000100800 */
[----:B0-----:R-:W4:Y:S04]  /*1b5b0*/  LDL.LU R28, [R1+0x2438] ;  /* 0x00243800011c7983 */ /* 0x001f280000300800 */
[----:B------:R-:W2:Y:S01]  /*1b5c0*/  LDL R3, [R1+0x494] ;  /* 0x0004940001037983 */ /* 0x000ea20000100800 */
[----:B------:R-:W-:-:S02]  /*1b5d0*/  PRMT R4, RZ, 0x7610, R4 ;  /* 0x00007610ff047816 */ /* 0x000fc40000000004 */
[----:B------:R-:W-:Y:S01]  /*1b5e0*/  ISETP.GE.AND P2, PT, R2, UR5, PT ;  /* 0x0000000502007c0c */ /* 0x000fe2000bf46270 */
[----:B---3--:R-:W-:Y:S01]  /*1b5f0*/  @!P3 IMAD.MOV.U32 R2, RZ, RZ, R6 ;  /* 0x000000ffff02b224 */ /* 0x008fe200078e0006 */
[----:B------:R-:W-:Y:S01]  /*1b600*/  PRMT R24, RZ, 0x7610, R24 ;  /* 0x00007610ff187816 */ /* 0x000fe20000000018 */
[----:B------:R-:W3:Y:S04]  /*1b610*/  LDL R13, [R1+0x484] ;  /* 0x00048400010d7983 */ /* 0x000ee80000100800 */
[----:B------:R-:W3:Y:S04]  /*1b620*/  LDL R10, [R1+0x488] ;  /* 0x00048800010a7983 */ /* 0x000ee80000100800 */
[----:B--2---:R0:W2:Y:S04]  /*1b630*/  @!P3 LDG.E.U16 R4, [R2.64] ;  /* 0x0000000a0204b981 */ /* 0x0040a8000c1e1500 */
[----:B0-----:R-:W0:Y:S01]  /*1b640*/  S2R R3, SR_TID.X ;  /* 0x0000000000037919 */ /* 0x001e220000002100 */
[----:B------:R-:W-:Y:S01]  /*1b650*/  @!P0 IMAD.MOV.U32 R2, RZ, RZ, R12 ;  /* 0x000000ffff028224 */ /* 0x000fe200078e000c */
[----:B0-----:R-:W-:-:S04]  /*1b660*/  SHF.R.U32.HI R3, RZ, 0x6, R3 ;  /* 0x00000006ff037819 */ /* 0x001fc80000011603 */
[----:B------:R-:W-:-:S04]  /*1b670*/  SGXT.U32 R3, R3, 0x2 ;  /* 0x000000020303781a */ /* 0x000fc80000000000 */
[----:B------:R-:W-:-:S04]  /*1b680*/  LOP3.LUT R3, R3, 0x4c, RZ, 0xfc, !PT ;  /* 0x0000004c03037812 */ /* 0x000fc800078efcff */
[----:B------:R-:W-:Y:S01]  /*1b690*/  ISETP.GE.AND P3, PT, R3, UR5, PT ;  /* 0x0000000503007c0c */ /* 0x000fe2000bf66270 */
[----:B------:R-:W-:-:S05]  /*1b6a0*/  @!P0 IMAD.MOV.U32 R3, RZ, RZ, R14 ;  /* 0x000000ffff038224 */ /* 0x000fca00078e000e */
[----:B------:R3:W4:Y:S01]  /*1b6b0*/  @!P0 LDG.E.U16 R24, [R2.64] ;  /* 0x0000000a02188981 */ /* 0x000722000c1e1500 */
[----:B------:R-:W-:-:S03]  /*1b6c0*/  PRMT R7, RZ, 0x7610, R7 ;  /* 0x00007610ff077816 */ /* 0x000fc60000000007 */
[----:B------:R-:W-:Y:S01]  /*1b6d0*/  STL [R1+0x2338], R23 ;  /* 0x0023381701007387 */ /* 0x000fe20000100800 */
[----:B---3--:R-:W-:Y:S02]  /*1b6e0*/  @!P1 IMAD.MOV.U32 R2, RZ, RZ, R10 ;  /* 0x000000ffff029224 */ /* 0x008fe400078e000a */
[----:B------:R-:W-:-:S05]  /*1b6f0*/  @!P1 IMAD.MOV.U32 R3, RZ, RZ, R13 ;  /* 0x000000ffff039224 */ /* 0x000fca00078e000d */
[----:B------:R0:W3:Y:S04]  /*1b700*/  @!P1 LDG.E.U16 R7, [R2.64] ;  /* 0x0000000a02079981 */ /* 0x0000e8000c1e1500 */
[----:B--2---:R1:W-:Y:S04]  /*1b710*/  STL [R1+0x34], R4 ;  /* 0x0000340401007387 */ /* 0x0043e80000100800 */
[----:B-1----:R-:W2:Y:S04]  /*1b720*/  LDL.LU R4, [R1+0x2434] ;  /* 0x0024340001047983 */ /* 0x002ea80000300800 */
[----:B------:R-:W2:Y:S04]  /*1b730*/  LDL R12, [R1+0x478] ;  /* 0x00047800010c7983 */ /* 0x000ea80000100800 */
[----:B----4-:R-:W-:Y:S04]  /*1b740*/  STL [R1+0x2334], R24 ;  /* 0x0023341801007387 */ /* 0x010fe80000100800 */
[----:B0-----:R-:W4:Y:S04]  /*1b750*/  LDL R2, [R1+0x47c] ;  /* 0x00047c0001027983 */ /* 0x001f280000100800 */
[----:B------:R-:W4:Y:S04]  /*1b760*/  LDL R3, [R1+0x480] ;  /* 0x0004800001037983 */ /* 0x000f280000100800 */
[----:B------:R-:W0:Y:S01]  /*1b770*/  S2R R6, SR_TID.X ;  /* 0x0000000000067919 */ /* 0x000e220000002100 */
[----:B------:R-:W-:-:S03]  /*1b780*/  PRMT R25, RZ, 0x7610, R25 ;  /* 0x00007610ff197816 */ /* 0x000fc60000000019 */
[----:B------:R-:W2:Y:S01]  /*1b790*/  LDL R13, [R1+0x470] ;  /* 0x00047000010d7983 */ /* 0x000ea20000100800 */
[----:B0-----:R-:W-:-:S04]  /*1b7a0*/  SHF.R.U32.HI R6, RZ, 0x6, R6 ;  /* 0x00000006ff067819 */ /* 0x001fc80000011606 */
[----:B------:R-:W-:-:S04]  /*1b7b0*/  SGXT.U32 R6, R6, 0x2 ;  /* 0x000000020606781a */ /* 0x000fc80000000000 */
[----:B------:R-:W-:-:S04]  /*1b7c0*/  LOP3.LUT R14, R6, 0x50, RZ, 0xfc, !PT ;  /* 0x00000050060e7812 */ /* 0x000fc800078efcff */
[----:B------:R-:W-:Y:S02]  /*1b7d0*/  ISETP.GE.AND P4, PT, R14, UR5, PT ;  /* 0x000000050e007c0c */ /* 0x000fe4000bf86270 */
[----:B------:R-:W2:Y:S04]  /*1b7e0*/  LDL R14, [R1+0x46c] ;  /* 0x00046c00010e7983 */ /* 0x000ea80000100800 */
[----:B---3--:R0:W-:Y:S01]  /*1b7f0*/  STL [R1+0x2c], R7 ;  /* 0x00002c0701007387 */ /* 0x0081e20000100800 */
[----:B----4-:R-:W-:-:S03]  /*1b800*/  @!P2 LOP3.LUT R3, R3, R2, RZ, 0x3c, !PT ;  /* 0x000000020303a212 */ /* 0x010fc600078e3cff */
[----:B------:R-:W1:Y:S01]  /*1b810*/  S2R R6, SR_TID.X ;  /* 0x0000000000067919 */ /* 0x000e620000002100 */
[----:B------:R-:W-:-:S03]  /*1b820*/  @!P2 LOP3.LUT R2, R3, R2, RZ, 0x3c, !PT ;  /* 0x000000020302a212 */ /* 0x000fc600078e3cff */
[----:B------:R-:W3:Y:S01]  /*1b830*/  S2R R10, SR_TID.X ;  /* 0x00000000000a7919 */ /* 0x000ee20000002100 */
[----:B------:R-:W-:-:S03]  /*1b840*/  @!P2 LOP3.LUT R3, R3, R2, RZ, 0x3c, !PT ;  /* 0x000000020303a212 */ /* 0x000fc600078e3cff */
[----:B0-----:R-:W4:Y:S04]  /*1b850*/  LDL R7, [R1+0x450] ;  /* 0x0004500001077983 */ /* 0x001f280000100800 */
[----:B------:R0:W4:Y:S04]  /*1b860*/  @!P2 LDG.E.U16 R25, [R2.64] ;  /* 0x0000000a0219a981 */ /* 0x000128000c1e1500 */
[----:B0-----:R-:W4:Y:S01]  /*1b870*/  LDL R3, [R1+0x474] ;  /* 0x0004740001037983 */ /* 0x001f220000100800 */
[----:B-1----:R-:W-:-:S04]  /*1b880*/  SHF.R.U32.HI R6, RZ, 0x6, R6 ;  /* 0x00000006ff067819 */ /* 0x002fc80000011606 */
[----:B------:R-:W-:Y:S02]  /*1b890*/  SGXT.U32 R6, R6, 0x2 ;  /* 0x000000020606781a */ /* 0x000fe40000000000 */
[----:B---3--:R-:W-:Y:S02]  /*1b8a0*/  SHF.R.U32.HI R2, RZ, 0x6, R10 ;  /* 0x00000006ff027819 */ /* 0x008fe4000001160a */
[----:B------:R-:W-:Y:S02]  /*1b8b0*/  LOP3.LUT R6, R6, 0x54, RZ, 0xfc, !PT ;  /* 0x0000005406067812 */ /* 0x000fe400078efcff */
[----:B------:R-:W-:Y:S02]  /*1b8c0*/  SGXT.U32 R2, R2, 0x2 ;  /* 0x000000020202781a */ /* 0x000fe40000000000 */
[----:B------:R-:W-:Y:S02]  /*1b8d0*/  ISETP.GE.AND P1, PT, R6, UR5, PT ;  /* 0x0000000506007c0c */ /* 0x000fe4000bf26270 */
[----:B------:R-:W3:Y:S01]  /*1b8e0*/  LDL R6, [R1+0x454] ;  /* 0x0004540001067983 */ /* 0x000ee20000100800 */
[----:B------:R-:W-:-:S02]  /*1b8f0*/  LOP3.LUT R2, R2, 0x58, RZ, 0xfc, !PT ;  /* 0x0000005802027812 */ /* 0x000fc400078efcff */
[----:B------:R-:W-:Y:S02]  /*1b900*/  PRMT R15, RZ, 0x7610, R15 ;  /* 0x00007610ff0f7816 */ /* 0x000fe4000000000f */
[----:B------:R-:W-:Y:S01]  /*1b910*/  ISETP.GE.AND P0, PT, R2, UR5, PT ;  /* 0x0000000502007c0c */ /* 0x000fe2000bf06270 */
[----:B--2---:R-:W-:Y:S01]  /*1b920*/  @!P3 IMAD.MOV.U32 R2, RZ, RZ, R12 ;  /* 0x000000ffff02b224 */ /* 0x004fe200078e000c */
[----:B------:R-:W-:Y:S02]  /*1b930*/  PRMT R26, RZ, 0x7610, R26 ;  /* 0x00007610ff1a7816 */ /* 0x000fe4000000001a */
[----:B------:R-:W-:-:S04]  /*1b940*/  SHF.R.U32.HI R10, RZ, 0x6, R10 ;  /* 0x00000006ff0a7819 */ /* 0x000fc8000001160a */
[----:B------:R-:W-:Y:S01]  /*1b950*/  SGXT.U32 R10, R10, 0x2 ;  /* 0x000000020a0a781a */ /* 0x000fe20000000000 */
[----:B----4-:R0:W2:Y:S02]  /*1b960*/  @!P3 LDG.E.U16 R15, [R2.64] ;  /* 0x0000000a020fb981 */ /* 0x0100a4000c1e1500 */
[----:B0-----:R-:W-:Y:S02]  /*1b970*/  @!P4 IMAD.MOV.U32 R2, RZ, RZ, R13 ;  /* 0x000000ffff02c224 */ /* 0x001fe400078e000d */
[----:B------:R-:W-:-:S05]  /*1b980*/  @!P4 IMAD.MOV.U32 R3, RZ, RZ, R14 ;  /* 0x000000ffff03c224 */ /* 0x000fca00078e000e */
[----:B------:R3:W4:Y:S01]  /*1b990*/  @!P4 LDG.E.U16 R26, [R2.64] ;  /* 0x0000000a021ac981 */ /* 0x000722000c1e1500 */
[----:B------:R-:W-:-:S03]  /*1b9a0*/  LOP3.LUT R12, R10, 0x5c, RZ, 0xfc, !PT ;  /* 0x0000005c0a0c7812 */ /* 0x000fc600078efcff */
[----:B------:R-:W0:Y:S01]  /*1b9b0*/  S2R R10, SR_TID.X ;  /* 0x00000000000a7919 */ /* 0x000e220000002100 */
[----:B------:R-:W-:Y:S01]  /*1b9c0*/  PRMT R5, RZ, 0x7610, R5 ;  /* 0x00007610ff057816 */ /* 0x000fe20000000005 */
[----:B---3--:R-:W-:Y:S02]  /*1b9d0*/  @!P1 IMAD.MOV.U32 R2, RZ, RZ, R6 ;  /* 0x000000ffff029224 */ /* 0x008fe400078e0006 */
[----:B------:R-:W-:Y:S01]  /*1b9e0*/  @!P1 IMAD.MOV.U32 R3, RZ, RZ, R7 ;  /* 0x000000ffff039224 */ /* 0x000fe200078e0007 */
[----:B------:R-:W-:-:S04]  /*1b9f0*/  ISETP.GE.AND P2, PT, R12, UR5, PT ;  /* 0x000000050c007c0c */ /* 0x000fc8000bf46270 */
[----:B------:R1:W3:Y:S04]  /*1ba00*/  @!P1 LDG.E.U16 R5, [R2.64] ;  /* 0x0000000a02059981 */ /* 0x0002e8000c1e1500 */
[----:B------:R-:W-:Y:S01]  /*1ba10*/  STL [R1+0x2330], R25 ;  /* 0x0023301901007387 */ /* 0x000fe20000100800 */
[----:B0-----:R-:W-:-:S03]  /*1ba20*/  SHF.R.U32.HI R12, RZ, 0x6, R10 ;  /* 0x00000006ff0c7819 */ /* 0x001fc6000001160a */
[----:B------:R-:W3:Y:S01]  /*1ba30*/  LDL R10, [R1+0x44c] ;  /* 0x00044c00010a7983 */ /* 0x000ee20000100800 */
[----:B------:R-:W-:-:S04]  /*1ba40*/  SGXT.U32 R12, R12, 0x2 ;  /* 0x000000020c0c781a */ /* 0x000fc80000000000 */
[----:B------:R-:W-:-:S04]  /*1ba50*/  LOP3.LUT R13, R12, 0x60, RZ, 0xfc, !PT ;  /* 0x000000600c0d7812 */ /* 0x000fc800078efcff */
[----:B------:R-:W-:Y:S01]  /*1ba60*/  ISETP.GE.AND P3, PT, R13, UR5, PT ;  /* 0x000000050d007c0c */ /* 0x000fe2000bf66270 */
[----:B--2---:R0:W-:Y:S04]  /*1ba70*/  STL [R1+0x20], R15 ;  /* 0x0000200f01007387 */ /* 0x0041e80000100800 */
[----:B------:R-:W2:Y:S04]  /*1ba80*/  LDL R12, [R1+0x444] ;  /* 0x00044400010c7983 */ /* 0x000ea80000100800 */
[----:B0-----:R-:W2:Y:S04]  /*1ba90*/  LDL R15, [R1+0x440] ;  /* 0x00044000010f7983 */ /* 0x001ea80000100800 */
[----:B----4-:R-:W-:Y:S04]  /*1baa0*/  STL [R1+0x232c], R26 ;  /* 0x00232c1a01007387 */ /* 0x010fe80000100800 */
[----:B-1----:R-:W4:Y:S04]  /*1bab0*/  LDL R3, [R1+0x448] ;  /* 0x0004480001037983 */ /* 0x002f280000100800 */
[----:B------:R-:W2:Y:S04]  /*1bac0*/  LDL R14, [R1+0x438] ;  /* 0x00043800010e7983 */ /* 0x000ea80000100800 */
[----:B------:R-:W2:Y:S04]  /*1bad0*/  LDL R13, [R1+0x43c] ;  /* 0x00043c00010d7983 */ /* 0x000ea80000100800 */
[----:B------:R-:W0:Y:S04]  /*1bae0*/  S2R R6, SR_TID.X ;  /* 0x0000000000067919 */ /* 0x000e280000002100 */
[----:B------:R-:W2:Y:S01]  /*1baf0*/  LDL R7, [R1+0x430] ;  /* 0x0004300001077983 */ /* 0x000ea20000100800 */
[----:B------:R-:W-:-:S02]  /*1bb00*/  PRMT R27, RZ, 0x7610, R27 ;  /* 0x00007610ff1b7816 */ /* 0x000fc4000000001b */
[----:B0-----:R-:W-:Y:S02]  /*1bb10*/  SHF.R.U32.HI R2, RZ, 0x6, R6 ;  /* 0x00000006ff027819 */ /* 0x001fe40000011606 */
[----:B------:R-:W2:Y:S02]  /*1bb20*/  LDL R6, [R1+0x434] ;  /* 0x0004340001067983 */ /* 0x000ea40000100800 */
[----:B------:R-:W-:Y:S02]  /*1bb30*/  SGXT.U32 R2, R2, 0x2 ;  /* 0x000000020202781a */ /* 0x000fe40000000000 */
[----:B---3--:R0:W-:Y:S02]  /*1bb40*/  STL [R1+0x18], R5 ;  /* 0x0000180501007387 */ /* 0x0081e40000100800 */
[C---:B0-----:R-:W-:Y:S02]  /*1bb50*/  LOP3.LUT R5, R2.reuse, 0x64, RZ, 0xfc, !PT ;  /* 0x0000006402057812 */ /* 0x041fe400078efcff */
[----:B------:R-:W-:-:S04]  /*1bb60*/  LOP3.LUT R2, R2, 0x68, RZ, 0xfc, !PT ;  /* 0x0000006802027812 */ /* 0x000fc800078efcff */
[----:B------:R-:W-:Y:S01]  /*1bb70*/  ISETP.GE.AND P5, PT, R2, UR5, PT ;  /* 0x0000000502007c0c */ /* 0x000fe2000bfa6270 */
[----:B------:R-:W-:Y:S01]  /*1bb80*/  @!P0 IMAD.MOV.U32 R2, RZ, RZ, R10 ;  /* 0x000000ffff028224 */ /* 0x000fe200078e000a */
[----:B------:R-:W-:Y:S02]  /*1bb90*/  PRMT R11, RZ, 0x7610, R11 ;  /* 0x00007610ff0b7816 */ /* 0x000fe4000000000b */
[----:B------:R-:W-:Y:S02]  /*1bba0*/  PRMT R29, RZ, 0x7610, R29 ;  /* 0x00007610ff1d7816 */ /* 0x000fe4000000001d */
[----:B----4-:R2:W3:Y:S02]  /*1bbb0*/  @!P0 LDG.E.U16 R27, [R2.64] ;  /* 0x0000000a021b8981 */ /* 0x0104e4000c1e1500 */
[----:B--2---:R-:W-:Y:S02]  /*1bbc0*/  @!P2 IMAD.MOV.U32 R2, RZ, RZ, R12 ;  /* 0x000000ffff02a224 */ /* 0x004fe400078e000c */
[----:B------:R-:W-:-:S05]  /*1bbd0*/  @!P2 IMAD.MOV.U32 R3, RZ, RZ, R15 ;  /* 0x000000ffff03a224 */ /* 0x000fca00078e000f */
[----:B------:R0:W2:Y:S02]  /*1bbe0*/  @!P2 LDG.E.U16 R11, [R2.64] ;  /* 0x0000000a020ba981 */ /* 0x0000a4000c1e1500 */
[----:B0-----:R-:W-:Y:S02]  /*1bbf0*/  @!P3 IMAD.MOV.U32 R2, RZ, RZ, R13 ;  /* 0x000000ffff02b224 */ /* 0x001fe400078e000d */
[----:B------:R-:W-:-:S05]  /*1bc00*/  @!P3 IMAD.MOV.U32 R3, RZ, RZ, R14 ;  /* 0x000000ffff03b224 */ /* 0x000fca00078e000e */
[----:B------:R0:W4:Y:S01]  /*1bc10*/  @!P3 LDG.E.U16 R29, [R2.64] ;  /* 0x0000000a021db981 */ /* 0x000122000c1e1500 */
[----:B------:R-:W-:-:S03]  /*1bc20*/  ISETP.GE.AND P4, PT, R5, UR5, PT ;  /* 0x0000000505007c0c */ /* 0x000fc6000bf86270 */
[----:B------:R-:W1:Y:S01]  /*1bc30*/  S2R R10, SR_TID.X ;  /* 0x00000000000a7919 */ /* 0x000e620000002100 */
[----:B------:R-:W-:-:S03]  /*1bc40*/  PRMT R0, RZ, 0x7610, R0 ;  /* 0x00007610ff007816 */ /* 0x000fc60000000000 */
[----:B------:R-:W3:Y:S06]  /*1bc50*/  LDL.LU R5, [R1+0x2430] ;  /* 0x0024300001057983 */ /* 0x000eec0000300800 */
[----:B0-----:R-:W-:Y:S02]  /*1bc60*/  @!P4 IMAD.MOV.U32 R2, RZ, RZ, R6 ;  /* 0x000000ffff02c224 */ /* 0x001fe400078e0006 */
[----:B------:R-:W-:-:S05]  /*1bc70*/  @!P4 IMAD.MOV.U32 R3, RZ, RZ, R7 ;  /* 0x000000ffff03c224 */ /* 0x000fca00078e0007 */
[----:B------:R-:W3:Y:S01]  /*1bc80*/  @!P4 LDG.E.U16 R0, [R2.64] ;  /* 0x0000000a0200c981 */ /* 0x000ee2000c1e1500 */
[----:B-1----:R-:W-:-:S03]  /*1bc90*/  SHF.R.U32.HI R15, RZ, 0x6, R10 ;  /* 0x00000006ff0f7819 */ /* 0x002fc6000001160a */
[----:B--2---:R0:W-:Y:S04]  /*1bca0*/  STL [R1+0x4], R11 ;  /* 0x0000040b01007387 */ /* 0x0041e80000100800 */
[----:B------:R-:W2:Y:S04]  /*1bcb0*/  LDL R10, [R1+0x42c] ;  /* 0x00042c00010a7983 */ /* 0x000ea80000100800 */
[----:B0-----:R-:W2:Y:S04]  /*1bcc0*/  LDL R11, [R1+0x428] ;  /* 0x00042800010b7983 */ /* 0x001ea80000100800 */
[----:B----4-:R-:W-:Y:S04]  /*1bcd0*/  STL [R1+0x2328], R29 ;  /* 0x0023281d01007387 */ /* 0x010fe80000100800 */
[----:B------:R-:W4:Y:S04]  /*1bce0*/  LDL R7, [R1+0x420] ;  /* 0x0004200001077983 */ /* 0x000f280000100800 */
[----:B------:R-:W4:Y:S04]  /*1bcf0*/  LDL R6, [R1+0x424] ;  /* 0x0004240001067983 */ /* 0x000f280000100800 */
[----:B------:R-:W0:Y:S01]  /*1bd00*/  S2R R12, SR_TID.X ;  /* 0x00000000000c7919 */ /* 0x000e220000002100 */
[----:B------:R-:W-:-:S04]  /*1bd10*/  SHF.R.U32.HI R9, RZ, 0x6, R9 ;  /* 0x00000006ff097819 */ /* 0x000fc80000011609 */
[----:B------:R-:W-:Y:S02]  /*1bd20*/  SGXT.U32 R9, R9, 0x2 ;  /* 0x000000020909781a */ /* 0x000fe40000000000 */
[----:B------:R-:W-:Y:S02]  /*1bd30*/  SGXT.U32 R15, R15, 0x2 ;  /* 0x000000020f0f781a */ /* 0x000fe40000000000 */
[----:B------:R-:W-:Y:S01]  /*1bd40*/  LOP3.LUT R9, R9, 0x74, RZ, 0xfc, !PT ;  /* 0x0000007409097812 */ /* 0x000fe200078efcff */
[----:B---3--:R-:W-:Y:S01]  /*1bd50*/  STL [R1+0x22dc], R0 ;  /* 0x0022dc0001007387 */ /* 0x008fe20000100800 */
[----:B------:R-:W-:Y:S02]  /*1bd60*/  LOP3.LUT R15, R15, 0x6c, RZ, 0xfc, !PT ;  /* 0x0000006c0f0f7812 */ /* 0x000fe400078efcff */
[----:B------:R-:W-:Y:S02]  /*1bd70*/  ISETP.GE.AND P2, PT, R9, UR5, PT ;  /* 0x0000000509007c0c */ /* 0x000fe4000bf46270 */
[----:B------:R-:W-:-:S02]  /*1bd80*/  LOP3.LUT R9, R8, 0x78, RZ, 0xfc, !PT ;  /* 0x0000007808097812 */ /* 0x000fc400078efcff */
[----:B------:R-:W-:Y:S01]  /*1bd90*/  LOP3.LUT R8, R8, 0x7c, RZ, 0xfc, !PT ;  /* 0x0000007c08087812 */ /* 0x000fe200078efcff */
[----:B------:R-:W-:Y:S01]  /*1bda0*/  STL [R1+0x22e0], R0 ;  /* 0x0022e00001007387 */ /* 0x000fe20000100800 */
[----:B------:R-:W-:Y:S02]  /*1bdb0*/  ISETP.GE.AND P0, PT, R15, UR5, PT ;  /* 0x000000050f007c0c */ /* 0x000fe4000bf06270 */
[----:B0-----:R-:W-:Y:S01]  /*1bdc0*/  SHF.R.U32.HI R12, RZ, 0x6, R12 ;  /* 0x00000006ff0c7819 */ /* 0x001fe2000001160c */
[----:B------:R-:W-:Y:S01]  /*1bdd0*/  STL [R1+0x231c], R0 ;  /* 0x00231c0001007387 */ /* 0x000fe20000100800 */
[----:B------:R-:W-:Y:S02]  /*1bde0*/  ISETP.GE.AND P3, PT, R9, UR5, PT ;  /* 0x0000000509007c0c */ /* 0x000fe4000bf66270 */
[----:B------:R-:W-:Y:S01]  /*1bdf0*/  SGXT.U32 R12, R12, 0x2 ;  /* 0x000000020c0c781a */ /* 0x000fe20000000000 */
[----:B------:R-:W-:Y:S01]  /*1be00*/  STL [R1+0x2320], R0 ;  /* 0x0023200001007387 */ /* 0x000fe20000100800 */
[----:B------:R-:W-:-:S03]  /*1be10*/  ISETP.GE.AND P4, PT, R8, UR5, PT ;  /* 0x0000000508007c0c */ /* 0x000fc6000bf86270 */
[----:B------:R-:W-:Y:S01]  /*1be20*/  STL [R1+0x2324], R0 ;  /* 0x0023240001007387 */ /* 0x000fe20000100800 */
[----:B------:R-:W-:-:S03]  /*1be30*/  LOP3.LUT R12, R12, 0x70, RZ, 0xfc, !PT ;  /* 0x000000700c0c7812 */ /* 0x000fc600078efcff */
[----:B------:R-:W3:Y:S04]  /*1be40*/  LDL R9, [R1+0x410] ;  /* 0x0004100001097983 */ /* 0x000ee80000100800 */
[----:B------:R-:W3:Y:S04]  /*1be50*/  LDL R8, [R1+0x414] ;  /* 0x0004140001087983 */ /* 0x000ee80000100800 */
[----:B------:R-:W3:Y:S04]  /*1be60*/  LDL R15, [R1+0x408] ;  /* 0x00040800010f7983 */ /* 0x000ee80000100800 */
[----:B------:R-:W3:Y:S01]  /*1be70*/  LDL R14, [R1+0x40c] ;  /* 0x00040c00010e7983 */ /* 0x000ee20000100800 */
[----:B------:R-:W-:-:S02]  /*1be80*/  PRMT R4, RZ, 0x7610, R4 ;  /* 0x00007610ff047816 */ /* 0x000fc40000000004 */
[----:B------:R-:W-:Y:S01]  /*1be90*/  ISETP.GE.AND P1, PT, R12, UR5, PT ;  /* 0x000000050c007c0c */ /* 0x000fe2000bf26270 */
[----:B------:R-:W3:Y:S04]  /*1bea0*/  LDL R13, [R1+0x400] ;  /* 0x00040000010d7983 */ /* 0x000ee80000100800 */
[----:B------:R-:W3:Y:S01]  /*1beb0*/  LDL R12, [R1+0x404] ;  /* 0x00040400010c7983 */ /* 0x000ee20000100800 */
[----:B--2---:R-:W-:-:S03]  /*1bec0*/  @!P5 IMAD.MOV.U32 R2, RZ, RZ, R10 ;  /* 0x000000ffff02d224 */ /* 0x004fc600078e000a */
[----:B------:R-:W2:Y:S01]  /*1bed0*/  LDL R10, [R1+0x41c] ;  /* 0x00041c00010a7983 */ /* 0x000ea20000100800 */
[----:B------:R-:W-:-:S03]  /*1bee0*/  @!P5 IMAD.MOV.U32 R3, RZ, RZ, R11 ;  /* 0x000000ffff03d224 */ /* 0x000fc600078e000b */
[----:B------:R-:W2:Y:S04]  /*1bef0*/  LDL R11, [R1+0x418] ;  /* 0x00041800010b7983 */ /* 0x000ea80000100800 */
[----:B----4-:R0:W4:Y:S04]  /*1bf00*/  @!P0 LDG.E.U16 R4, [R6.64] ;  /* 0x0000000a06048981 */ /* 0x010128000c1e1500 */
[----:B0-----:R-:W0:Y:S01]  /*1bf10*/  S2R R7, SR_TID.X ;  /* 0x0000000000077919 */ /* 0x001e220000002100 */
[----:B------:R-:W-:Y:S02]  /*1bf20*/  PRMT R28, RZ, 0x7610, R28 ;  /* 0x00007610ff1c7816 */ /* 0x000fe4000000001c */
[----:B------:R-:W-:-:S04]  /*1bf30*/  PRMT R5, RZ, 0x7610, R5 ;  /* 0x00007610ff057816 */ /* 0x000fc80000000005 */
[----:B------:R1:W4:Y:S02]  /*1bf40*/  @!P5 LDG.E.U16 R28, [R2.64] ;  /* 0x0000000a021cd981 */ /* 0x000324000c1e1500 */
[----:B-1----:R-:W-:Y:S02]  /*1bf50*/  PRMT R2, RZ, 0x7610, R2 ;  /* 0x00007610ff027816 */ /* 0x002fe40000000002 */
[----:B------:R-:W-:Y:S02]  /*1bf60*/  PRMT R3, RZ, 0x7610, R3 ;  /* 0x00007610ff037816 */ /* 0x000fe40000000003 */
[----:B0-----:R-:W-:-:S04]  /*1bf70*/  LOP3.LUT R7, R7, 0x7f, RZ, 0xc0, !PT ;  /* 0x0000007f07077812 */ /* 0x001fc800078ec0ff */
[----:B------:R-:W-:Y:S01]  /*1bf80*/  ISETP.GE.AND P0, PT, R7, UR5, PT ;  /* 0x0000000507007c0c */ /* 0x000fe2000bf06270 */
[----:B---3--:R0:W3:Y:S02]  /*1bf90*/  @!P2 LDG.E.U16 R5, [R8.64] ;  /* 0x0000000a0805a981 */ /* 0x0080e4000c1e1500 */
[----:B0-----:R-:W-:Y:S02]  /*1bfa0*/  @!P3 IMAD.MOV.U32 R8, RZ, RZ, R14 ;  /* 0x000000ffff08b224 */ /* 0x001fe400078e000e */
[----:B------:R-:W-:-:S05]  /*1bfb0*/  @!P3 IMAD.MOV.U32 R9, RZ, RZ, R15 ;  /* 0x000000ffff09b224 */ /* 0x000fca00078e000f */
[----:B------:R0:W3:Y:S02]  /*1bfc0*/  @!P3 LDG.E.U16 R3, [R8.64] ;  /* 0x0000000a0803b981 */ /* 0x0000e4000c1e1500 */
[----:B0-----:R-:W-:Y:S02]  /*1bfd0*/  @!P4 IMAD.MOV.U32 R8, RZ, RZ, R12 ;  /* 0x000000ffff08c224 */ /* 0x001fe400078e000c */
[----:B------:R-:W-:Y:S02]  /*1bfe0*/  @!P4 IMAD.MOV.U32 R9, RZ, RZ, R13 ;  /* 0x000000ffff09c224 */ /* 0x000fe400078e000d */
[----:B--2---:R-:W-:Y:S02]  /*1bff0*/  @!P1 IMAD.MOV.U32 R6, RZ, RZ, R10 ;  /* 0x000000ffff069224 */ /* 0x004fe400078e000a */
[----:B------:R-:W-:-:S05]  /*1c000*/  @!P1 IMAD.MOV.U32 R7, RZ, RZ, R11 ;  /* 0x000000ffff079224 */ /* 0x000fca00078e000b */
[----:B------:R0:W2:Y:S02]  /*1c010*/  @!P1 LDG.E.U16 R2, [R6.64] ;  /* 0x0000000a06029981 */ /* 0x0000a4000c1e1500 */
[----:B0-----:R-:W-:Y:S02]  /*1c020*/  PRMT R6, RZ, 0x7610, R6 ;  /* 0x00007610ff067816 */ /* 0x001fe40000000006 */
[----:B----4-:R-:W-:Y:S04]  /*1c030*/  STL [R1+0x22e4], R4 ;  /* 0x0022e40401007387 */ /* 0x010fe80000100800 */
[----:B------:R-:W-:Y:S04]  /*1c040*/  STL [R1+0x22e8], R4 ;  /* 0x0022e80401007387 */ /* 0x000fe80000100800 */
[----:B------:R-:W4:Y:S04]  /*1c050*/  @!P4 LDG.E.U16 R6, [R8.64] ;  /* 0x0000000a0806c981 */ /* 0x000f28000c1e1500 */
[----:B------:R-:W2:Y:S04]  /*1c060*/  LDL R11, [R1+0xcf4] ;  /* 0x000cf400010b7983 */ /* 0x000ea80000100800 */
[----:B------:R-:W2:Y:S01]  /*1c070*/  LDL R10, [R1+0xcf8] ;  /* 0x000cf800010a7983 */ /* 0x000ea20000100800 */
[----:B------:R-:W-:-:S03]  /*1c080*/  PRMT R7, RZ, 0x7610, R7 ;  /* 0x00007610ff077816 */ /* 0x000fc60000000007 */
[----:B------:R-:W-:Y:S06]  /*1c090*/  BAR.SYNC.DEFER_BLOCKING 0x0 ;  /* 0x0000000000007b1d */ /* 0x000fec0000010000 */
[----:B---3--:R-:W-:Y:S04]  /*1c0a0*/  STL [R1+0x22ec], R5 ;  /* 0x0022ec0501007387 */ /* 0x008fe80000100800 */
[----:B------:R-:W-:Y:S04]  /*1c0b0*/  STL [R1+0x22f0], R5 ;  /* 0x0022f00501007387 */ /* 0x000fe80000100800 */
[----:B------:R-:W3:Y:S04]  /*1c0c0*/  LDL R13, [R1+0xcd4] ;  /* 0x000cd400010d7983 */ /* 0x000ee80000100800 */
[----:B------:R-:W3:Y:S04]  /*1c0d0*/  LDL R12, [R1+0xcd8] ;  /* 0x000cd800010c7983 */ /* 0x000ee80000100800 */
[----:B----4-:R-:W-:Y:S04]  /*1c0e0*/  STL [R1+0x22f4], R6 ;  /* 0x0022f40601007387 */ /* 0x010fe80000100800 */
[----:B------:R-:W-:Y:S04]  /*1c0f0*/  STL [R1+0x22f8], R6 ;  /* 0x0022f80601007387 */ /* 0x000fe80000100800 */
[----:B--2---:R0:W2:Y:S01]  /*1c100*/  @!P0 LDG.E.U16 R7, [R10.64] ;  /* 0x0000000a0a078981 */ /* 0x0040a2000c1e1500 */
[----:B------:R-:W-:-:S02]  /*1c110*/  PRMT R8, RZ, 0x7610, R8 ;  /* 0x00007610ff087816 */ /* 0x000fc40000000008 */
[----:B------:R-:W-:Y:S01]  /*1c120*/  PRMT R9, RZ, 0x7610, R9 ;  /* 0x00007610ff097816 */ /* 0x000fe20000000009 */
[----:B------:R-:W4:Y:S04]  /*1c130*/  LDL R15, [R1+0xc94] ;  /* 0x000c9400010f7983 */ /* 0x000f280000100800 */
[----:B------:R-:W4:Y:S04]  /*1c140*/  LDL R14, [R1+0xc98] ;  /* 0x000c9800010e7983 */ /* 0x000f280000100800 */
[----:B0-----:R-:W2:Y:S04]  /*1c150*/  LDL R10, [R1+0x50c] ;  /* 0x00050c00010a7983 */ /* 0x001ea80000100800 */
[----:B------:R-:W2:Y:S04]  /*1c160*/  LDL R11, [R1+0xce8] ;  /* 0x000ce800010b7983 */ /* 0x000ea80000100800 */
[----:B---3--:R0:W3:Y:S01]  /*1c170*/  @!P0 LDG.E.U16 R9, [R12.64] ;  /* 0x0000000a0c098981 */ /* 0x0080e2000c1e1500 */
[----:B--2---:R-:W-:-:S04]  /*1c180*/  @!P0 LOP3.LUT R11, R11, R10, RZ, 0x3c, !PT ;  /* 0x0000000a0b0b8212 */ /* 0x004fc800078e3cff */
[----:B------:R-:W-:-:S04]  /*1c190*/  @!P0 LOP3.LUT R10, R11, R10, RZ, 0x3c, !PT ;  /* 0x0000000a0b0a8212 */ /* 0x000fc800078e3cff */
[----:B------:R-:W-:-:S05]  /*1c1a0*/  @!P0 LOP3.LUT R11, R11, R10, RZ, 0x3c, !PT ;  /* 0x0000000a0b0b8212 */ /* 0x000fca00078e3cff */
[----:B------:R-:W2:Y:S04]  /*1c1b0*/  @!P0 LDG.E.U16 R8, [R10.64] ;  /* 0x0000000a0a088981 */ /* 0x000ea8000c1e1500 */
[----:B------:R-:W-:Y:S04]  /*1c1c0*/  STL [R1+0x22fc], R7 ;  /* 0x0022fc0701007387 */ /* 0x000fe80000100800 */
[----:B------:R-:W-:Y:S04]  /*1c1d0*/  STL [R1+0x2300], R7 ;  /* 0x0023000701007387 */ /* 0x000fe80000100800 */
[----:B--2---:R-:W-:Y:S04]  /*1c1e0*/  STL [R1+0x2304], R8 ;  /* 0x0023040801007387 */ /* 0x004fe80000100800 */
[----:B------:R-:W-:Y:S04]  /*1c1f0*/  STL [R1+0x2308], R8 ;  /* 0x0023080801007387 */ /* 0x000fe80000100800 */
[----:B0-----:R-:W2:Y:S04]  /*1c200*/  LDL R12, [R1+0xcb4] ;  /* 0x000cb400010c7983 */ /* 0x001ea80000100800 */
[----:B------:R-:W2:Y:S01]  /*1c210*/  LDL R13, [R1+0xcb8] ;  /* 0x000cb800010d7983 */ /* 0x000ea20000100800 */
[----:B------:R-:W-:-:S02]  /*1c220*/  PRMT R10, RZ, 0x7610, R10 ;  /* 0x00007610ff0a7816 */ /* 0x000fc4000000000a */
[----:B--2---:R-:W-:-:S04]  /*1c230*/  @!P0 LOP3.LUT R13, R13, R12, RZ, 0x3c, !PT ;  /* 0x0000000c0d0d8212 */ /* 0x004fc800078e3cff */
[----:B------:R-:W-:-:S04]  /*1c240*/  @!P0 LOP3.LUT R12, R13, R12, RZ, 0x3c, !PT ;  /* 0x0000000c0d0c8212 */ /* 0x000fc800078e3cff */
[----:B------:R-:W-:-:S05]  /*1c250*/  @!P0 LOP3.LUT R13, R13, R12, RZ, 0x3c, !PT ;  /* 0x0000000c0d0d8212 */ /* 0x000fca00078e3cff */
[----:B------:R-:W2:Y:S01]  /*1c260*/  @!P0 LDG.E.U16 R10, [R12.64] ;  /* 0x0000000a0c0a8981 */ /* 0x000ea2000c1e1500 */
[----:B------:R-:W-:-:S03]  /*1c270*/  PRMT R11, RZ, 0x7610, R11 ;  /* 0x00007610ff0b7816 */ /* 0x000fc6000000000b */
[----:B---3--:R-:W-:Y:S04]  /*1c280*/  STL [R1+0x230c], R9 ;  /* 0x00230c0901007387 */ /* 0x008fe80000100800 */
[----:B------:R-:W-:Y:S04]  /*1c290*/  STL [R1+0x2310], R9 ;  /* 0x0023100901007387 */ /* 0x000fe80000100800 */
[----:B----4-:R0:W3:Y:S04]  /*1c2a0*/  @!P0 LDG.E.U16 R11, [R14.64] ;  /* 0x0000000a0e0b8981 */ /* 0x0100e8000c1e1500 */
        /* <DEDUP_REMOVED lines=8> */
[----:B------:R0:W2:Y:S04]  /*1c330*/  @!P0 LDG.E.U16 R12, [R14.64] ;  /* 0x0000000a0e0c8981 */ /* 0x0000a8000c1e1500 */
[----:B0-----:R-:W4:Y:S04]  /*1c340*/  LDL R14, [R1+0xc54] ;  /* 0x000c5400010e7983 */ /* 0x001f280000100800 */
[----:B------:R-:W4:Y:S01]  /*1c350*/  LDL R15, [R1+0xc58] ;  /* 0x000c5800010f7983 */ /* 0x000f220000100800 */
[----:B------:R-:W-:Y:S02]  /*1c360*/  PRMT R13, RZ, 0x7610, R13 ;  /* 0x00007610ff0d7816 */ /* 0x000fe4000000000d */
[----:B----4-:R-:W-:-:S04]  /*1c370*/  @!P0 LOP3.LUT R15, R15, R14, RZ, 0x3c, !PT ;  /* 0x0000000e0f0f8212 */ /* 0x010fc800078e3cff */
[----:B------:R-:W-:-:S04]  /*1c380*/  @!P0 LOP3.LUT R14, R15, R14, RZ, 0x3c, !PT ;  /* 0x0000000e0f0e8212 */ /* 0x000fc800078e3cff */
[----:B------:R-:W-:-:S05]  /*1c390*/  @!P0 LOP3.LUT R15, R15, R14, RZ, 0x3c, !PT ;  /* 0x0000000e0f0f8212 */ /* 0x000fca00078e3cff */
[----:B------:R0:W4:Y:S04]  /*1c3a0*/  @!P0 LDG.E.U16 R13, [R14.64] ;  /* 0x0000000a0e0d8981 */ /* 0x000128000c1e1500 */
[----:B0-----:R-:W2:Y:S04]  /*1c3b0*/  LDL R14, [R1+0xc34] ;  /* 0x000c3400010e7983 */ /* 0x001ea80000100800 */
[----:B------:R-:W2:Y:S01]  /*1c3c0*/  LDL R15, [R1+0xc38] ;  /* 0x000c3800010f7983 */ /* 0x000ea20000100800 */
[----:B------:R-:W-:Y:S02]  /*1c3d0*/  PRMT R16, RZ, 0x7610, R16 ;  /* 0x00007610ff107816 */ /* 0x000fe40000000010 */
[----:B--2---:R-:W-:-:S04]  /*1c3e0*/  @!P0 LOP3.LUT R15, R15, R14, RZ, 0x3c, !PT ;  /* 0x0000000e0f0f8212 */ /* 0x004fc800078e3cff */
[----:B------:R-:W-:-:S04]  /*1c3f0*/  @!P0 LOP3.LUT R14, R15, R14, RZ, 0x3c, !PT ;  /* 0x0000000e0f0e8212 */ /* 0x000fc800078e3cff */
[----:B------:R-:W-:-:S05]  /*1c400*/  @!P0 LOP3.LUT R15, R15, R14, RZ, 0x3c, !PT ;  /* 0x0000000e0f0f8212 */ /* 0x000fca00078e3cff */
[----:B------:R-:W2:Y:S04]  /*1c410*/  @!P0 LDG.E.U16 R16, [R14.64] ;  /* 0x0000000a0e108981 */ /* 0x000ea8000c1e1500 */
[----:B----4-:R-:W-:Y:S04]  /*1c420*/  STL [R1+0x22c8], R13 ;  /* 0x0022c80d01007387 */ /* 0x010fe80000100800 */
[----:B--2---:R0:W-:Y:S04]  /*1c430*/  STL [R1+0x1c], R16 ;  /* 0x00001c1001007387 */ /* 0x0041e80000100800 */
[----:B0-----:R-:W2:Y:S04]  /*1c440*/  LDL.LU R16, [R1+0x242c] ;  /* 0x00242c0001107983 */ /* 0x001ea80000300800 */
[----:B------:R-:W4:Y:S04]  /*1c450*/  LDL R14, [R1+0xc14] ;  /* 0x000c1400010e7983 */ /* 0x000f280000100800 */
[----:B------:R-:W4:Y:S01]  /*1c460*/  LDL R15, [R1+0xc18] ;  /* 0x000c1800010f7983 */ /* 0x000f220000100800 */
[----:B------:R-:W-:-:S02]  /*1c470*/  PRMT R17, RZ, 0x7610, R17 ;  /* 0x00007610ff117816 */ /* 0x000fc40000000011 */
[----:B----4-:R-:W-:-:S04]  /*1c480*/  @!P0 LOP3.LUT R15, R15, R14, RZ, 0x3c, !PT ;  /* 0x0000000e0f0f8212 */ /* 0x010fc800078e3cff */
[----:B------:R-:W-:-:S04]  /*1c490*/  @!P0 LOP3.LUT R14, R15, R14, RZ, 0x3c, !PT ;  /* 0x0000000e0f0e8212 */ /* 0x000fc800078e3cff */
[----:B------:R-:W-:-:S05]  /*1c4a0*/  @!P0 LOP3.LUT R15, R15, R14, RZ, 0x3c, !PT ;  /* 0x0000000e0f0f8212 */ /* 0x000fca00078e3cff */
[----:B------:R-:W4:Y:S04]  /*1c4b0*/  @!P0 LDG.E.U16 R17, [R14.64] ;  /* 0x0000000a0e118981 */ /* 0x000f28000c1e1500 */
[----:B----4-:R0:W-:Y:S04]  /*1c4c0*/  STL [R1+0x28], R17 ;  /* 0x0000281101007387 */ /* 0x0101e80000100800 */
[----:B0-----:R-:W4:Y:S04]  /*1c4d0*/  LDL.LU R17, [R1+0x2428] ;  /* 0x0024280001117983 */ /* 0x001f280000300800 */
[----:B------:R-:W3:Y:S04]  /*1c4e0*/  LDL R14, [R1+0xbf4] ;  /* 0x000bf400010e7983 */ /* 0x000ee80000100800 */
[----:B------:R-:W3:Y:S01]  /*1c4f0*/  LDL R15, [R1+0xbf8] ;  /* 0x000bf800010f7983 */ /* 0x000ee20000100800 */
[----:B--2---:R-:W-:-:S02]  /*1c500*/  PRMT R16, RZ, 0x7610, R16 ;  /* 0x00007610ff107816 */ /* 0x004fc40000000010 */
[----:B---3--:R-:W-:-:S04]  /*1c510*/  @!P0 LOP3.LUT R15, R15, R14, RZ, 0x3c, !PT ;  /* 0x0000000e0f0f8212 */ /* 0x008fc800078e3cff */
[----:B------:R-:W-:-:S04]  /*1c520*/  @!P0 LOP3.LUT R14, R15, R14, RZ, 0x3c, !PT ;  /* 0x0000000e0f0e8212 */ /* 0x000fc800078e3cff */
[----:B------:R-:W-:-:S05]  /*1c530*/  @!P0 LOP3.LUT R15, R15, R14, RZ, 0x3c, !PT ;  /* 0x0000000e0f0f8212 */ /* 0x000fca00078e3cff */
[----:B------:R-:W2:Y:S04]  /*1c540*/  @!P0 LDG.E.U16 R16, [R14.64] ;  /* 0x0000000a0e108981 */ /* 0x000ea8000c1e1500 */
[----:B--2---:R0:W-:Y:S04]  /*1c550*/  STL [R1+0x30], R16 ;  /* 0x0000301001007387 */ /* 0x0041e80000100800 */
[----:B0-----:R-:W2:Y:S04]  /*1c560*/  LDL.LU R16, [R1+0x2424] ;  /* 0x0024240001107983 */ /* 0x001ea80000300800 */
[----:B------:R-:W3:Y:S04]  /*1c570*/  LDL R14, [R1+0xbd4] ;  /* 0x000bd400010e7983 */ /* 0x000ee80000100800 */
[----:B------:R-:W3:Y:S01]  /*1c580*/  LDL R15, [R1+0xbd8] ;  /* 0x000bd800010f7983 */ /* 0x000ee20000100800 */
[----:B----4-:R-:W-:-:S02]  /*1c590*/  PRMT R17, RZ, 0x7610, R17 ;  /* 0x00007610ff117816 */ /* 0x010fc40000000011 */
[----:B---3--:R-:W-:-:S04]  /*1c5a0*/  @!P0 LOP3.LUT R15, R15, R14, RZ, 0x3c, !PT ;  /* 0x0000000e0f0f8212 */ /* 0x008fc800078e3cff */
[----:B------:R-:W-:-:S04]  /*1c5b0*/  @!P0 LOP3.LUT R14, R15, R14, RZ, 0x3c, !PT ;  /* 0x0000000e0f0e8212 */ /* 0x000fc800078e3cff */
[----:B------:R-:W-:-:S05]  /*1c5c0*/  @!P0 LOP3.LUT R15, R15, R14, RZ, 0x3c, !PT ;  /* 0x0000000e0f0f8212 */ /* 0x000fca00078e3cff */
[----:B------:R-:W3:Y:S04]  /*1c5d0*/  @!P0 LDG.E.U16 R17, [R14.64] ;  /* 0x0000000a0e118981 */ /* 0x000ee8000c1e1500 */
[----:B---3--:R0:W-:Y:S04]  /*1c5e0*/  STL [R1+0x3c], R17 ;  /* 0x00003c1101007387 */ /* 0x0081e80000100800 */
[----:B0-----:R-:W3:Y:S04]  /*1c5f0*/  LDL.LU R17, [R1+0x2420] ;  /* 0x0024200001117983 */ /* 0x001ee80000300800 */
[----:B------:R-:W4:Y:S04]  /*1c600*/  LDL R14, [R1+0xbb4] ;  /* 0x000bb400010e7983 */ /* 0x000f280000100800 */
[----:B------:R-:W4:Y:S01]  /*1c610*/  LDL R15, [R1+0xbb8] ;  /* 0x000bb800010f7983 */ /* 0x000f220000100800 */
[----:B--2---:R-:W-:-:S02]  /*1c620*/  PRMT R16, RZ, 0x7610, R16 ;  /* 0x00007610ff107816 */ /* 0x004fc40000000010 */
[----:B----4-:R-:W-:-:S04]  /*1c630*/  @!P0 LOP3.LUT R15, R15, R14, RZ, 0x3c, !PT ;  /* 0x0000000e0f0f8212 */ /* 0x010fc800078e3cff */
[----:B------:R-:W-:-:S04]  /*1c640*/  @!P0 LOP3.LUT R14, R15, R14, RZ, 0x3c, !PT ;  /* 0x0000000e0f0e8212 */ /* 0x000fc800078e3cff */
[----:B------:R-:W-:-:S05]  /*1c650*/  @!P0 LOP3.LUT R15, R15, R14, RZ, 0x3c, !PT ;  /* 0x0000000e0f0f8212 */ /* 0x000fca00078e3cff */
[----:B------:R-:W2:Y:S04]  /*1c660*/  @!P0 LDG.E.U16 R16, [R14.64] ;  /* 0x0000000a0e108981 */ /* 0x000ea8000c1e1500 */
[----:B--2---:R0:W-:Y:S04]  /*1c670*/  STL [R1+0x4c], R16 ;  /* 0x00004c1001007387 */ /* 0x0041e80000100800 */
[----:B0-----:R-:W2:Y:S04]  /*1c680*/  LDL.LU R16, [R1+0x241c] ;  /* 0x00241c0001107983 */ /* 0x001ea80000300800 */
        /* <DEDUP_REMOVED lines=447> */
[----:B------:R0:W4:Y:S04]  /*1e280*/  @!P0 LDG.E.U16 R9, [R14.64] ;  /* 0x0000000a0e098981 */ /* 0x000128000c1e1500 */
[----:B0-----:R-:W3:Y:S04]  /*1e290*/  LDL R14, [R1+0x554] ;  /* 0x00055400010e7983 */ /* 0x001ee80000100800 */
[----:B------:R-:W3:Y:S01]  /*1e2a0*/  LDL R15, [R1+0x558] ;  /* 0x00055800010f7983 */ /* 0x000ee20000100800 */
[----:B--2---:R-:W-:Y:S02]  /*1e2b0*/  PRMT R16, RZ, 0x7610, R16 ;  /* 0x00007610ff107816 */ /* 0x004fe40000000010 */
[----:B---3--:R-:W-:-:S04]  /*1e2c0*/  @!P0 LOP3.LUT R15, R15, R14, RZ, 0x3c, !PT ;  /* 0x0000000e0f0f8212 */ /* 0x008fc800078e3cff */
[----:B------:R-:W-:-:S04]  /*1e2d0*/  @!P0 LOP3.LUT R14, R15, R14, RZ, 0x3c, !PT ;  /* 0x0000000e0f0e8212 */ /* 0x000fc800078e3cff */
[----:B------:R-:W-:-:S05]  /*1e2e0*/  @!P0 LOP3.LUT R15, R15, R14, RZ, 0x3c, !PT ;  /* 0x0000000e0f0f8212 */ /* 0x000fca00078e3cff */
[----:B------:R0:W2:Y:S04]  /*1e2f0*/  @!P0 LDG.E.U16 R16, [R14.64] ;  /* 0x0000000a0e108981 */ /* 0x0000a8000c1e1500 */
[----:B----4-:R1:W-:Y:S04]  /*1e300*/  STL [R1+0x1b8], R9 ;  /* 0x0001b80901007387 */ /* 0x0103e80000100800 */
[----:B0-----:R-:W3:Y:S04]  /*1e310*/  LDL R14, [R1+0x534] ;  /* 0x00053400010e7983 */ /* 0x001ee80000100800 */
[----:B-1----:R-:W0:Y:S04]  /*1e320*/  S2R R9, SR_TID.X ;  /* 0x0000000000097919 */ /* 0x002e280000002100 */
[----:B--2---:R0:W-:Y:S04]  /*1e330*/  STL [R1+0x1bc], R16 ;  /* 0x0001bc1001007387 */ /* 0x0041e80000100800 */
[----:B------:R-:W3:Y:S01]  /*1e340*/  LDL R15, [R1+0x538] ;  /* 0x00053800010f7983 */ /* 0x000ee20000100800 */
[C---:B0-----:R-:W-:Y:S01]  /*1e350*/  IMAD.SHL.U32 R16, R9.reuse, 0x2, RZ ;  /* 0x0000000209107824 */ /* 0x041fe200078e00ff */
[----:B------:R-:W-:-:S04]  /*1e360*/  LOP3.LUT R9, R9, 0xc0, RZ, 0xc0, !PT ;  /* 0x000000c009097812 */ /* 0x000fc800078ec0ff */
[----:B------:R-:W-:-:S04]  /*1e370*/  SHF.R.U32.HI R9, RZ, 0x2, R9 ;  /* 0x00000002ff097819 */ /* 0x000fc80000011609 */
[----:B------:R-:W-:Y:S02]  /*1e380*/  LOP3.LUT R9, R9, 0x1fe, R16, 0x78, !PT ;  /* 0x000001fe09097812 */ /* 0x000fe400078e7810 */
[----:B------:R-:W2:Y:S01]  /*1e390*/  LDL.LU R16, [R1+0x2354] ;  /* 0x0023540001107983 */ /* 0x000ea20000300800 */
[----:B---3--:R-:W-:-:S04]  /*1e3a0*/  @!P0 LOP3.LUT R15, R15, R14, RZ, 0x3c, !PT ;  /* 0x0000000e0f0f8212 */ /* 0x008fc800078e3cff */
[----:B------:R-:W-:-:S04]  /*1e3b0*/  @!P0 LOP3.LUT R14, R15, R14, RZ, 0x3c, !PT ;  /* 0x0000000e0f0e8212 */ /* 0x000fc800078e3cff */
[----:B------:R-:W-:Y:S02]  /*1e3c0*/  @!P0 LOP3.LUT R15, R15, R14, RZ, 0x3c, !PT ;  /* 0x0000000e0f0f8212 */ /* 0x000fe400078e3cff */
[----:B--2---:R-:W-:-:S06]  /*1e3d0*/  PRMT R16, RZ, 0x7610, R16 ;  /* 0x00007610ff107816 */ /* 0x004fcc0000000010 */
[----:B------:R-:W2:Y:S04]  /*1e3e0*/  @!P0 LDG.E.U16 R16, [R14.64] ;  /* 0x0000000a0e108981 */ /* 0x000ea8000c1e1500 */
[----:B--2---:R0:W-:Y:S04]  /*1e3f0*/  STL [R1+0x1c0], R16 ;  /* 0x0001c01001007387 */ /* 0x0041e80000100800 */
[----:B0-----:R-:W2:Y:S04]  /*1e400*/  LDL.LU R16, [R1+0x2350] ;  /* 0x0023500001107983 */ /* 0x001ea80000300800 */
[----:B------:R-:W3:Y:S04]  /*1e410*/  LDL R14, [R1+0x3fc] ;  /* 0x0003fc00010e7983 */ /* 0x000ee80000100800 */
[----:B------:R-:W3:Y:S01]  /*1e420*/  LDL R15, [R1+0x518] ;  /* 0x00051800010f7983 */ /* 0x000ee20000100800 */
[----:B------:R-:W-:-:S02]  /*1e430*/  PRMT R17, RZ, 0x7610, R17 ;  /* 0x00007610ff117816 */ /* 0x000fc40000000011 */
[----:B---3--:R-:W-:-:S04]  /*1e440*/  @!P0 LOP3.LUT R15, R15, R14, RZ, 0x3c, !PT ;  /* 0x0000000e0f0f8212 */ /* 0x008fc800078e3cff */
[----:B------:R-:W-:-:S04]  /*1e450*/  @!P0 LOP3.LUT R14, R15, R14, RZ, 0x3c, !PT ;  /* 0x0000000e0f0e8212 */ /* 0x000fc800078e3cff */
[----:B------:R-:W-:-:S05]  /*1e460*/  @!P0 LOP3.LUT R15, R15, R14, RZ, 0x3c, !PT ;  /* 0x0000000e0f0f8212 */ /* 0x000fca00078e3cff */
[----:B------:R-:W3:Y:S04]  /*1e470*/  @!P0 LDG.E.U16 R17, [R14.64] ;  /* 0x0000000a0e118981 */ /* 0x000ee8000c1e1500 */
[----:B--2---:R-:W-:Y:S04]  /*1e480*/  STL [R1+0x2244], R16 ;  /* 0x0022441001007387 */ /* 0x004fe80000100800 */
[----:B------:R-:W-:Y:S04]  /*1e490*/  STL [R1+0x2248], R16 ;  /* 0x0022481001007387 */ /* 0x000fe80000100800 */
[----:B------:R-:W-:Y:S04]  /*1e4a0*/  STL [R1+0x224c], R16 ;  /* 0x00224c1001007387 */ /* 0x000fe80000100800 */
[----:B------:R-:W-:Y:S04]  /*1e4b0*/  STL [R1+0x2250], R16 ;  /* 0x0022501001007387 */ /* 0x000fe80000100800 */
[----:B------:R-:W-:Y:S04]  /*1e4c0*/  STL [R1+0x2254], R16 ;  /* 0x0022541001007387 */ /* 0x000fe80000100800 */
[----:B---3--:R0:W-:Y:S04]  /*1e4d0*/  STL [R1+0x3f0], R17 ;  /* 0x0003f01101007387 */ /* 0x0081e80000100800 */
        /* <DEDUP_REMOVED lines=32> */
[----:B------:R-:W-:Y:S04]  /*1e6e0*/  STS.U16 [R9+0x20000], R16 ;  /* 0x0200001009007388 */ /* 0x000fe80000000400 */
[----:B------:R-:W-:Y:S04]  /*1e6f0*/  STL [R1+0x226c], R19 ;  /* 0x00226c1301007387 */ /* 0x000fe80000100800 */
[----:B------:R-:W-:Y:S04]  /*1e700*/  STS.U16 [R9+0x20400], R17 ;  /* 0x0204001109007388 */ /* 0x000fe80000000400 */
[----:B------:R-:W-:Y:S04]  /*1e710*/  STL [R1+0x2270], R19 ;  /* 0x0022701301007387 */ /* 0x000fe80000100800 */
[----:B------:R-:W-:Y:S04]  /*1e720*/  STS.U16 [R9+0x20800], R18 ;  /* 0x0208001209007388 */ /* 0x000fe80000000400 */
[----:B------:R-:W-:Y:S04]  /*1e730*/  STL [R1+0x2274], R19 ;  /* 0x0022741301007387 */ /* 0x000fe80000100800 */
[----:B------:R-:W-:Y:S04]  /*1e740*/  STS.U16 [R9+0x20c00], R19 ;  /* 0x020c001309007388 */ /* 0x000fe80000000400 */
[----:B------:R0:W-:Y:S04]  /*1e750*/  STL [R1+0x2278], R19 ;  /* 0x0022781301007387 */ /* 0x0001e80000100800 */
[----:B0-----:R-:W2:Y:S04]  /*1e760*/  LDL R19, [R1+0xc90] ;  /* 0x000c900001137983 */ /* 0x001ea80000100800 */
[----:B---3--:R0:W-:Y:S04]  /*1e770*/  STL [R1+0x1d4], R20 ;  /* 0x0001d41401007387 */ /* 0x0081e80000100800 */
[----:B0-----:R-:W3:Y:S04]  /*1e780*/  LDL.LU R20, [R1+0x2340] ;  /* 0x0023400001147983 */ /* 0x001ee80000300800 */
[----:B------:R-:W4:Y:S01]  /*1e790*/  LDL R15, [R1+0xc8c] ;  /* 0x000c8c00010f7983 */ /* 0x000f220000100800 */
[----:B------:R-:W-:Y:S01]  /*1e7a0*/  PRMT R8, RZ, 0x7610, R8 ;  /* 0x00007610ff087816 */ /* 0x000fe20000000008 */
[----:B--2---:R-:W-:-:S02]  /*1e7b0*/  @!P0 IMAD.MOV.U32 R14, RZ, RZ, R19 ;  /* 0x000000ffff0e8224 */ /* 0x004fc400078e0013 */
[----:B---3--:R-:W-:Y:S04]  /*1e7c0*/  STL [R1+0x227c], R20 ;  /* 0x00227c1401007387 */ /* 0x008fe80000100800 */
[----:B------:R-:W-:Y:S04]  /*1e7d0*/  STL [R1+0x2280], R20 ;  /* 0x0022801401007387 */ /* 0x000fe80000100800 */
[----:B------:R-:W-:Y:S04]  /*1e7e0*/  STL [R1+0x22a4], R20 ;  /* 0x0022a41401007387 */ /* 0x000fe80000100800 */
[----:B------:R-:W-:Y:S04]  /*1e7f0*/  STL [R1+0x22a8], R20 ;  /* 0x0022a81401007387 */ /* 0x000fe80000100800 */
[----:B----4-:R0:W2:Y:S01]  /*1e800*/  @!P0 LDG.E.U16 R8, [R14.64] ;  /* 0x0000000a0e088981 */ /* 0x0100a2000c1e1500 */
[----:B------:R-:W-:-:S03]  /*1e810*/  PRMT R22, RZ, 0x7610, R22 ;  /* 0x00007610ff167816 */ /* 0x000fc60000000016 */
[----:B------:R-:W3:Y:S04]  /*1e820*/  LDL R19, [R1+0xc4c] ;  /* 0x000c4c0001137983 */ /* 0x000ee80000100800 */
[----:B0-----:R-:W4:Y:S04]  /*1e830*/  LDL R14, [R1+0xc6c] ;  /* 0x000c6c00010e7983 */ /* 0x001f280000100800 */
[----:B------:R-:W4:Y:S02]  /*1e840*/  LDL R15, [R1+0xc70] ;  /* 0x000c7000010f7983 */ /* 0x000f240000100800 */
[----:B----4-:R-:W-:-:S04]  /*1e850*/  @!P0 LOP3.LUT R15, R15, R14, RZ, 0x3c, !PT ;  /* 0x0000000e0f0f8212 */ /* 0x010fc800078e3cff */
[----:B------:R-:W-:-:S04]  /*1e860*/  @!P0 LOP3.LUT R14, R15, R14, RZ, 0x3c, !PT ;  /* 0x0000000e0f0e8212 */ /* 0x000fc800078e3cff */
[----:B------:R-:W-:Y:S01]  /*1e870*/  @!P0 LOP3.LUT R15, R15, R14, RZ, 0x3c, !PT ;  /* 0x0000000e0f0f8212 */ /* 0x000fe200078e3cff */
[----:B--2---:R0:W-:Y:S04]  /*1e880*/  STL [R1+0x1d0], R8 ;  /* 0x0001d00801007387 */ /* 0x0041e80000100800 */
[----:B------:R3:W2:Y:S04]  /*1e890*/  @!P0 LDG.E.U16 R22, [R14.64] ;  /* 0x0000000a0e168981 */ /* 0x0006a8000c1e1500 */
[----:B0-----:R-:W4:Y:S04]  /*1e8a0*/  LDL R8, [R1+0xc50] ;  /* 0x000c500001087983 */ /* 0x001f280000100800 */
[----:B------:R-:W-:Y:S04]  /*1e8b0*/  STL [R1+0x2284], R21 ;  /* 0x0022841501007387 */ /* 0x000fe80000100800 */
[----:B------:R-:W-:Y:S04]  /*1e8c0*/  STL [R1+0x2288], R21 ;  /* 0x0022881501007387 */ /* 0x000fe80000100800 */
[----:B------:R-:W-:Y:S04]  /*1e8d0*/  STL [R1+0x228c], R21 ;  /* 0x00228c1501007387 */ /* 0x000fe80000100800 */
[----:B------:R-:W-:Y:S04]  /*1e8e0*/  STL [R1+0x2290], R21 ;  /* 0x0022901501007387 */ /* 0x000fe80000100800 */
[----:B------:R-:W-:Y:S04]  /*1e8f0*/  STL [R1+0x22ac], R21 ;  /* 0x0022ac1501007387 */ /* 0x000fe80000100800 */
[----:B------:R-:W-:Y:S01]  /*1e900*/  STL [R1+0x22b0], R21 ;  /* 0x0022b01501007387 */ /* 0x000fe20000100800 */
[----:B------:R-:W-:Y:S01]  /*1e910*/  PRMT R23, RZ, 0x7610, R23 ;  /* 0x00007610ff177816 */ /* 0x000fe20000000017 */
[----:B---3--:R-:W-:-:S02]  /*1e920*/  @!P0 IMAD.MOV.U32 R15, RZ, RZ, R19 ;  /* 0x000000ffff0f8224 */ /* 0x008fc400078e0013 */
[----:B--2---:R0:W-:Y:S01]  /*1e930*/  STL [R1+0x1cc], R22 ;  /* 0x0001cc1601007387 */ /* 0x0041e20000100800 */
[----:B----4-:R-:W-:-:S03]  /*1e940*/  @!P0 IMAD.MOV.U32 R14, RZ, RZ, R8 ;  /* 0x000000ffff0e8224 */ /* 0x010fc600078e0008 */
[----:B0-----:R-:W2:Y:S04]  /*1e950*/  LDL.LU R22, [R1+0x233c] ;  /* 0x00233c0001167983 */ /* 0x001ea80000300800 */
[----:B------:R-:W3:Y:S04]  /*1e960*/  @!P0 LDG.E.U16 R23, [R14.64] ;  /* 0x0000000a0e178981 */ /* 0x000ee8000c1e1500 */
[----:B--2---:R-:W-:Y:S04]  /*1e970*/  STL [R1+0x2294], R22 ;  /* 0x0022941601007387 */ /* 0x004fe80000100800 */
[----:B------:R-:W-:Y:S04]  /*1e980*/  STL [R1+0x2298], R22 ;  /* 0x0022981601007387 */ /* 0x000fe80000100800 */
[----:B------:R-:W-:Y:S04]  /*1e990*/  STL [R1+0x229c], R22 ;  /* 0x00229c1601007387 */ /* 0x000fe80000100800 */
[----:B------:R-:W-:Y:S04]  /*1e9a0*/  STL [R1+0x22a0], R22 ;  /* 0x0022a01601007387 */ /* 0x000fe80000100800 */
[----:B------:R-:W-:Y:S04]  /*1e9b0*/  STL [R1+0x22b4], R22 ;  /* 0x0022b41601007387 */ /* 0x000fe80000100800 */
[----:B------:R-:W-:Y:S04]  /*1e9c0*/  STL [R1+0x22b8], R22 ;  /* 0x0022b81601007387 */ /* 0x000fe80000100800 */
[----:B------:R-:W-:Y:S04]  /*1e9d0*/  STL [R1+0x22bc], R22 ;  /* 0x0022bc1601007387 */ /* 0x000fe80000100800 */
[----:B------:R-:W2:Y:S04]  /*1e9e0*/  LDL R19, [R1+0xbcc] ;  /* 0x000bcc0001137983 */ /* 0x000ea80000100800 */
[----:B------:R-:W4:Y:S04]  /*1e9f0*/  LDL R8, [R1+0xbd0] ;  /* 0x000bd00001087983 */ /* 0x000f280000100800 */
[----:B---3--:R0:W-:Y:S04]  /*1ea00*/  STL [R1+0x1c8], R23 ;  /* 0x0001c81701007387 */ /* 0x0081e80000100800 */
[----:B0-----:R-:W3:Y:S04]  /*1ea10*/  LDL.LU R23, [R1+0x2338] ;  /* 0x0023380001177983 */ /* 0x001ee80000300800 */
[----:B------:R-:W2:Y:S04]  /*1ea20*/  LDL R14, [R1+0xc2c] ;  /* 0x000c2c00010e7983 */ /* 0x000ea80000100800 */
[----:B------:R-:W2:Y:S01]  /*1ea30*/  LDL R15, [R1+0xc30] ;  /* 0x000c3000010f7983 */ /* 0x000ea20000100800 */
[----:B------:R-:W-:-:S02]  /*1ea40*/  PRMT R24, RZ, 0x7610, R24 ;  /* 0x00007610ff187816 */ /* 0x000fc40000000018 */
[----:B--2---:R-:W-:-:S04]  /*1ea50*/  @!P0 LOP3.LUT R15, R15, R14, RZ, 0x3c, !PT ;  /* 0x0000000e0f0f8212 */ /* 0x004fc800078e3cff */
[----:B------:R-:W-:-:S04]  /*1ea60*/  @!P0 LOP3.LUT R14, R15, R14, RZ, 0x3c, !PT ;  /* 0x0000000e0f0e8212 */ /* 0x000fc800078e3cff */
[----:B------:R-:W-:-:S05]  /*1ea70*/  @!P0 LOP3.LUT R15, R15, R14, RZ, 0x3c, !PT ;  /* 0x0000000e0f0f8212 */ /* 0x000fca00078e3cff */
[----:B------:R-:W2:Y:S04]  /*1ea80*/  @!P0 LDG.E.U16 R24, [R14.64] ;  /* 0x0000000a0e188981 */ /* 0x000ea8000c1e1500 */
[----:B---3--:R-:W-:Y:S04]  /*1ea90*/  STL [R1+0x22c4], R23 ;  /* 0x0022c41701007387 */ /* 0x008fe80000100800 */
        /* <DEDUP_REMOVED lines=17> */
[----:B------:R4:W2:Y:S01]  /*1ebb0*/  @!P0 LDG.E.U16 R26, [R14.64] ;  /* 0x0000000a0e1a8981 */ /* 0x0008a2000c1e1500 */
[----:B------:R-:W-:Y:S01]  /*1ebc0*/  PRMT R6, RZ, 0x7610, R6 ;  /* 0x00007610ff067816 */ /* 0x000fe20000000006 */
[----:B----4-:R-:W-:Y:S02]  /*1ebd0*/  @!P0 IMAD.MOV.U32 R14, RZ, RZ, R8 ;  /* 0x000000ffff0e8224 */ /* 0x010fe400078e0008 */
[----:B------:R-:W-:-:S05]  /*1ebe0*/  @!P0 IMAD.MOV.U32 R15, RZ, RZ, R19 ;  /* 0x000000ffff0f8224 */ /* 0x000fca00078e0013 */
[----:B------:R0:W4:Y:S04]  /*1ebf0*/  @!P0 LDG.E.U16 R6, [R14.64] ;  /* 0x0000000a0e068981 */ /* 0x000128000c1e1500 */
[----:B--2---:R1:W-:Y:S04]  /*1ec00*/  STL [R1+0x1a4], R26 ;  /* 0x0001a41a01007387 */ /* 0x0043e80000100800 */
[----:B-1----:R-:W2:Y:S04]  /*1ec10*/  LDL.LU R26, [R1+0x232c] ;  /* 0x00232c00011a7983 */ /* 0x002ea80000300800 */
[----:B0-----:R-:W2:Y:S04]  /*1ec20*/  LDL R14, [R1+0xbac] ;  /* 0x000bac00010e7983 */ /* 0x001ea80000100800 */
[----:B------:R-:W2:Y:S01]  /*1ec30*/  LDL R15, [R1+0xbb0] ;  /* 0x000bb000010f7983 */ /* 0x000ea20000100800 */
[----:B------:R-:W-:-:S03]  /*1ec40*/  PRMT R29, RZ, 0x7610, R29 ;  /* 0x00007610ff1d7816 */ /* 0x000fc6000000001d */
[----:B------:R-:W3:Y:S01]  /*1ec50*/  LDL R19, [R1+0xb4c] ;  /* 0x000b4c0001137983 */ /* 0x000ee20000100800 */
[----:B--2---:R-:W-:-:S04]  /*1ec60*/  @!P0 LOP3.LUT R15, R15, R14, RZ, 0x3c, !PT ;  /* 0x0000000e0f0f8212 */ /* 0x004fc800078e3cff */
[----:B------:R-:W-:-:S04]  /*1ec70*/  @!P0 LOP3.LUT R14, R15, R14, RZ, 0x3c, !PT ;  /* 0x0000000e0f0e8212 */ /* 0x000fc800078e3cff */
[----:B------:R-:W-:-:S05]  /*1ec80*/  @!P0 LOP3.LUT R15, R15, R14, RZ, 0x3c, !PT ;  /* 0x0000000e0f0f8212 */ /* 0x000fca00078e3cff */
[----:B------:R-:W2:Y:S04]  /*1ec90*/  @!P0 LDG.E.U16 R29, [R14.64] ;  /* 0x0000000a0e1d8981 */ /* 0x000ea8000c1e1500 */
[----:B----4-:R0:W-:Y:S04]  /*1eca0*/  STL [R1+0x194], R6 ;  /* 0x0001940601007387 */ /* 0x0101e80000100800 */
[----:B0-----:R-:W4:Y:S04]  /*1ecb0*/  LDL R6, [R1+0xb50] ;  /* 0x000b500001067983 */ /* 0x001f280000100800 */
[----:B------:R-:W3:Y:S04]  /*1ecc0*/  LDL.LU R8, [R1+0x8] ;  /* 0x0000080001087983 */ /* 0x000ee80000300800 */
[----:B--2---:R0:W-:Y:S04]  /*1ecd0*/  STL [R1+0x184], R29 ;  /* 0x0001841d01007387 */ /* 0x0041e80000100800 */
[----:B0-----:R-:W2:Y:S04]  /*1ece0*/  LDL.LU R29, [R1+0x2328] ;  /* 0x00232800011d7983 */ /* 0x001ea80000300800 */
[----:B------:R-:W2:Y:S04]  /*1ecf0*/  LDL R14, [R1+0xb8c] ;  /* 0x000b8c00010e7983 */ /* 0x000ea80000100800 */
[----:B------:R-:W2:Y:S01]  /*1ed00*/  LDL R15, [R1+0xb90] ;  /* 0x000b9000010f7983 */ /* 0x000ea20000100800 */
[----:B------:R-:W-:-:S02]  /*1ed10*/  PRMT R5, RZ, 0x7610, R5 ;  /* 0x00007610ff057816 */ /* 0x000fc40000000005 */
[----:B--2---:R-:W-:-:S04]  /*1ed20*/  @!P0 LOP3.LUT R15, R15, R14, RZ, 0x3c, !PT ;  /* 0x0000000e0f0f8212 */ /* 0x004fc800078e3cff */
[----:B------:R-:W-:-:S04]  /*1ed30*/  @!P0 LOP3.LUT R14, R15, R14, RZ, 0x3c, !PT ;  /* 0x0000000e0f0e8212 */ /* 0x000fc800078e3cff */
[----:B------:R-:W-:-:S05]  /*1ed40*/  @!P0 LOP3.LUT R15, R15, R14, RZ, 0x3c, !PT ;  /* 0x0000000e0f0f8212 */ /* 0x000fca00078e3cff */
[----:B------:R0:W2:Y:S04]  /*1ed50*/  @!P0 LDG.E.U16 R5, [R14.64] ;  /* 0x0000000a0e058981 */ /* 0x0000a8000c1e1500 */
[----:B0-----:R-:W2:Y:S04]  /*1ed60*/  LDL R14, [R1+0xb6c] ;  /* 0x000b6c00010e7983 */ /* 0x001ea80000100800 */
[----:B------:R-:W2:Y:S01]  /*1ed70*/  LDL R15, [R1+0xb70] ;  /* 0x000b7000010f7983 */ /* 0x000ea20000100800 */
[----:B------:R-:W-:Y:S02]  /*1ed80*/  PRMT R4, RZ, 0x7610, R4 ;  /* 0x00007610ff047816 */ /* 0x000fe40000000004 */
[----:B--2---:R-:W-:-:S04]  /*1ed90*/  @!P0 LOP3.LUT R15, R15, R14, RZ, 0x3c, !PT ;  /* 0x0000000e0f0f8212 */ /* 0x004fc800078e3cff */
[----:B------:R-:W-:-:S04]  /*1eda0*/  @!P0 LOP3.LUT R14, R15, R14, RZ, 0x3c, !PT ;  /* 0x0000000e0f0e8212 */ /* 0x000fc800078e3cff */
[----:B------:R-:W-:-:S05]  /*1edb0*/  @!P0 LOP3.LUT R15, R15, R14, RZ, 0x3c, !PT ;  /* 0x0000000e0f0f8212 */ /* 0x000fca00078e3cff */
[----:B------:R-:W2:Y:S04]  /*1edc0*/  @!P0 LDG.E.U16 R4, [R14.64] ;  /* 0x0000000a0e048981 */ /* 0x000ea8000c1e1500 */
[----:B------:R-:W-:Y:S04]  /*1edd0*/  STS.U16 [R9+0x21000], R20 ;  /* 0x0210001409007388 */ /* 0x000fe80000000400 */
[----:B------:R-:W-:Y:S04]  /*1ede0*/  STS.U16 [R9+0x21400], R21 ;  /* 0x0214001509007388 */ /* 0x000fe80000000400 */
[----:B------:R-:W-:Y:S04]  /*1edf0*/  STS.U16 [R9+0x21800], R22 ;  /* 0x0218001609007388 */ /* 0x000fe80000000400 */
[----:B------:R-:W-:Y:S04]  /*1ee00*/  STS.U16 [R9+0x21c00], R23 ;  /* 0x021c001709007388 */ /* 0x000fe80000000400 */
[----:B------:R-:W-:Y:S04]  /*1ee10*/  STS.U16 [R9+0x22000], R24 ;  /* 0x0220001809007388 */ /* 0x000fe80000000400 */
[----:B---3--:R-:W-:Y:S04]  /*1ee20*/  STS.U16 [R9+0x22400], R25 ;  /* 0x0224001909007388 */ /* 0x008fe80000000400 */
[----:B------:R-:W-:Y:S04]  /*1ee30*/  STS.U16 [R9+0x22800], R26 ;  /* 0x0228001a09007388 */ /* 0x000fe80000000400 */
[----:B------:R-:W-:Y:S04]  /*1ee40*/  STS.U16 [R9+0x22c00], R27 ;  /* 0x022c001b09007388 */ /* 0x000fe80000000400 */
[----:B------:R-:W-:Y:S04]  /*1ee50*/  STS.U16 [R9+0x23000], R29 ;  /* 0x0230001d09007388 */ /* 0x000fe80000000400 */
[----:B------:R0:W-:Y:S04]  /*1ee60*/  STL [R1+0x174], R5 ;  /* 0x0001740501007387 */ /* 0x0001e80000100800 */
[----:B------:R-:W-:Y:S04]  /*1ee70*/  STS.U16 [R9+0x23400], R28 ;  /* 0x0234001c09007388 */ /* 0x000fe80000000400 */
[----:B------:R-:W-:Y:S04]  /*1ee80*/  STS.U16 [R9+0x23800], R2 ;  /* 0x0238000209007388 */ /* 0x000fe80000000400 */
[----:B0-----:R-:W3:Y:S04]  /*1ee90*/  LDL.LU R5, [R1+0x10] ;  /* 0x0000100001057983 */ /* 0x001ee80000300800 */
[----:B------:R-:W-:Y:S04]  /*1eea0*/  STS.U16 [R9+0x23c00], R3 ;  /* 0x023c000309007388 */ /* 0x000fe80000000400 */
[----:B--2---:R0:W-:Y:S04]  /*1eeb0*/  STL [R1+0x164], R4 ;  /* 0x0001640401007387 */ /* 0x0041e80000100800 */
[----:B0-----:R-:W2:Y:S04]  /*1eec0*/  LDL.LU R4, [R1+0x14] ;  /* 0x0000140001047983 */ /* 0x001ea80000300800 */
[----:B------:R-:W2:Y:S04]  /*1eed0*/  LDL R2, [R1+0xb30] ;  /* 0x000b300001027983 */ /* 0x000ea80000100800 */
[----:B------:R-:W2:Y:S01]  /*1eee0*/  LDL R3, [R1+0xb2c] ;  /* 0x000b2c0001037983 */ /* 0x000ea20000100800 */
[----:B------:R-:W-:Y:S01]  /*1eef0*/  PRMT R10, RZ, 0x7610, R10 ;  /* 0x00007610ff0a7816 */ /* 0x000fe2000000000a */
[----:B----4-:R-:W-:-:S02]  /*1ef00*/  @!P0 IMAD.MOV.U32 R14, RZ, RZ, R6 ;  /* 0x000000ffff0e8224 */ /* 0x010fc400078e0006 */
[----:B------:R-:W-:Y:S01]  /*1ef10*/  @!P0 IMAD.MOV.U32 R15, RZ, RZ, R19 ;  /* 0x000000ffff0f8224 */ /* 0x000fe200078e0013 */
[----:B------:R-:W-:-:S04]  /*1ef20*/  PRMT R0, RZ, 0x7610, R0 ;  /* 0x00007610ff007816 */ /* 0x000fc80000000000 */
[----:B------:R-:W4:Y:S04]  /*1ef30*/  @!P0 LDG.E.U16 R10, [R14.64] ;  /* 0x0000000a0e0a8981 */ /* 0x000f28000c1e1500 */
[----:B------:R-:W0:Y:S04]  /*1ef40*/  S2R R6, SR_TID.X ;  /* 0x0000000000067919 */ /* 0x000e280000002100 */
[----:B--2---:R-:W2:Y:S01]  /*1ef50*/  @!P0 LDG.E.U16 R0, [R2.64] ;  /* 0x0000000a02008981 */ /* 0x004ea2000c1e1500 */
[C---:B0-----:R-:W-:Y:S01]  /*1ef60*/  LOP3.LUT R19, R6.reuse, 0xc0, RZ, 0xc0, !PT ;  /* 0x000000c006137812 */ /* 0x041fe200078ec0ff */
[----:B------:R-:W-:-:S02]  /*1ef70*/  IMAD.SHL.U32 R9, R6, 0x2, RZ ;  /* 0x0000000206097824 */ /* 0x000fc400078e00ff */
[----:B------:R-:W3:Y:S01]  /*1ef80*/  LDL R6, [R1+0xaf0] ;  /* 0x000af00001067983 */ /* 0x000ee20000100800 */
[----:B------:R-:W-:-:S03]  /*1ef90*/  SHF.R.U32.HI R19, RZ, 0x2, R19 ;  /* 0x00000002ff137819 */ /* 0x000fc60000011613 */
[----:B----4-:R0:W-:Y:S01]  /*1efa0*/  STL [R1+0x154], R10 ;  /* 0x0001540a01007387 */ /* 0x0101e20000100800 */
[----:B------:R-:W-:-:S03]  /*1efb0*/  LOP3.LUT R19, R19, 0x1fe, R9, 0x78, !PT ;  /* 0x000001fe13137812 */ /* 0x000fc600078e7809 */
[----:B0-----:R-:W4:Y:S04]  /*1efc0*/  LDL.LU R10, [R1+0x24] ;  /* 0x00002400010a7983 */ /* 0x001f280000300800 */
[----:B------:R-:W3:Y:S04]  /*1efd0*/  LDL.LU R9, [R1+0x44] ;  /* 0x0000440001097983 */ /* 0x000ee80000300800 */
[----:B--2---:R0:W-:Y:S04]  /*1efe0*/  STL [R1+0x144], R0 ;  /* 0x0001440001007387 */ /* 0x0041e80000100800 */
[----:B0-----:R-:W2:Y:S04]  /*1eff0*/  LDL.LU R0, [R1+0x2324] ;  /* 0x0023240001007983 */ /* 0x001ea80000300800 */
[----:B------:R-:W2:Y:S04]  /*1f000*/  LDL R2, [R1+0xb0c] ;  /* 0x000b0c0001027983 */ /* 0x000ea80000100800 */
[----:B------:R-:W2:Y:S01]  /*1f010*/  LDL R3, [R1+0xb10] ;  /* 0x000b100001037983 */ /* 0x000ea20000100800 */
[----:B------:R-:W-:-:S02]  /*1f020*/  LOP3.LUT R19, R19, 0x40, RZ, 0x3c, !PT ;  /* 0x0000004013137812 */ /* 0x000fc400078e3cff */
[----:B------:R-:W-:-:S03]  /*1f030*/  PRMT R7, RZ, 0x7610, R7 ;  /* 0x00007610ff077816 */ /* 0x000fc60000000007 */
[----:B------:R0:W-:Y:S04]  /*1f040*/  STS.U16 [R19+0x20200], R8 ;  /* 0x0202000813007388 */ /* 0x0001e80000000400 */
[----:B0-----:R-:W3:Y:S01]  /*1f050*/  LDL.LU R8, [R1+0x40] ;  /* 0x0000400001087983 */ /* 0x001ee20000300800 */
[----:B--2---:R-:W-:-:S04]  /*1f060*/  @!P0 LOP3.LUT R3, R3, R2, RZ, 0x3c, !PT ;  /* 0x0000000203038212 */ /* 0x004fc800078e3cff */
[----:B------:R-:W-:-:S04]  /*1f070*/  @!P0 LOP3.LUT R2, R3, R2, RZ, 0x3c, !PT ;  /* 0x0000000203028212 */ /* 0x000fc800078e3cff */
[----:B------:R-:W-:-:S05]  /*1f080*/  @!P0 LOP3.LUT R3, R3, R2, RZ, 0x3c, !PT ;  /* 0x0000000203038212 */ /* 0x000fca00078e3cff */
[----:B------:R0:W2:Y:S04]  /*1f090*/  @!P0 LDG.E.U16 R7, [R2.64] ;  /* 0x0000000a02078981 */ /* 0x0000a8000c1e1500 */
[----:B0-----:R-:W2:Y:S04]  /*1f0a0*/  LDL.LU R2, [R1+0xc] ;  /* 0x00000c0001027983 */ /* 0x001ea80000300800 */
[----:B------:R-:W3:Y:S01]  /*1f0b0*/  LDL R3, [R1+0xaec] ;  /* 0x000aec0001037983 */ /* 0x000ee20000100800 */
[----:B------:R-:W-:-:S03]  /*1f0c0*/  PRMT R0, RZ, 0x7610, R0 ;  /* 0x00007610ff007816 */ /* 0x000fc60000000000 */
[----:B--2---:R3:W-:Y:S02]  /*1f0d0*/  STS.U16 [R19+0x20600], R2 ;  /* 0x0206000213007388 */ /* 0x0047e40000000400 */
[----:B---3--:R-:W-:-:S05]  /*1f0e0*/  @!P0 IMAD.MOV.U32 R2, RZ, RZ, R6 ;  /* 0x000000ffff028224 */ /* 0x008fca00078e0006 */
[----:B------:R-:W2:Y:S04]  /*1f0f0*/  @!P0 LDG.E.U16 R0, [R2.64] ;  /* 0x0000000a02008981 */ /* 0x000ea8000c1e1500 */
[----:B------:R0:W-:Y:S04]  /*1f100*/  STL [R1+0x134], R7 ;  /* 0x0001340701007387 */ /* 0x0001e80000100800 */
[----:B0-----:R-:W3:Y:S04]  /*1f110*/  LDL.LU R7, [R1+0x34] ;  /* 0x0000340001077983 */ /* 0x001ee80000300800 */
[----:B------:R-:W3:Y:S04]  /*1f120*/  LDL.LU R6, [R1+0x2c] ;  /* 0x00002c0001067983 */ /* 0x000ee80000300800 */
[----:B--2---:R0:W-:Y:S04]  /*1f130*/  STL [R1+0x124], R0 ;  /* 0x0001240001007387 */ /* 0x0041e80000100800 */
[----:B0-----:R-:W2:Y:S04]  /*1f140*/  LDL.LU R0, [R1+0x2320] ;  /* 0x0023200001007983 */ /* 0x001ea80000300800 */
[----:B------:R-:W3:Y:S04]  /*1f150*/  LDL R2, [R1+0xacc] ;  /* 0x000acc0001027983 */ /* 0x000ee80000100800 */
[----:B------:R-:W3:Y:S01]  /*1f160*/  LDL R3, [R1+0xad0] ;  /* 0x000ad00001037983 */ /* 0x000ee20000100800 */
[----:B--2---:R-:W-:-:S02]  /*1f170*/  PRMT R0, RZ, 0x7610, R0 ;  /* 0x00007610ff007816 */ /* 0x004fc40000000000 */
[----:B---3--:R-:W-:-:S04]  /*1f180*/  @!P0 LOP3.LUT R3, R3, R2, RZ, 0x3c, !PT ;  /* 0x0000000203038212 */ /* 0x008fc800078e3cff */
[----:B------:R-:W-:-:S04]  /*1f190*/  @!P0 LOP3.LUT R2, R3, R2, RZ, 0x3c, !PT ;  /* 0x0000000203028212 */ /* 0x000fc800078e3cff */
[----:B------:R-:W-:-:S05]  /*1f1a0*/  @!P0 LOP3.LUT R3, R3, R2, RZ, 0x3c, !PT ;  /* 0x0000000203038212 */ /* 0x000fca00078e3cff */
[----:B------:R-:W2:Y:S04]  /*1f1b0*/  @!P0 LDG.E.U16 R0, [R2.64] ;  /* 0x0000000a02008981 */ /* 0x000ea8000c1e1500 */
[----:B------:R0:W-:Y:S04]  /*1f1c0*/  STS.U16 [R19+0x20a00], R5 ;  /* 0x020a000513007388 */ /* 0x0001e80000000400 */
[----:B0-----:R-:W3:Y:S04]  /*1f1d0*/  LDL.LU R5, [R1+0x20] ;  /* 0x0000200001057983 */ /* 0x001ee80000300800 */
        /* <DEDUP_REMOVED lines=8> */
[----:B------:R0:W2:Y:S04]  /*1f260*/  @!P0 LDG.E.U16 R0, [R2.64] ;  /* 0x0000000a02008981 */ /* 0x0000a8000c1e1500 */
[----:B------:R1:W-:Y:S04]  /*1f270*/  STS.U16 [R19+0x20e00], R4 ;  /* 0x020e000413007388 */ /* 0x0003e80000000400 */
[----:B-1----:R-:W3:Y:S04]  /*1f280*/  LDL.LU R4, [R1+0x18] ;  /* 0x0000180001047983 */ /* 0x002ee80000300800 */
[----:B0-----:R-:W3:Y:S04]  /*1f290*/  LDL R2, [R1+0xa8c] ;  /* 0x000a8c0001027983 */ /* 0x001ee80000100800 */
[----:B------:R-:W3:Y:S04]  /*1f2a0*/  LDL R3, [R1+0xa90] ;  /* 0x000a900001037983 */ /* 0x000ee80000100800 */
[----:B----4-:R-:W-:Y:S04]  /*1f2b0*/  STS.U16 [R19+0x21200], R10 ;  /* 0x0212000a13007388 */ /* 0x010fe80000000400 */
[----:B--2---:R0:W-:Y:S04]  /*1f2c0*/  STL [R1+0x104], R0 ;  /* 0x0001040001007387 */ /* 0x0041e80000100800 */
[----:B0-----:R-:W2:Y:S04]  /*1f2d0*/  LDL.LU R0, [R1+0x4] ;  /* 0x0000040001007983 */ /* 0x001ea80000300800 */
[----:B------:R-:W4:Y:S01]  /*1f2e0*/  LDL.LU R10, [R1+0x2318] ;  /* 0x00231800010a7983 */ /* 0x000f220000300800 */
[----:B---3--:R-:W-:-:S04]  /*1f2f0*/  @!P0 LOP3.LUT R3, R3, R2, RZ, 0x3c, !PT ;  /* 0x0000000203038212 */ /* 0x008fc800078e3cff */
[----:B------:R-:W-:-:S04]  /*1f300*/  @!P0 LOP3.LUT R2, R3, R2, RZ, 0x3c, !PT ;  /* 0x0000000203028212 */ /* 0x000fc800078e3cff */
[----:B------:R-:W-:Y:S02]  /*1f310*/  @!P0 LOP3.LUT R3, R3, R2, RZ, 0x3c, !PT ;  /* 0x0000000203038212 */ /* 0x000fe400078e3cff */
[----:B----4-:R-:W-:-:S06]  /*1f320*/  PRMT R10, RZ, 0x7610, R10 ;  /* 0x00007610ff0a7816 */ /* 0x010fcc000000000a */
[----:B------:R-:W3:Y:S04]  /*1f330*/  @!P0 LDG.E.U16 R10, [R2.64] ;  /* 0x0000000a020a8981 */ /* 0x000ee8000c1e1500 */
[----:B------:R-:W-:Y:S04]  /*1f340*/  STS.U16 [R19+0x21600], R9 ;  /* 0x0216000913007388 */ /* 0x000fe80000000400 */
[----:B---3--:R0:W-:Y:S04]  /*1f350*/  STL [R1+0xf4], R10 ;  /* 0x0000f40a01007387 */ /* 0x0081e80000100800 */
[----:B0-----:R-:W3:Y:S04]  /*1f360*/  LDL.LU R10, [R1+0x2314] ;  /* 0x00231400010a7983 */ /* 0x001ee80000300800 */
[----:B------:R-:W4:Y:S04]  /*1f370*/  LDL R2, [R1+0xa6c] ;  /* 0x000a6c0001027983 */ /* 0x000f280000100800 */
[----:B------:R-:W4:Y:S04]  /*1f380*/  LDL R3, [R1+0xa70] ;  /* 0x000a700001037983 */ /* 0x000f280000100800 */
[----:B------:R-:W2:Y:S01]  /*1f390*/  LDL.LU R9, [R1+0x2310] ;  /* 0x0023100001097983 */ /* 0x000ea20000300800 */
[----:B----4-:R-:W-:-:S04]  /*1f3a0*/  @!P0 LOP3.LUT R3, R3, R2, RZ, 0x3c, !PT ;  /* 0x0000000203038212 */ /* 0x010fc800078e3cff */
[C---:B------:R-:W-:Y:S02]  /*1f3b0*/  @!P0 LOP3.LUT R2, R3.reuse, R2, RZ, 0x3c, !PT ;  /* 0x0000000203028212 */ /* 0x040fe400078e3cff */
[----:B--2---:R-:W-:Y:S02]  /*1f3c0*/  PRMT R9, RZ, 0x7610, R9 ;  /* 0x00007610ff097816 */ /* 0x004fe40000000009 */
[----:B------:R-:W-:-:S05]  /*1f3d0*/  @!P0 LOP3.LUT R3, R3, R2, RZ, 0x3c, !PT ;  /* 0x0000000203038212 */ /* 0x000fca00078e3cff */
[----:B------:R-:W2:Y:S04]  /*1f3e0*/  @!P0 LDG.E.U16 R9, [R2.64] ;  /* 0x0000000a02098981 */ /* 0x000ea8000c1e1500 */
[----:B------:R-:W-:Y:S04]  /*1f3f0*/  STS.U16 [R19+0x21a00], R8 ;  /* 0x021a000813007388 */ /* 0x000fe80000000400 */
[----:B--2---:R0:W-:Y:S04]  /*1f400*/  STL [R1+0xe0], R9 ;  /* 0x0000e00901007387 */ /* 0x0041e80000100800 */
[----:B0-----:R-:W2:Y:S04]  /*1f410*/  LDL.LU R9, [R1+0x230c] ;  /* 0x00230c0001097983 */ /* 0x001ea80000300800 */
        /* <DEDUP_REMOVED lines=63> */
[----:B--2---:R0:W-:Y:S04]  /*1f810*/  STL [R1+0xc4], R0 ;  /* 0x0000c40001007387 */ /* 0x0041e80000100800 */
[----:B0-----:R-:W2:Y:S04]  /*1f820*/  LDL.LU R0, [R1+0x22dc] ;  /* 0x0022dc0001007983 */ /* 0x001ea80000300800 */
[----:B------:R-:W4:Y:S04]  /*1f830*/  LDL R2, [R1+0x98c] ;  /* 0x00098c0001027983 */ /* 0x000f280000100800 */
[----:B------:R-:W4:Y:S04]  /*1f840*/  LDL R3, [R1+0x990] ;  /* 0x0009900001037983 */ /* 0x000f280000100800 */
[----:B--2---:R0:W-:Y:S04]  /*1f850*/  STS.U16 [R19+0x23200], R0 ;  /* 0x0232000013007388 */ /* 0x0041e80000000400 */
[----:B0-----:R-:W2:Y:S01]  /*1f860*/  LDL.LU R0, [R1+0x22d8] ;  /* 0x0022d80001007983 */ /* 0x001ea20000300800 */
[----:B----4-:R-:W-:-:S04]  /*1f870*/  @!P0 LOP3.LUT R3, R3, R2, RZ, 0x3c, !PT ;  /* 0x0000000203038212 */ /* 0x010fc800078e3cff */
[----:B------:R-:W-:-:S04]  /*1f880*/  @!P0 LOP3.LUT R2, R3, R2, RZ, 0x3c, !PT ;  /* 0x0000000203028212 */ /* 0x000fc800078e3cff */
[----:B------:R-:W-:Y:S02]  /*1f890*/  @!P0 LOP3.LUT R3, R3, R2, RZ, 0x3c, !PT ;  /* 0x0000000203038212 */ /* 0x000fe400078e3cff */
[----:B--2---:R-:W-:-:S06]  /*1f8a0*/  PRMT R0, RZ, 0x7610, R0 ;  /* 0x00007610ff007816 */ /* 0x004fcc0000000000 */
        /* <DEDUP_REMOVED lines=16> */
[----:B------:R-:W2:Y:S04]  /*1f9b0*/  @!P0 LDG.E.U16 R0, [R2.64] ;  /* 0x0000000a02008981 */ /* 0x000ea8000c1e1500 */
[----:B----4-:R0:W-:Y:S04]  /*1f9c0*/  STL [R1+0xbc], R22 ;  /* 0x0000bc1601007387 */ /* 0x0101e80000100800 */
[----:B0-----:R-:W3:Y:S04]  /*1f9d0*/  LDL R22, [R1+0x8f0] ;  /* 0x0008f00001167983 */ /* 0x001ee80000100800 */
        /* <DEDUP_REMOVED lines=9> */
[----:B------:R-:W-:Y:S04]  /*1fa70*/  STS.U16 [R19+0x23600], R4 ;  /* 0x0236000413007388 */ /* 0x000fe80000000400 */
[----:B------:R-:W-:Y:S04]  /*1fa80*/  STS.U16 [R19+0x23a00], R5 ;  /* 0x023a000513007388 */ /* 0x000fe80000000400 */
[----:B------:R0:W-:Y:S04]  /*1fa90*/  STS.U16 [R19+0x23e00], R6 ;  /* 0x023e000613007388 */ /* 0x0001e80000000400 */
[----:B0-----:R-:W4:Y:S04]  /*1faa0*/  LDL R19, [R1+0x8d0] ;  /* 0x0008d00001137983 */ /* 0x001f280000100800 */
        /* <DEDUP_REMOVED lines=9> */
[----:B0-----:R-:W4:Y:S01]  /*1fb40*/  LDL R3, [R1+0x8ec] ;  /* 0x0008ec0001037983 */ /* 0x001f220000100800 */
[----:B------:R-:W-:Y:S01]  /*1fb50*/  PRMT R17, RZ, 0x7610, R17 ;  /* 0x00007610ff117816 */ /* 0x000fe20000000011 */
[----:B---3--:R-:W-:Y:S02]  /*1fb60*/  @!P0 IMAD.MOV.U32 R2, RZ, RZ, R22 ;  /* 0x000000ffff028224 */ /* 0x008fe400078e0016 */
[----:B--2---:R0:W-:Y:S04]  /*1fb70*/  STL [R1+0xb0], R18 ;  /* 0x0000b01201007387 */ /* 0x0041e80000100800 */
[----:B----4-:R1:W2:Y:S04]  /*1fb80*/  @!P0 LDG.E.U16 R17, [R2.64] ;  /* 0x0000000a02118981 */ /* 0x0102a8000c1e1500 */
[----:B0-----:R-:W3:Y:S04]  /*1fb90*/  LDL.LU R18, [R1+0x1c] ;  /* 0x00001c0001127983 */ /* 0x001ee80000300800 */
[----:B-1----:R-:W4:Y:S01]  /*1fba0*/  LDL R3, [R1+0x8cc] ;  /* 0x0008cc0001037983 */ /* 0x002f220000100800 */
[----:B------:R-:W-:Y:S01]  /*1fbb0*/  PRMT R16, RZ, 0x7610, R16 ;  /* 0x00007610ff107816 */ /* 0x000fe20000000010 */
[----:B------:R-:W-:-:S02]  /*1fbc0*/  @!P0 IMAD.MOV.U32 R2, RZ, RZ, R19 ;  /* 0x000000ffff028224 */ /* 0x000fc400078e0013 */
[----:B--2---:R0:W-:Y:S04]  /*1fbd0*/  STL [R1+0xac], R17 ;  /* 0x0000ac1101007387 */ /* 0x0041e80000100800 */
[----:B0-----:R-:W2:Y:S04]  /*1fbe0*/  LDL R17, [R1+0x870] ;  /* 0x0008700001117983 */ /* 0x001ea80000100800 */
[----:B------:R-:W2:Y:S04]  /*1fbf0*/  LDL.LU R22, [R1+0x28] ;  /* 0x0000280001167983 */ /* 0x000ea80000300800 */
[----:B----4-:R0:W4:Y:S01]  /*1fc00*/  @!P0 LDG.E.U16 R16, [R2.64] ;  /* 0x0000000a02108981 */ /* 0x010122000c1e1500 */
[----:B------:R-:W-:-:S03]  /*1fc10*/  PRMT R21, RZ, 0x7610, R21 ;  /* 0x00007610ff157816 */ /* 0x000fc60000000015 */
[----:B------:R-:W2:Y:S04]  /*1fc20*/  LDL R19, [R1+0x850] ;  /* 0x0008500001137983 */ /* 0x000ea80000100800 */
[----:B0-----:R-:W2:Y:S04]  /*1fc30*/  LDL R2, [R1+0x8ac] ;  /* 0x0008ac0001027983 */ /* 0x001ea80000100800 */
[----:B------:R-:W2:Y:S04]  /*1fc40*/  LDL R3, [R1+0x8b0] ;  /* 0x0008b00001037983 */ /* 0x000ea80000100800 */
[----:B----4-:R0:W-:Y:S04]  /*1fc50*/  STL [R1+0xa8], R16 ;  /* 0x0000a81001007387 */ /* 0x0101e80000100800 */
[----:B0-----:R-:W4:Y:S01]  /*1fc60*/  LDL.LU R16, [R1+0x30] ;  /* 0x0000300001107983 */ /* 0x001f220000300800 */
[----:B--2---:R-:W-:-:S04]  /*1fc70*/  @!P0 LOP3.LUT R3, R3, R2, RZ, 0x3c, !PT ;  /* 0x0000000203038212 */ /* 0x004fc800078e3cff */
[----:B------:R-:W-:-:S04]  /*1fc80*/  @!P0 LOP3.LUT R2, R3, R2, RZ, 0x3c, !PT ;  /* 0x0000000203028212 */ /* 0x000fc800078e3cff */
[----:B------:R-:W-:-:S05]  /*1fc90*/  @!P0 LOP3.LUT R3, R3, R2, RZ, 0x3c, !PT ;  /* 0x0000000203038212 */ /* 0x000fca00078e3cff */
[----:B------:R0:W2:Y:S04]  /*1fca0*/  @!P0 LDG.E.U16 R21, [R2.64] ;  /* 0x0000000a02158981 */ /* 0x0000a8000c1e1500 */
[----:B0-----:R-:W3:Y:S04]  /*1fcb0*/  LDL R2, [R1+0x88c] ;  /* 0x00088c0001027983 */ /* 0x001ee80000100800 */
[----:B------:R-:W3:Y:S01]  /*1fcc0*/  LDL R3, [R1+0x890] ;  /* 0x0008900001037983 */ /* 0x000ee20000100800 */
[----:B------:R-:W-:-:S03]  /*1fcd0*/  PRMT R20, RZ, 0x7610, R20 ;  /* 0x00007610ff147816 */ /* 0x000fc60000000014 */
[----:B--2---:R0:W-:Y:S04]  /*1fce0*/  STL [R1+0xa4], R21 ;  /* 0x0000a41501007387 */ /* 0x0041e80000100800 */
[----:B0-----:R-:W2:Y:S01]  /*1fcf0*/  LDL.LU R21, [R1+0x3c] ;  /* 0x00003c0001157983 */ /* 0x001ea20000300800 */
[----:B---3--:R-:W-:-:S04]  /*1fd00*/  @!P0 LOP3.LUT R3, R3, R2, RZ, 0x3c, !PT ;  /* 0x0000000203038212 */ /* 0x008fc800078e3cff */
[----:B------:R-:W-:-:S04]  /*1fd10*/  @!P0 LOP3.LUT R2, R3, R2, RZ, 0x3c, !PT ;  /* 0x0000000203028212 */ /* 0x000fc800078e3cff */
[----:B------:R-:W-:-:S05]  /*1fd20*/  @!P0 LOP3.LUT R3, R3, R2, RZ, 0x3c, !PT ;  /* 0x0000000203038212 */ /* 0x000fca00078e3cff */
[----:B------:R0:W3:Y:S04]  /*1fd30*/  @!P0 LDG.E.U16 R20, [R2.64] ;  /* 0x0000000a02148981 */ /* 0x0000e8000c1e1500 */
[----:B0-----:R-:W2:Y:S01]  /*1fd40*/  LDL R3, [R1+0x86c] ;  /* 0x00086c0001037983 */ /* 0x001ea20000100800 */
[----:B------:R-:W-:Y:S01]  /*1fd50*/  PRMT R13, RZ, 0x7610, R13 ;  /* 0x00007610ff0d7816 */ /* 0x000fe2000000000d */
[----:B------:R-:W-:-:S05]  /*1fd60*/  @!P0 IMAD.MOV.U32 R2, RZ, RZ, R17 ;  /* 0x000000ffff028224 */ /* 0x000fca00078e0011 */
[----:B--2---:R-:W2:Y:S04]  /*1fd70*/  @!P0 LDG.E.U16 R13, [R2.64] ;  /* 0x0000000a020d8981 */ /* 0x004ea8000c1e1500 */
[----:B---3--:R0:W-:Y:S04]  /*1fd80*/  STL [R1+0xa0], R20 ;  /* 0x0000a01401007387 */ /* 0x0081e80000100800 */
[----:B0-----:R-:W3:Y:S04]  /*1fd90*/  LDL.LU R20, [R1+0x4c] ;  /* 0x00004c0001147983 */ /* 0x001ee80000300800 */
[----:B------:R-:W3:Y:S04]  /*1fda0*/  LDL.LU R17, [R1+0x38] ;  /* 0x0000380001117983 */ /* 0x000ee80000300800 */
[----:B--2---:R0:W-:Y:S04]  /*1fdb0*/  STL [R1+0x9c], R13 ;  /* 0x00009c0d01007387 */ /* 0x0041e80000100800 */
[----:B0-----:R-:W2:Y:S04]  /*1fdc0*/  LDL.LU R13, [R1+0x22c8] ;  /* 0x0022c800010d7983 */ /* 0x001ea80000300800 */
[----:B------:R-:W2:Y:S01]  /*1fdd0*/  LDL R3, [R1+0x84c] ;  /* 0x00084c0001037983 */ /* 0x000ea20000100800 */
[----:B------:R-:W-:Y:S01]  /*1fde0*/  PRMT R23, RZ, 0x7610, R23 ;  /* 0x00007610ff177816 */ /* 0x000fe20000000017 */
[----:B------:R-:W-:-:S02]  /*1fdf0*/  @!P0 IMAD.MOV.U32 R2, RZ, RZ, R19 ;  /* 0x000000ffff028224 */ /* 0x000fc400078e0013 */
[----:B------:R-:W3:Y:S04]  /*1fe00*/  LDL.LU R19, [R1+0x48] ;  /* 0x0000480001137983 */ /* 0x000ee80000300800 */
[----:B--2---:R-:W2:Y:S04]  /*1fe10*/  @!P0 LDG.E.U16 R23, [R2.64] ;  /* 0x0000000a02178981 */ /* 0x004ea8000c1e1500 */
[----:B------:R-:W-:Y:S04]  /*1fe20*/  STS.U16 [R0+0x3800], R18 ;  /* 0x0038001200007388 */ /* 0x000fe80000000400 */
[----:B--2---:R0:W-:Y:S04]  /*1fe30*/  STL [R1+0x98], R23 ;  /* 0x0000981701007387 */ /* 0x0041e80000100800 */
[----:B0-----:R-:W2:Y:S04]  /*1fe40*/  LDL.LU R23, [R1+0x22c4] ;  /* 0x0022c40001177983 */ /* 0x001ea80000300800 */
[----:B------:R-:W2:Y:S04]  /*1fe50*/  LDL R2, [R1+0x82c] ;  /* 0x00082c0001027983 */ /* 0x000ea80000100800 */
[----:B------:R-:W2:Y:S04]  /*1fe60*/  LDL R3, [R1+0x830] ;  /* 0x0008300001037983 */ /* 0x000ea80000100800 */
[----:B------:R-:W3:Y:S01]  /*1fe70*/  LDL.LU R18, [R1+0x22c0] ;  /* 0x0022c00001127983 */ /* 0x000ee20000300800 */
[----:B--2---:R-:W-:-:S04]  /*1fe80*/  @!P0 LOP3.LUT R3, R3, R2, RZ, 0x3c, !PT ;  /* 0x0000000203038212 */ /* 0x004fc800078e3cff */
[C---:B------:R-:W-:Y:S02]  /*1fe90*/  @!P0 LOP3.LUT R2, R3.reuse, R2, RZ, 0x3c, !PT ;  /* 0x0000000203028212 */ /* 0x040fe400078e3cff */
[----:B---3--:R-:W-:Y:S02]  /*1fea0*/  PRMT R18, RZ, 0x7610, R18 ;  /* 0x00007610ff127816 */ /* 0x008fe40000000012 */
[----:B------:R-:W-:-:S05]  /*1feb0*/  @!P0 LOP3.LUT R3, R3, R2, RZ, 0x3c, !PT ;  /* 0x0000000203038212 */ /* 0x000fca00078e3cff */
[----:B------:R0:W2:Y:S04]  /*1fec0*/  @!P0 LDG.E.U16 R18, [R2.64] ;  /* 0x0000000a02128981 */ /* 0x0000a8000c1e1500 */
[----:B------:R-:W-:Y:S04]  /*1fed0*/  STS.U16 [R0+0x4000], R22 ;  /* 0x0040001600007388 */ /* 0x000fe80000000400 */
[----:B0-----:R-:W3:Y:S04]  /*1fee0*/  LDL R2, [R1+0x80c] ;  /* 0x00080c0001027983 */ /* 0x001ee80000100800 */
[----:B------:R-:W3:Y:S04]  /*1fef0*/  LDL R3, [R1+0x810] ;  /* 0x0008100001037983 */ /* 0x000ee80000100800 */
[----:B--2---:R0:W-:Y:S04]  /*1ff00*/  STL [R1+0x94], R18 ;  /* 0x0000941201007387 */ /* 0x0041e80000100800 */
[----:B0-----:R-:W2:Y:S04]  /*1ff10*/  LDL.LU R18, [R1+0x50] ;  /* 0x0000500001127983 */ /* 0x001ea80000300800 */
        /* <DEDUP_REMOVED lines=15> */
[----:B----4-:R0:W-:Y:S04]  /*20010*/  STS.U16 [R0+0x4800], R16 ;  /* 0x0048001000007388 */ /* 0x0101e80000000400 */
[----:B0-----:R-:W3:Y:S04]  /*20020*/  LDL.LU R16, [R1+0x54] ;  /* 0x0000540001107983 */ /* 0x001ee80000300800 */
        /* <DEDUP_REMOVED lines=26> */
[----:B------:R0:W-:Y:S04]  /*201d0*/  STS.U16 [R0+0x6000], R17 ;  /* 0x0060001100007388 */ /* 0x0001e80000000400 */
[----:B0-----:R-:W3:Y:S01]  /*201e0*/  LDL.LU R17, [R1+0x60] ;  /* 0x0000600001117983 */ /* 0x001ee20000300800 */
[----:B--2---:R-:W-:-:S02]  /*201f0*/  PRMT R20, RZ, 0x7610, R20 ;  /* 0x00007610ff147816 */ /* 0x004fc40000000014 */
[----:B----4-:R-:W-:-:S04]  /*20200*/  @!P0 LOP3.LUT R3, R3, R2, RZ, 0x3c, !PT ;  /* 0x0000000203038212 */ /* 0x010fc800078e3cff */
[----:B------:R-:W-:-:S04]  /*20210*/  @!P0 LOP3.LUT R2, R3, R2, RZ, 0x3c, !PT ;  /* 0x0000000203028212 */ /* 0x000fc800078e3cff */
[----:B------:R-:W-:-:S05]  /*20220*/  @!P0 LOP3.LUT R3, R3, R2, RZ, 0x3c, !PT ;  /* 0x0000000203038212 */ /* 0x000fca00078e3cff */
[----:B------:R0:W2:Y:S04]  /*20230*/  @!P0 LDG.E.U16 R20, [R2.64] ;  /* 0x0000000a02148981 */ /* 0x0000a8000c1e1500 */
[----:B0-----:R-:W4:Y:S04]  /*20240*/  LDL R2, [R1+0x76c] ;  /* 0x00076c0001027983 */ /* 0x001f280000100800 */
[----:B------:R-:W4:Y:S01]  /*20250*/  LDL R3, [R1+0x770] ;  /* 0x0007700001037983 */ /* 0x000f220000100800 */
[----:B------:R-:W-:-:S03]  /*20260*/  PRMT R21, RZ, 0x7610, R21 ;  /* 0x00007610ff157816 */ /* 0x000fc60000000015 */
[----:B------:R0:W-:Y:S04]  /*20270*/  STS.U16 [R0+0x6800], R19 ;  /* 0x0068001300007388 */ /* 0x0001e80000000400 */
[----:B0-----:R-:W3:Y:S04]  /*20280*/  LDL R19, [R1+0x710] ;  /* 0x0007100001137983 */ /* 0x001ee80000100800 */
[----:B--2---:R0:W-:Y:S04]  /*20290*/  STL [R1+0x80], R20 ;  /* 0x0000801401007387 */ /* 0x0041e80000100800 */
[----:B0-----:R-:W2:Y:S01]  /*202a0*/  LDL.LU R20, [R1+0x64] ;  /* 0x0000640001147983 */ /* 0x001ea20000300800 */
        /* <DEDUP_REMOVED lines=11> */
[----:B----4-:R0:W-:Y:S04]  /*20360*/  STL [R1+0x7c], R21 ;  /* 0x00007c1501007387 */ /* 0x0101e80000100800 */
[----:B------:R1:W-:Y:S04]  /*20370*/  STS.U16 [R0+0x7000], R18 ;  /* 0x0070001200007388 */ /* 0x0003e80000000400 */
[----:B0-----:R-:W4:Y:S04]  /*20380*/  LDL R21, [R1+0x6f0] ;  /* 0x0006f00001157983 */ /* 0x001f280000100800 */
[----:B-1----:R-:W3:Y:S04]  /*20390*/  LDL.LU R18, [R1+0xdc] ;  /* 0x0000dc0001127983 */ /* 0x002ee80000300800 */
        /* <DEDUP_REMOVED lines=13> */
[----:B------:R-:W3:Y:S04]  /*20470*/  LDL.LU R2, [R1+0x58] ;  /* 0x0000580001027983 */ /* 0x000ee80000300800 */
[----:B------:R-:W4:Y:S01]  /*20480*/  LDL R3, [R1+0x70c] ;  /* 0x00070c0001037983 */ /* 0x000f220000100800 */
[----:B--2---:R-:W-:-:S03]  /*20490*/  PRMT R22, RZ, 0x7610, R22 ;  /* 0x00007610ff167816 */ /* 0x004fc60000000016 */
[----:B---3--:R0:W-:Y:S02]  /*204a0*/  STS.U16 [R0+0x8000], R2 ;  /* 0x0080000200007388 */ /* 0x0081e40000000400 */
[----:B0-----:R-:W-:Y:S02]  /*204b0*/  @!P0 IMAD.MOV.U32 R2, RZ, RZ, R19 ;  /* 0x000000ffff028224 */ /* 0x001fe400078e0013 */
[----:B------:R-:W2:Y:S04]  /*204c0*/  LDL.LU R19, [R1+0xe8] ;  /* 0x0000e80001137983 */ /* 0x000ea80000300800 */
[----:B----4-:R-:W3:Y:S04]  /*204d0*/  @!P0 LDG.E.U16 R22, [R2.64] ;  /* 0x0000000a02168981 */ /* 0x010ee8000c1e1500 */
[----:B---3--:R0:W-:Y:S04]  /*204e0*/  STL [R1+0x70], R22 ;  /* 0x0000701601007387 */ /* 0x0081e80000100800 */
[----:B0-----:R-:W3:Y:S04]  /*204f0*/  LDL.LU R22, [R1+0x2298] ;  /* 0x0022980001167983 */ /* 0x001ee80000300800 */
[----:B------:R-:W4:Y:S04]  /*20500*/  LDL.LU R2, [R1+0x5c] ;  /* 0x00005c0001027983 */ /* 0x000f280000300800 */
[----:B------:R-:W2:Y:S01]  /*20510*/  LDL R3, [R1+0x6ec] ;  /* 0x0006ec0001037983 */ /* 0x000ea20000100800 */
[----:B---3--:R-:W-:-:S03]  /*20520*/  PRMT R22, RZ, 0x7610, R22 ;  /* 0x00007610ff167816 */ /* 0x008fc60000000016 */
[----:B----4-:R0:W-:Y:S02]  /*20530*/  STS.U16 [R0+0x8800], R2 ;  /* 0x0088000200007388 */ /* 0x0101e40000000400 */
[----:B0-----:R-:W-:Y:S02]  /*20540*/  @!P0 IMAD.MOV.U32 R2, RZ, RZ, R21 ;  /* 0x000000ffff028224 */ /* 0x001fe400078e0015 */
[----:B------:R-:W3:Y:S04]  /*20550*/  LDL R21, [R1+0x690] ;  /* 0x0006900001157983 */ /* 0x000ee80000100800 */
[----:B--2---:R-:W2:Y:S04]  /*20560*/  @!P0 LDG.E.U16 R22, [R2.64] ;  /* 0x0000000a02168981 */ /* 0x004ea8000c1e1500 */
[----:B--2---:R0:W-:Y:S04]  /*20570*/  STL [R1+0x6c], R22 ;  /* 0x00006c1601007387 */ /* 0x0041e80000100800 */
[----:B0-----:R-:W2:Y:S04]  /*20580*/  LDL.LU R22, [R1+0x2294] ;  /* 0x0022940001167983 */ /* 0x001ea80000300800 */
[----:B------:R-:W4:Y:S04]  /*20590*/  LDL R2, [R1+0x6cc] ;  /* 0x0006cc0001027983 */ /* 0x000f280000100800 */
[----:B------:R-:W4:Y:S01]  /*205a0*/  LDL R3, [R1+0x6d0] ;  /* 0x0006d00001037983 */ /* 0x000f220000100800 */
[----:B------:R-:W-:-:S03]  /*205b0*/  PRMT R14, RZ, 0x7610, R14 ;  /* 0x00007610ff0e7816 */ /* 0x000fc6000000000e */
[----:B------:R0:W-:Y:S04]  /*205c0*/  STS.U16 [R0+0x9000], R17 ;  /* 0x0090001100007388 */ /* 0x0001e80000000400 */
[----:B0-----:R-:W2:Y:S01]  /*205d0*/  LDL.LU R17, [R1+0xec] ;  /* 0x0000ec0001117983 */ /* 0x001ea20000300800 */
[----:B----4-:R-:W-:-:S04]  /*205e0*/  @!P0 LOP3.LUT R3, R3, R2, RZ, 0x3c, !PT ;  /* 0x0000000203038212 */ /* 0x010fc800078e3cff */
[----:B------:R-:W-:-:S04]  /*205f0*/  @!P0 LOP3.LUT R2, R3, R2, RZ, 0x3c, !PT ;  /* 0x0000000203028212 */ /* 0x000fc800078e3cff */
[----:B------:R-:W-:-:S05]  /*20600*/  @!P0 LOP3.LUT R3, R3, R2, RZ, 0x3c, !PT ;  /* 0x0000000203038212 */ /* 0x000fca00078e3cff */
[----:B------:R0:W4:Y:S04]  /*20610*/  @!P0 LDG.E.U16 R14, [R2.64] ;  /* 0x0000000a020e8981 */ /* 0x000128000c1e1500 */
[----:B0-----:R-:W2:Y:S04]  /*20620*/  LDL R2, [R1+0x6ac] ;  /* 0x0006ac0001027983 */ /* 0x001ea80000100800 */
[----:B------:R-:W2:Y:S01]  /*20630*/  LDL R3, [R1+0x6b0] ;  /* 0x0006b00001037983 */ /* 0x000ea20000100800 */
[----:B------:R-:W-:-:S03]  /*20640*/  PRMT R15, RZ, 0x7610, R15 ;  /* 0x00007610ff0f7816 */ /* 0x000fc6000000000f */
[----:B------:R-:W-:Y:S04]  /*20650*/  STS.U16 [R0+0x9800], R20 ;  /* 0x0098001400007388 */ /* 0x000fe80000000400 */
[----:B----4-:R0:W-:Y:S04]  /*20660*/  STL [R1+0x68], R14 ;  /* 0x0000680e01007387 */ /* 0x0101e80000100800 */
[----:B0-----:R-:W4:Y:S01]  /*20670*/  LDL R14, [R1+0x670] ;  /* 0x00067000010e7983 */ /* 0x001f220000100800 */
[----:B--2---:R-:W-:-:S03]  /*20680*/  @!P0 LOP3.LUT R3, R3, R2, RZ, 0x3c, !PT ;  /* 0x0000000203038212 */ /* 0x004fc600078e3cff */
[----:B------:R-:W2:Y:S01]  /*20690*/  LDL.LU R20, [R1+0xf0] ;  /* 0x0000f00001147983 */ /* 0x000ea20000300800 */
[----:B------:R-:W-:-:S04]  /*206a0*/  @!P0 LOP3.LUT R2, R3, R2, RZ, 0x3c, !PT ;  /* 0x0000000203028212 */ /* 0x000fc800078e3cff */
[----:B------:R-:W-:-:S05]  /*206b0*/  @!P0 LOP3.LUT R3, R3, R2, RZ, 0x3c, !PT ;  /* 0x0000000203038212 */ /* 0x000fca00078e3cff */
[----:B------:R0:W2:Y:S04]  /*206c0*/  @!P0 LDG.E.U16 R15, [R2.64] ;  /* 0x0000000a020f8981 */ /* 0x0000a8000c1e1500 */
[----:B0-----:R-:W4:Y:S01]  /*206d0*/  LDL R3, [R1+0x68c] ;  /* 0x00068c0001037983 */ /* 0x001f220000100800 */
[----:B---3--:R-:W-:-:S03]  /*206e0*/  @!P0 IMAD.MOV.U32 R2, RZ, RZ, R21 ;  /* 0x000000ffff028224 */ /* 0x008fc600078e0015 */
[----:B------:R0:W-:Y:S04]  /*206f0*/  STS.U16 [R0+0x3000], R13 ;  /* 0x0030000d00007388 */ /* 0x0001e80000000400 */
[----:B------:R-:W-:Y:S01]  /*20700*/  STS.U16 [R0+0xa000], R18 ;  /* 0x00a0001200007388 */ /* 0x000fe20000000400 */
[----:B0-----:R-:W-:-:S03]  /*20710*/  PRMT R13, RZ, 0x7610, R13 ;  /* 0x00007610ff0d7816 */ /* 0x001fc6000000000d */
[----:B--2---:R0:W-:Y:S04]  /*20720*/  STL [R1+0x64], R15 ;  /* 0x0000640f01007387 */ /* 0x0041e80000100800 */
[----:B0-----:R-:W2:Y:S04]  /*20730*/  LDL R15, [R1+0x650] ;  /* 0x00065000010f7983 */ /* 0x001ea80000100800 */
[----:B------:R-:W3:Y:S04]  /*20740*/  LDL.LU R18, [R1+0xf8] ;  /* 0x0000f80001127983 */ /* 0x000ee80000300800 */
[----:B----4-:R0:W4:Y:S04]  /*20750*/  @!P0 LDG.E.U16 R13, [R2.64] ;  /* 0x0000000a020d8981 */ /* 0x010128000c1e1500 */
[----:B0-----:R-:W2:Y:S01]  /*20760*/  LDL R3, [R1+0x66c] ;  /* 0x00066c0001037983 */ /* 0x001ea20000100800 */
[----:B------:R-:W-:-:S03]  /*20770*/  @!P0 IMAD.MOV.U32 R2, RZ, RZ, R14 ;  /* 0x000000ffff028224 */ /* 0x000fc600078e000e */
[----:B------:R0:W-:Y:S04]  /*20780*/  STS.U16 [R0+0x2800], R12 ;  /* 0x0028000c00007388 */ /* 0x0001e80000000400 */
[----:B------:R1:W-:Y:S01]  /*20790*/  STS.U16 [R0+0xa800], R16 ;  /* 0x00a8001000007388 */ /* 0x0003e20000000400 */
[----:B0-----:R-:W-:-:S03]  /*207a0*/  PRMT R12, RZ, 0x7610, R12 ;  /* 0x00007610ff0c7816 */ /* 0x001fc6000000000c */
[----:B----4-:R-:W-:Y:S04]  /*207b0*/  STL [R1+0x220c], R13 ;  /* 0x00220c0d01007387 */ /* 0x010fe80000100800 */
[----:B------:R-:W4:Y:S04]  /*207c0*/  LDL R21, [R1+0x630] ;  /* 0x0006300001157983 */ /* 0x000f280000100800 */
[----:B-1----:R-:W3:Y:S04]  /*207d0*/  LDL.LU R16, [R1+0xfc] ;  /* 0x0000fc0001107983 */ /* 0x002ee80000300800 */
[----:B--2---:R0:W2:Y:S04]  /*207e0*/  @!P0 LDG.E.U16 R12, [R2.64] ;  /* 0x0000000a020c8981 */ /* 0x0040a8000c1e1500 */
[----:B0-----:R-:W3:Y:S01]  /*207f0*/  LDL R3, [R1+0x64c] ;  /* 0x00064c0001037983 */ /* 0x001ee20000100800 */
[----:B------:R-:W-:-:S03]  /*20800*/  @!P0 IMAD.MOV.U32 R2, RZ, RZ, R15 ;  /* 0x000000ffff028224 */ /* 0x000fc600078e000f */
[----:B------:R0:W-:Y:S04]  /*20810*/  STS.U16 [R0+0x2000], R11 ;  /* 0x0020000b00007388 */ /* 0x0001e80000000400 */
[----:B------:R1:W-:Y:S01]  /*20820*/  STS.U16 [R0+0xb000], R19 ;  /* 0x00b0001300007388 */ /* 0x0003e20000000400 */
[----:B0-----:R-:W-:-:S03]  /*20830*/  PRMT R11, RZ, 0x7610, R11 ;  /* 0x00007610ff0b7816 */ /* 0x001fc6000000000b */
[----:B--2---:R-:W-:Y:S04]  /*20840*/  STL [R1+0x2210], R12 ;  /* 0x0022100c01007387 */ /* 0x004fe80000100800 */
[----:B------:R-:W2:Y:S04]  /*20850*/  LDL R14, [R1+0x60c] ;  /* 0x00060c00010e7983 */ /* 0x000ea80000100800 */
[----:B------:R-:W2:Y:S04]  /*20860*/  LDL R13, [R1+0x610] ;  /* 0x00061000010d7983 */ /* 0x000ea80000100800 */
[----:B-1----:R-:W2:Y:S04]  /*20870*/  LDL.LU R19, [R1+0x100] ;  /* 0x0001000001137983 */ /* 0x002ea80000300800 */
[----:B---3--:R0:W3:Y:S04]  /*20880*/  @!P0 LDG.E.U16 R11, [R2.64] ;  /* 0x0000000a020b8981 */ /* 0x0080e8000c1e1500 */
[----:B0-----:R-:W2:Y:S01]  /*20890*/  LDL R3, [R1+0x62c] ;  /* 0x00062c0001037983 */ /* 0x001ea20000100800 */
[----:B----4-:R-:W-:-:S03]  /*208a0*/  @!P0 IMAD.MOV.U32 R2, RZ, RZ, R21 ;  /* 0x000000ffff028224 */ /* 0x010fc600078e0015 */
[----:B------:R0:W-:Y:S02]  /*208b0*/  STS.U16 [R0+0x1800], R10 ;  /* 0x0018000a00007388 */ /* 0x0001e40000000400 */
[----:B0-----:R-:W-:-:S06]  /*208c0*/  PRMT R10, RZ, 0x7610, R10 ;  /* 0x00007610ff0a7816 */ /* 0x001fcc000000000a */
[----:B--2---:R0:W2:Y:S04]  /*208d0*/  @!P0 LDG.E.U16 R10, [R2.64] ;  /* 0x0000000a020a8981 */ /* 0x0040a8000c1e1500 */
[----:B------:R1:W-:Y:S01]  /*208e0*/  STS.U16 [R0+0x1000], R9 ;  /* 0x0010000900007388 */ /* 0x0003e20000000400 */
[----:B0-----:R-:W-:Y:S02]  /*208f0*/  @!P0 IMAD.MOV.U32 R2, RZ, RZ, R13 ;  /* 0x000000ffff028224 */ /* 0x001fe400078e000d */
[----:B------:R-:W-:Y:S01]  /*20900*/  @!P0 IMAD.MOV.U32 R3, RZ, RZ, R14 ;  /* 0x000000ffff038224 */ /* 0x000fe200078e000e */
[----:B-1----:R-:W-:Y:S01]  /*20910*/  PRMT R9, RZ, 0x7610, R9 ;  /* 0x00007610ff097816 */ /* 0x002fe20000000009 */
[----:B---3--:R-:W-:Y:S04]  /*20920*/  STL [R1+0x2214], R11 ;  /* 0x0022140b01007387 */ /* 0x008fe80000100800 */
[----:B------:R0:W-:Y:S04]  /*20930*/  STS.U16 [R0+0xb800], R17 ;  /* 0x00b8001100007388 */ /* 0x0001e80000000400 */
[----:B------:R1:W3:Y:S04]  /*20940*/  @!P0 LDG.E.U16 R9, [R2.64] ;  /* 0x0000000a02098981 */ /* 0x0002e8000c1e1500 */
[----:B0-----:R-:W4:Y:S04]  /*20950*/  LDL R17, [R1+0x5f0] ;  /* 0x0005f00001117983 */ /* 0x001f280000100800 */
[----:B------:R-:W4:Y:S04]  /*20960*/  LDL.LU R15, [R1+0x108] ;  /* 0x00010800010f7983 */ /* 0x000f280000300800 */
[----:B--2---:R-:W-:Y:S04]  /*20970*/  STL [R1+0x2218], R10 ;  /* 0x0022180a01007387 */ /* 0x004fe80000100800 */
[----:B-1----:R-:W2:Y:S04]  /*20980*/  LDL R3, [R1+0x5ec] ;  /* 0x0005ec0001037983 */ /* 0x002ea80000100800 */
[----:B------:R0:W-:Y:S04]  /*20990*/  STS.U16 [R0+0xc000], R20 ;  /* 0x00c0001400007388 */ /* 0x0001e80000000400 */
[----:B------:R-:W2:Y:S04]  /*209a0*/  LDL R21, [R1+0x5cc] ;  /* 0x0005cc0001157983 */ /* 0x000ea80000100800 */
[----:B------:R1:W-:Y:S04]  /*209b0*/  STS.U16 [R0+0x800], R8 ;  /* 0x0008000800007388 */ /* 0x0003e80000000400 */
[----:B0-----:R-:W2:Y:S04]  /*209c0*/  LDL R20, [R1+0x5d0] ;  /* 0x0005d00001147983 */ /* 0x001ea80000100800 */
[----:B---3--:R-:W-:Y:S01]  /*209d0*/  STL [R1+0x221c], R9 ;  /* 0x00221c0901007387 */ /* 0x008fe20000100800 */
[----:B-1----:R-:W-:-:S03]  /*209e0*/  PRMT R8, RZ, 0x7610, R8 ;  /* 0x00007610ff087816 */ /* 0x002fc60000000008 */
[----:B------:R-:W3:Y:S01]  /*209f0*/  LDL R14, [R1+0x5ac] ;  /* 0x0005ac00010e7983 */ /* 0x000ee20000100800 */
[----:B----4-:R-:W-:-:S03]  /*20a00*/  @!P0 IMAD.MOV.U32 R2, RZ, RZ, R17 ;  /* 0x000000ffff028224 */ /* 0x010fc600078e0011 */
[----:B------:R-:W4:Y:S04]  /*20a10*/  LDL R13, [R1+0x5b0] ;  /* 0x0005b000010d7983 */ /* 0x000f280000100800 */
[----:B--2---:R0:W2:Y:S04]  /*20a20*/  @!P0 LDG.E.U16 R8, [R2.64] ;  /* 0x0000000a02088981 */ /* 0x0040a8000c1e1500 */
[----:B------:R1:W-:Y:S01]  /*20a30*/  STS.U16 [R0], R7 ;  /* 0x0000000700007388 */ /* 0x0003e20000000400 */
[----:B------:R-:W-:Y:S01]  /*20a40*/  PRMT R6, RZ, 0x7610, R6 ;  /* 0x00007610ff067816 */ /* 0x000fe20000000006 */
[----:B0-----:R-:W-:Y:S01]  /*20a50*/  @!P0 IMAD.MOV.U32 R3, RZ, RZ, R21 ;  /* 0x000000ffff038224 */ /* 0x001fe200078e0015 */
[----:B-1----:R-:W-:Y:S01]  /*20a60*/  PRMT R7, RZ, 0x7610, R7 ;  /* 0x00007610ff077816 */ /* 0x002fe20000000007 */
[----:B------:R-:W-:Y:S01]  /*20a70*/  @!P0 IMAD.MOV.U32 R2, RZ, RZ, R20 ;  /* 0x000000ffff028224 */ /* 0x000fe200078e0014 */
[----:B------:R0:W-:Y:S04]  /*20a80*/  STS.U16 [R0+0xc800], R18 ;  /* 0x00c8001200007388 */ /* 0x0001e80000000400 */
[----:B------:R4:W2:Y:S04]  /*20a90*/  @!P0 LDG.E.U16 R7, [R2.64] ;  /* 0x0000000a02078981 */ /* 0x0008a8000c1e1500 */
[----:B------:R1:W-:Y:S04]  /*20aa0*/  STS.U16 [R0+0xd000], R16 ;  /* 0x00d0001000007388 */ /* 0x0003e80000000400 */
[----:B0-----:R-:W2:Y:S01]  /*20ab0*/  LDL.LU R18, [R1+0x110] ;  /* 0x0001100001127983 */ /* 0x001ea20000300800 */
[----:B----4-:R-:W-:-:S02]  /*20ac0*/  @!P0 IMAD.MOV.U32 R2, RZ, RZ, R13 ;  /* 0x000000ffff028224 */ /* 0x010fc400078e000d */
[----:B---3--:R-:W-:-:S05]  /*20ad0*/  @!P0 IMAD.MOV.U32 R3, RZ, RZ, R14 ;  /* 0x000000ffff038224 */ /* 0x008fca00078e000e */
[----:B------:R-:W3:Y:S04]  /*20ae0*/  @!P0 LDG.E.U16 R6, [R2.64] ;  /* 0x0000000a02068981 */ /* 0x000ee8000c1e1500 */
[----:B--2---:R-:W-:Y:S04]  /*20af0*/  STL [R1+0x2220], R8 ;  /* 0x0022200801007387 */ /* 0x004fe80000100800 */
[----:B------:R-:W2:Y:S04]  /*20b00*/  LDL R17, [R1+0x58c] ;  /* 0x00058c0001117983 */ /* 0x000ea80000100800 */
[----:B-1----:R-:W4:Y:S01]  /*20b10*/  LDL R16, [R1+0x590] ;  /* 0x0005900001107983 */ /* 0x002f220000100800 */
[----:B------:R-:W-:-:S03]  /*20b20*/  PRMT R5, RZ, 0x7610, R5 ;  /* 0x00007610ff057816 */ /* 0x000fc60000000005 */
[----:B------:R0:W-:Y:S04]  /*20b30*/  STS.U16 [R0+0xd800], R19 ;  /* 0x00d8001300007388 */ /* 0x0001e80000000400 */
[----:B------:R1:W-:Y:S04]  /*20b40*/  STS.U16 [R0+0xe000], R15 ;  /* 0x00e0000f00007388 */ /* 0x0003e80000000400 */
[----:B------:R-:W-:Y:S04]  /*20b50*/  STL [R1+0x2224], R7 ;  /* 0x0022240701007387 */ /* 0x000fe80000100800 */
[----:B------:R-:W4:Y:S04]  /*20b60*/  LDL R20, [R1+0x56c] ;  /* 0x00056c0001147983 */ /* 0x000f280000100800 */
[----:B0-----:R-:W4:Y:S04]  /*20b70*/  LDL R19, [R1+0x570] ;  /* 0x0005700001137983 */ /* 0x001f280000100800 */
[----:B------:R-:W4:Y:S04]  /*20b80*/  LDL.LU R21, [R1+0x11c] ;  /* 0x00011c0001157983 */ /* 0x000f280000300800 */
[----:B---3--:R-:W-:Y:S04]  /*20b90*/  STL [R1+0x2228], R6 ;  /* 0x0022280601007387 */ /* 0x008fe80000100800 */
[----:B-1----:R-:W3:Y:S04]  /*20ba0*/  LDL R15, [R1+0x54c] ;  /* 0x00054c00010f7983 */ /* 0x002ee80000100800 */
[----:B------:R-:W3:Y:S04]  /*20bb0*/  LDL R14, [R1+0x550] ;  /* 0x00055000010e7983 */ /* 0x000ee80000100800 */
[----:B------:R-:W3:Y:S01]  /*20bc0*/  LDL.LU R13, [R1+0x120] ;  /* 0x00012000010d7983 */ /* 0x000ee20000300800 */
[----:B--2---:R-:W-:-:S03]  /*20bd0*/  @!P0 IMAD.MOV.U32 R3, RZ, RZ, R17 ;  /* 0x000000ffff038224 */ /* 0x004fc600078e0011 */
[----:B------:R-:W2:Y:S01]  /*20be0*/  LDL R17, [R1+0x530] ;  /* 0x0005300001117983 */ /* 0x000ea20000100800 */
[----:B----4-:R-:W-:-:S03]  /*20bf0*/  @!P0 IMAD.MOV.U32 R2, RZ, RZ, R16 ;  /* 0x000000ffff028224 */ /* 0x010fc600078e0010 */
[----:B------:R-:W4:Y:S04]  /*20c00*/  LDL.LU R16, [R1+0x128] ;  /* 0x0001280001107983 */ /* 0x000f280000300800 */
[----:B------:R0:W2:Y:S04]  /*20c10*/  @!P0 LDG.E.U16 R5, [R2.64] ;  /* 0x0000000a02058981 */ /* 0x0000a8000c1e1500 */
[----:B0-----:R-:W2:Y:S01]  /*20c20*/  LDL.LU R3, [R1+0x10c] ;  /* 0x00010c0001037983 */ /* 0x001ea20000300800 */
[----:B------:R-:W-:Y:S01]  /*20c30*/  PRMT R4, RZ, 0x7610, R4 ;  /* 0x00007610ff047816 */ /* 0x000fe20000000004 */
[----:B------:R-:W-:-:S02]  /*20c40*/  @!P0 IMAD.MOV.U32 R2, RZ, RZ, R19 ;  /* 0x000000ffff028224 */ /* 0x000fc400078e0013 */
[----:B--2---:R0:W-:Y:S02]  /*20c50*/  STS.U16 [R0+0xe800], R3 ;  /* 0x00e8000300007388 */ /* 0x0041e40000000400 */
[----:B0-----:R-:W-:-:S05]  /*20c60*/  @!P0 IMAD.MOV.U32 R3, RZ, RZ, R20 ;  /* 0x000000ffff038224 */ /* 0x001fca00078e0014 */
[----:B------:R0:W2:Y:S04]  /*20c70*/  @!P0 LDG.E.U16 R4, [R2.64] ;  /* 0x0000000a02048981 */ /* 0x0000a8000c1e1500 */
[----:B------:R-:W-:Y:S04]  /*20c80*/  STL [R1+0x222c], R5 ;  /* 0x00222c0501007387 */ /* 0x000fe80000100800 */
[----:B------:R-:W4:Y:S01]  /*20c90*/  LDL.LU R20, [R1+0x12c] ;  /* 0x00012c0001147983 */ /* 0x000f220000300800 */
[----:B0-----:R-:W-:-:S03]  /*20ca0*/  PRMT R3, RZ, 0x7610, R3 ;  /* 0x00007610ff037816 */ /* 0x001fc60000000003 */
[----:B------:R0:W-:Y:S04]  /*20cb0*/  STS.U16 [R0+0xf000], R18 ;  /* 0x00f0001200007388 */ /* 0x0001e80000000400 */
[----:B---3--:R1:W3:Y:S04]  /*20cc0*/  @!P0 LDG.E.U16 R3, [R14.64] ;  /* 0x0000000a0e038981 */ /* 0x0082e8000c1e1500 */
[----:B--2---:R-:W-:Y:S04]  /*20cd0*/  STL [R1+0x2208], R4 ;  /* 0x0022080401007387 */ /* 0x004fe80000100800 */
[----:B------:R-:W2:Y:S04]  /*20ce0*/  LDL.LU R19, [R1+0x130] ;  /* 0x0001300001137983 */ /* 0x000ea80000300800 */
[----:B0-----:R-:W2:Y:S04]  /*20cf0*/  LDL.LU R18, [R1+0x138] ;  /* 0x0001380001127983 */ /* 0x001ea80000300800 */
[----:B-1----:R-:W2:Y:S04]  /*20d00*/  LDL.LU R14, [R1+0x118] ;  /* 0x00011800010e7983 */ /* 0x002ea80000300800 */
[----:B------:R-:W3:Y:S01]  /*20d10*/  LDL R15, [R1+0x52c] ;  /* 0x00052c00010f7983 */ /* 0x000ee20000100800 */
[----:B------:R-:W-:-:S03]  /*20d20*/  PRMT R2, RZ, 0x7610, R2 ;  /* 0x00007610ff027816 */ /* 0x000fc60000000002 */
[----:B--2---:R0:W-:Y:S02]  /*20d30*/  STS.U16 [R0+0xf800], R14 ;  /* 0x00f8000e00007388 */ /* 0x0041e40000000400 */
[----:B0-----:R-:W-:-:S05]  /*20d40*/  @!P0 IMAD.MOV.U32 R14, RZ, RZ, R17 ;  /* 0x000000ffff0e8224 */ /* 0x001fca00078e0011 */
[----:B---3--:R0:W2:Y:S04]  /*20d50*/  @!P0 LDG.E.U16 R2, [R14.64] ;  /* 0x0000000a0e028981 */ /* 0x0080a8000c1e1500 */
[----:B------:R-:W-:Y:S04]  /*20d60*/  STL [R1+0x2230], R3 ;  /* 0x0022300301007387 */ /* 0x000fe80000100800 */
[----:B------:R-:W3:Y:S04]  /*20d70*/  LDL.LU R17, [R1+0x13c] ;  /* 0x00013c0001117983 */ /* 0x000ee80000300800 */
[----:B0-----:R-:W3:Y:S04]  /*20d80*/  LDL R14, [R1+0x514] ;  /* 0x00051400010e7983 */ /* 0x001ee80000100800 */
[----:B------:R-:W3:Y:S04]  /*20d90*/  LDL R15, [R1+0xcf0] ;  /* 0x000cf000010f7983 */ /* 0x000ee80000100800 */
[----:B------:R0:W-:Y:S04]  /*20da0*/  STS.U16 [R0+0x10000], R21 ;  /* 0x0100001500007388 */ /* 0x0001e80000000400 */
[----:B--2---:R-:W-:Y:S04]  /*20db0*/  STL [R1+0x2234], R2 ;  /* 0x0022340201007387 */ /* 0x004fe80000100800 */
[----:B0-----:R-:W2:Y:S01]  /*20dc0*/  LDL.LU R21, [R1+0x2290] ;  /* 0x0022900001157983 */ /* 0x001ea20000300800 */
        /* <DEDUP_REMOVED lines=78> */
[----:B------:R0:W-:Y:S04]  /*212b0*/  STL [R1+0x48], R12 ;  /* 0x0000480c01007387 */ /* 0x0001e80000100800 */
[----:B------:R1:W-:Y:S04]  /*212c0*/  STS.U16 [R0+0x13800], R13 ;  /* 0x0138000d00007388 */ /* 0x0003e80000000400 */
[----:B0-----:R-:W3:Y:S04]  /*212d0*/  LDL.LU R12, [R1+0x160] ;  /* 0x00016000010c7983 */ /* 0x001ee80000300800 */
[----:B-1----:R-:W3:Y:S04]  /*212e0*/  LDL R13, [R1+0xbc8] ;  /* 0x000bc800010d7983 */ /* 0x002ee80000100800 */
[----:B--2---:R0:W-:Y:S04]  /*212f0*/  STL [R1+0x44], R19 ;  /* 0x0000441301007387 */ /* 0x0041e80000100800 */
[----:B0-----:R-:W2:Y:S04]  /*21300*/  LDL.LU R19, [R1+0x2270] ;  /* 0x0022700001137983 */ /* 0x001ea80000300800 */
[----:B------:R-:W2:Y:S04]  /*21310*/  LDL R14, [R1+0xc04] ;  /* 0x000c0400010e7983 */ /* 0x000ea80000100800 */
[----:B------:R-:W2:Y:S01]  /*21320*/  LDL R15, [R1+0xc08] ;  /* 0x000c0800010f7983 */ /* 0x000ea20000100800 */
[----:B------:R-:W-:-:S03]  /*21330*/  PRMT R8, RZ, 0x7610, R8 ;  /* 0x00007610ff087816 */ /* 0x000fc60000000008 */
[----:B---3--:R0:W-:Y:S04]  /*21340*/  STS.U16 [R0+0x14000], R16 ;  /* 0x0140001000007388 */ /* 0x0081e80000000400 */
        /* <DEDUP_REMOVED lines=9> */
[----:B----4-:R-:W-:-:S05]  /*213e0*/  @!P0 IMAD.MOV.U32 R14, RZ, RZ, R9 ;  /* 0x000000ffff0e8224 */ /* 0x010fca00078e0009 */
[----:B---3--:R-:W2:Y:S04]  /*213f0*/  @!P0 LDG.E.U16 R19, [R14.64] ;  /* 0x0000000a0e138981 */ /* 0x008ea8000c1e1500 */
[----:B------:R0:W-:Y:S04]  /*21400*/  STL [R1+0x40], R8 ;  /* 0x0000400801007387 */ /* 0x0001e80000100800 */
[----:B0-----:R-:W3:Y:S04]  /*21410*/  LDL.LU R8, [R1+0x16c] ;  /* 0x00016c0001087983 */ /* 0x001ee80000300800 */
[----:B------:R-:W4:Y:S04]  /*21420*/  LDL.LU R9, [R1+0x170] ;  /* 0x0001700001097983 */ /* 0x000f280000300800 */
        /* <DEDUP_REMOVED lines=39> */
[----:B------:R1:W-:Y:S04]  /*216a0*/  STS.U16 [R0+0x16800], R12 ;  /* 0x0168000c00007388 */ /* 0x0003e80000000400 */
[----:B0-----:R-:W3:Y:S04]  /*216b0*/  LDL R11, [R1+0xb08] ;  /* 0x000b0800010b7983 */ /* 0x001ee80000100800 */
[----:B-1----:R-:W4:Y:S04]  /*216c0*/  LDL.LU R12, [R1+0x180] ;  /* 0x00018000010c7983 */ /* 0x002f280000300800 */
        /* <DEDUP_REMOVED lines=21> */
[----:B0-----:R-:W3:Y:S04]  /*21820*/  LDL R8, [R1+0xac8] ;  /* 0x000ac80001087983 */ /* 0x001ee80000100800 */
[----:B--2---:R0:W-:Y:S04]  /*21830*/  STL [R1+0x24], R16 ;  /* 0x0000241001007387 */ /* 0x0041e80000100800 */
[----:B0-----:R-:W2:Y:S04]  /*21840*/  LDL.LU R16, [R1+0x224c] ;  /* 0x00224c0001107983 */ /* 0x001ea80000300800 */
[----:B------:R-:W2:Y:S01]  /*21850*/  LDL R15, [R1+0xb04] ;  /* 0x000b0400010f7983 */ /* 0x000ea20000100800 */
[----:B------:R-:W-:Y:S01]  /*21860*/  PRMT R10, RZ, 0x7610, R10 ;  /* 0x00007610ff0a7816 */ /* 0x000fe2000000000a */
[----:B------:R-:W-:-:S02]  /*21870*/  @!P0 IMAD.MOV.U32 R14, RZ, RZ, R11 ;  /* 0x000000ffff0e8224 */ /* 0x000fc400078e000b */
[----:B------:R0:W-:Y:S04]  /*21880*/  STS.U16 [R0+0x18000], R9 ;  /* 0x0180000900007388 */ /* 0x0001e80000000400 */
[----:B0-----:R-:W3:Y:S04]  /*21890*/  LDL.LU R9, [R1+0x190] ;  /* 0x0001900001097983 */ /* 0x001ee80000300800 */
[----:B--2---:R0:W2:Y:S04]  /*218a0*/  @!P0 LDG.E.U16 R10, [R14.64] ;  /* 0x0000000a0e0a8981 */ /* 0x0040a8000c1e1500 */
[----:B0-----:R-:W2:Y:S04]  /*218b0*/  LDL R14, [R1+0xae4] ;  /* 0x000ae400010e7983 */ /* 0x001ea80000100800 */
[----:B------:R-:W2:Y:S01]  /*218c0*/  LDL R15, [R1+0xae8] ;  /* 0x000ae800010f7983 */ /* 0x000ea20000100800 */
[----:B------:R-:W-:-:S02]  /*218d0*/  PRMT R16, RZ, 0x7610, R16 ;  /* 0x00007610ff107816 */ /* 0x000fc40000000010 */
[----:B--2---:R-:W-:-:S04]  /*218e0*/  @!P0 LOP3.LUT R15, R15, R14, RZ, 0x3c, !PT ;  /* 0x0000000e0f0f8212 */ /* 0x004fc800078e3cff */
[----:B------:R-:W-:-:S04]  /*218f0*/  @!P0 LOP3.LUT R14, R15, R14, RZ, 0x3c, !PT ;  /* 0x0000000e0f0e8212 */ /* 0x000fc800078e3cff */
[----:B------:R-:W-:-:S05]  /*21900*/  @!P0 LOP3.LUT R15, R15, R14, RZ, 0x3c, !PT ;  /* 0x0000000e0f0f8212 */ /* 0x000fca00078e3cff */
[----:B------:R-:W2:Y:S04]  /*21910*/  @!P0 LDG.E.U16 R16, [R14.64] ;  /* 0x0000000a0e108981 */ /* 0x000ea8000c1e1500 */
[----:B------:R0:W-:Y:S04]  /*21920*/  STS.U16 [R0+0x18800], R13 ;  /* 0x0188000d00007388 */ /* 0x0001e80000000400 */
[----:B0-----:R-:W3:Y:S04]  /*21930*/  LDL R13, [R1+0xa84] ;  /* 0x000a8400010d7983 */ /* 0x001ee80000100800 */
[----:B------:R0:W-:Y:S04]  /*21940*/  STL [R1+0x20], R10 ;  /* 0x0000200a01007387 */ /* 0x0001e80000100800 */
[----:B0-----:R-:W3:Y:S04]  /*21950*/  LDL R10, [R1+0xa88] ;  /* 0x000a8800010a7983 */ /* 0x001ee80000100800 */
[----:B------:R-:W3:Y:S04]  /*21960*/  LDL.LU R11, [R1+0x198] ;  /* 0x00019800010b7983 */ /* 0x000ee80000300800 */
[----:B--2---:R0:W-:Y:S04]  /*21970*/  STL [R1+0x1c], R16 ;  /* 0x00001c1001007387 */ /* 0x0041e80000100800 */
[----:B0-----:R-:W2:Y:S04]  /*21980*/  LDL.LU R16, [R1+0x2248] ;  /* 0x0022480001107983 */ /* 0x001ea80000300800 */
[----:B------:R-:W3:Y:S04]  /*21990*/  LDL.LU R14, [R1+0x17c] ;  /* 0x00017c00010e7983 */ /* 0x000ee80000300800 */
[----:B------:R-:W4:Y:S01]  /*219a0*/  LDL R15, [R1+0xac4] ;  /* 0x000ac400010f7983 */ /* 0x000f220000100800 */
[----:B--2---:R-:W-:-:S03]  /*219b0*/  PRMT R16, RZ, 0x7610, R16 ;  /* 0x00007610ff107816 */ /* 0x004fc60000000010 */
[----:B---3--:R0:W-:Y:S02]  /*219c0*/  STS.U16 [R0+0x19000], R14 ;  /* 0x0190000e00007388 */ /* 0x0081e40000000400 */
[----:B0-----:R-:W-:Y:S02]  /*219d0*/  @!P0 IMAD.MOV.U32 R14, RZ, RZ, R8 ;  /* 0x000000ffff0e8224 */ /* 0x001fe400078e0008 */
[----:B------:R-:W2:Y:S04]  /*219e0*/  LDL R8, [R1+0xa68] ;  /* 0x000a680001087983 */ /* 0x000ea80000100800 */
[----:B----4-:R-:W3:Y:S04]  /*219f0*/  @!P0 LDG.E.U16 R16, [R14.64] ;  /* 0x0000000a0e108981 */ /* 0x010ee8000c1e1500 */
[----:B---3--:R0:W-:Y:S04]  /*21a00*/  STL [R1+0x18], R16 ;  /* 0x0000181001007387 */ /* 0x0081e80000100800 */
[----:B0-----:R-:W3:Y:S04]  /*21a10*/  LDL.LU R16, [R1+0x2244] ;  /* 0x0022440001107983 */ /* 0x001ee80000300800 */
        /* <DEDUP_REMOVED lines=9> */
[----:B0-----:R-:W2:Y:S01]  /*21ab0*/  LDL.LU R15, [R1+0x188] ;  /* 0x00018800010f7983 */ /* 0x001ea20000300800 */
[----:B------:R-:W-:Y:S01]  /*21ac0*/  PRMT R3, RZ, 0x7610, R3 ;  /* 0x00007610ff037816 */ /* 0x000fe20000000003 */
[----:B------:R-:W-:Y:S02]  /*21ad0*/  @!P0 IMAD.MOV.U32 R14, RZ, RZ, R10 ;  /* 0x000000ffff0e8224 */ /* 0x000fe400078e000a */
[----:B----4-:R0:W-:Y:S04]  /*21ae0*/  STL [R1+0x14], R7 ;  /* 0x0000140701007387 */ /* 0x0101e80000100800 */
[----:B--2---:R1:W-:Y:S04]  /*21af0*/  STS.U16 [R0+0x1a000], R15 ;  /* 0x01a0000f00007388 */ /* 0x0043e80000000400 */
[----:B0-----:R-:W2:Y:S04]  /*21b00*/  LDL R7, [R1+0xa48] ;  /* 0x000a480001077983 */ /* 0x001ea80000100800 */
[----:B------:R-:W4:Y:S01]  /*21b10*/  LDL.LU R10, [R1+0x1a8] ;  /* 0x0001a800010a7983 */ /* 0x000f220000300800 */
[----:B-1----:R-:W-:-:S05]  /*21b20*/  @!P0 IMAD.MOV.U32 R15, RZ, RZ, R13 ;  /* 0x000000ffff0f8224 */ /* 0x002fca00078e000d */
[----:B------:R0:W2:Y:S04]  /*21b30*/  @!P0 LDG.E.U16 R3, [R14.64] ;  /* 0x0000000a0e038981 */ /* 0x0000a8000c1e1500 */
[----:B0-----:R-:W3:Y:S04]  /*21b40*/  LDL.LU R14, [R1+0x18c] ;  /* 0x00018c00010e7983 */ /* 0x001ee80000300800 */
[----:B------:R-:W4:Y:S01]  /*21b50*/  LDL R15, [R1+0xa64] ;  /* 0x000a6400010f7983 */ /* 0x000f220000100800 */
[----:B------:R-:W-:-:S03]  /*21b60*/  PRMT R5, RZ, 0x7610, R5 ;  /* 0x00007610ff057816 */ /* 0x000fc60000000005 */
[----:B------:R-:W4:Y:S04]  /*21b70*/  LDL R13, [R1+0xa24] ;  /* 0x000a2400010d7983 */ /* 0x000f280000100800 */
[----:B--2---:R0:W-:Y:S04]  /*21b80*/  STL [R1+0x10], R3 ;  /* 0x0000100301007387 */ /* 0x0041e80000100800 */
[----:B---3--:R1:W-:Y:S01]  /*21b90*/  STS.U16 [R0+0x1a800], R14 ;  /* 0x01a8000e00007388 */ /* 0x0083e20000000400 */
[----:B------:R-:W-:-:S03]  /*21ba0*/  PRMT R6, RZ, 0x7610, R6 ;  /* 0x00007610ff067816 */ /* 0x000fc60000000006 */
[----:B0-----:R-:W2:Y:S01]  /*21bb0*/  LDL R3, [R1+0xa28] ;  /* 0x000a280001037983 */ /* 0x001ea20000100800 */
[----:B-1----:R-:W-:Y:S01]  /*21bc0*/  @!P0 IMAD.MOV.U32 R14, RZ, RZ, R8 ;  /* 0x000000ffff0e8224 */ /* 0x002fe200078e0008 */
[----:B------:R-:W-:Y:S02]  /*21bd0*/  PRMT R2, RZ, 0x7610, R2 ;  /* 0x00007610ff027816 */ /* 0x000fe40000000002 */
[----:B------:R-:W3:Y:S04]  /*21be0*/  LDL R8, [R1+0xa04] ;  /* 0x000a040001087983 */ /* 0x000ee80000100800 */
[----:B----4-:R0:W4:Y:S04]  /*21bf0*/  @!P0 LDG.E.U16 R5, [R14.64] ;  /* 0x0000000a0e058981 */ /* 0x010128000c1e1500 */
[----:B0-----:R-:W2:Y:S01]  /*21c00*/  LDL R15, [R1+0xa44] ;  /* 0x000a4400010f7983 */ /* 0x001ea20000100800 */
[----:B------:R-:W-:-:S05]  /*21c10*/  @!P0 IMAD.MOV.U32 R14, RZ, RZ, R7 ;  /* 0x000000ffff0e8224 */ /* 0x000fca00078e0007 */
[----:B--2---:R0:W2:Y:S04]  /*21c20*/  @!P0 LDG.E.U16 R6, [R14.64] ;  /* 0x0000000a0e068981 */ /* 0x0040a8000c1e1500 */
[----:B----4-:R1:W-:Y:S04]  /*21c30*/  STL [R1+0xc], R5 ;  /* 0x00000c0501007387 */ /* 0x0103e80000100800 */
[----:B------:R4:W-:Y:S01]  /*21c40*/  STS.U16 [R0+0x1b000], R9 ;  /* 0x01b0000900007388 */ /* 0x0009e20000000400 */
[----:B0-----:R-:W-:Y:S02]  /*21c50*/  @!P0 IMAD.MOV.U32 R14, RZ, RZ, R3 ;  /* 0x000000ffff0e8224 */ /* 0x001fe400078e0003 */
[----:B------:R-:W-:Y:S01]  /*21c60*/  @!P0 IMAD.MOV.U32 R15, RZ, RZ, R13 ;  /* 0x000000ffff0f8224 */ /* 0x000fe200078e000d */
[----:B-1----:R-:W3:Y:S04]  /*21c70*/  LDL R5, [R1+0xa08] ;  /* 0x000a080001057983 */ /* 0x002ee80000100800 */
[----:B----4-:R-:W4:Y:S04]  /*21c80*/  LDL.LU R9, [R1+0x1ac] ;  /* 0x0001ac0001097983 */ /* 0x010f280000300800 */
[----:B------:R-:W4:Y:S04]  /*21c90*/  LDL R7, [R1+0x9e4] ;  /* 0x0009e40001077983 */ /* 0x000f280000100800 */
[----:B------:R-:W-:Y:S04]  /*21ca0*/  STS.U16 [R0+0x1b800], R11 ;  /* 0x01b8000b00007388 */ /* 0x000fe80000000400 */
[----:B------:R0:W4:Y:S04]  /*21cb0*/  @!P0 LDG.E.U16 R2, [R14.64] ;  /* 0x0000000a0e028981 */ /* 0x000128000c1e1500 */
[----:B--2---:R1:W-:Y:S04]  /*21cc0*/  STL [R1+0x8], R6 ;  /* 0x0000080601007387 */ /* 0x0043e80000100800 */
[----:B-1----:R-:W2:Y:S04]  /*21cd0*/  LDL R6, [R1+0x9e8] ;  /* 0x0009e80001067983 */ /* 0x002ea80000100800 */
[----:B------:R-:W2:Y:S04]  /*21ce0*/  LDL.LU R11, [R1+0x1b0] ;  /* 0x0001b000010b7983 */ /* 0x000ea80000300800 */
[----:B0-----:R-:W2:Y:S01]  /*21cf0*/  LDL.LU R15, [R1+0x19c] ;  /* 0x00019c00010f7983 */ /* 0x001ea20000300800 */
[----:B------:R-:W-:Y:S01]  /*21d00*/  PRMT R4, RZ, 0x7610, R4 ;  /* 0x00007610ff047816 */ /* 0x000fe20000000004 */
[----:B---3--:R-:W-:Y:S01]  /*21d10*/  @!P0 IMAD.MOV.U32 R14, RZ, RZ, R5 ;  /* 0x000000ffff0e8224 */ /* 0x008fe200078e0005 */
[----:B------:R-:W-:Y:S01]  /*21d20*/  PRMT R28, RZ, 0x7610, R28 ;  /* 0x00007610ff1c7816 */ /* 0x000fe2000000001c */
[----:B------:R-:W3:Y:S04]  /*21d30*/  LDL R3, [R1+0x9c4] ;  /* 0x0009c40001037983 */ /* 0x000ee80000100800 */
[----:B----4-:R0:W-:Y:S04]  /*21d40*/  STL [R1+0x4], R2 ;  /* 0x0000040201007387 */ /* 0x0101e80000100800 */
[----:B0-----:R-:W4:Y:S01]  /*21d50*/  LDL R2, [R1+0x9c8] ;  /* 0x0009c80001027983 */ /* 0x001f220000100800 */
[----:B------:R-:W-:-:S03]  /*21d60*/  PRMT R26, RZ, 0x7610, R26 ;  /* 0x00007610ff1a7816 */ /* 0x000fc6000000001a */
[----:B------:R-:W3:Y:S04]  /*21d70*/  LDL.LU R13, [R1+0x1b8] ;  /* 0x0001b800010d7983 */ /* 0x000ee80000300800 */
[----:B------:R-:W3:Y:S04]  /*21d80*/  LDL R5, [R1+0x9a4] ;  /* 0x0009a40001057983 */ /* 0x000ee80000100800 */
[----:B--2---:R0:W-:Y:S02]  /*21d90*/  STS.U16 [R0+0x1c000], R15 ;  /* 0x01c0000f00007388 */ /* 0x0041e40000000400 */
[----:B0-----:R-:W-:-:S05]  /*21da0*/  @!P0 IMAD.MOV.U32 R15, RZ, RZ, R8 ;  /* 0x000000ffff0f8224 */ /* 0x001fca00078e0008 */
[----:B------:R0:W2:Y:S02]  /*21db0*/  @!P0 LDG.E.U16 R4, [R14.64] ;  /* 0x0000000a0e048981 */ /* 0x0000a4000c1e1500 */
[----:B0-----:R-:W-:Y:S02]  /*21dc0*/  @!P0 IMAD.MOV.U32 R14, RZ, RZ, R6 ;  /* 0x000000ffff0e8224 */ /* 0x001fe400078e0006 */
[----:B------:R-:W-:-:S05]  /*21dd0*/  @!P0 IMAD.MOV.U32 R15, RZ, RZ, R7 ;  /* 0x000000ffff0f8224 */ /* 0x000fca00078e0007 */
[----:B------:R4:W2:Y:S04]  /*21de0*/  @!P0 LDG.E.U16 R28, [R14.64] ;  /* 0x0000000a0e1c8981 */ /* 0x0008a8000c1e1500 */
[----:B------:R-:W-:Y:S01]  /*21df0*/  STS.U16 [R0+0x1c800], R12 ;  /* 0x01c8000c00007388 */ /* 0x000fe20000000400 */
[----:B----4-:R-:W-:Y:S02]  /*21e00*/  @!P0 IMAD.MOV.U32 R14, RZ, RZ, R2 ;  /* 0x000000ffff0e8224 */ /* 0x010fe400078e0002 */
[----:B---3--:R-:W-:-:S05]  /*21e10*/  @!P0 IMAD.MOV.U32 R15, RZ, RZ, R3 ;  /* 0x000000ffff0f8224 */ /* 0x008fca00078e0003 */
[----:B------:R0:W3:Y:S04]  /*21e20*/  @!P0 LDG.E.U16 R26, [R14.64] ;  /* 0x0000000a0e1a8981 */ /* 0x0000e8000c1e1500 */
[----:B--2---:R1:W-:Y:S04]  /*21e30*/  STL [R1], R4 ;  /* 0x0000000401007387 */ /* 0x0043e80000100800 */
[----:B-1----:R-:W2:Y:S04]  /*21e40*/  LDL R4, [R1+0x9a8] ;  /* 0x0009a80001047983 */ /* 0x002ea80000100800 */
[----:B------:R-:W4:Y:S04]  /*21e50*/  LDL.LU R12, [R1+0x1bc] ;  /* 0x0001bc00010c7983 */ /* 0x000f280000300800 */
[----:B------:R-:W-:Y:S04]  /*21e60*/  STL [R1+0x21ac], R28 ;  /* 0x0021ac1c01007387 */ /* 0x000fe80000100800 */
[----:B------:R-:W4:Y:S04]  /*21e70*/  LDL R7, [R1+0x984] ;  /* 0x0009840001077983 */ /* 0x000f280000100800 */
[----:B------:R-:W4:Y:S01]  /*21e80*/  LDL R6, [R1+0x988] ;  /* 0x0009880001067983 */ /* 0x000f220000100800 */
[----:B------:R-:W-:Y:S01]  /*21e90*/  PRMT R24, RZ, 0x7610, R24 ;  /* 0x00007610ff187816 */ /* 0x000fe20000000018 */
[----:B0-----:R-:W-:-:S02]  /*21ea0*/  @!P0 IMAD.MOV.U32 R15, RZ, RZ, R5 ;  /* 0x000000ffff0f8224 */ /* 0x001fc400078e0005 */
[----:B------:R-:W4:Y:S04]  /*21eb0*/  LDL R3, [R1+0x964] ;  /* 0x0009640001037983 */ /* 0x000f280000100800 */
[----:B------:R-:W4:Y:S01]  /*21ec0*/  LDL R2, [R1+0x968] ;  /* 0x0009680001027983 */ /* 0x000f220000100800 */
[----:B------:R-:W-:-:S03]  /*21ed0*/  PRMT R22, RZ, 0x7610, R22 ;  /* 0x00007610ff167816 */ /* 0x000fc60000000016 */
[----:B------:R0:W-:Y:S04]  /*21ee0*/  STS.U16 [R0+0x1d000], R10 ;  /* 0x01d0000a00007388 */ /* 0x0001e80000000400 */
[----:B0-----:R-:W4:Y:S04]  /*21ef0*/  LDL.LU R10, [R1+0x1c0] ;  /* 0x0001c000010a7983 */ /* 0x001f280000300800 */
[----:B---3--:R-:W-:Y:S04]  /*21f00*/  STL [R1+0x21b0], R26 ;  /* 0x0021b01a01007387 */ /* 0x008fe80000100800 */
[----:B------:R-:W3:Y:S01]  /*21f10*/  LDL R5, [R1+0x944] ;  /* 0x0009440001057983 */ /* 0x000ee20000100800 */
[----:B--2---:R-:W-:-:S03]  /*21f20*/  @!P0 IMAD.MOV.U32 R14, RZ, RZ, R4 ;  /* 0x000000ffff0e8224 */ /* 0x004fc600078e0004 */
[----:B------:R-:W2:Y:S04]  /*21f30*/  LDL R4, [R1+0x948] ;  /* 0x0009480001047983 */ /* 0x000ea80000100800 */
[----:B------:R4:W2:Y:S02]  /*21f40*/  @!P0 LDG.E.U16 R24, [R14.64] ;  /* 0x0000000a0e188981 */ /* 0x0008a4000c1e1500 */
[----:B----4-:R-:W-:Y:S02]  /*21f50*/  @!P0 IMAD.MOV.U32 R14, RZ, RZ, R6 ;  /* 0x000000ffff0e8224 */ /* 0x010fe400078e0006 */
[----:B------:R-:W-:-:S05]  /*21f60*/  @!P0 IMAD.MOV.U32 R15, RZ, RZ, R7 ;  /* 0x000000ffff0f8224 */ /* 0x000fca00078e0007 */
[----:B------:R0:W4:Y:S01]  /*21f70*/  @!P0 LDG.E.U16 R22, [R14.64] ;  /* 0x0000000a0e168981 */ /* 0x000122000c1e1500 */
[----:B------:R-:W-:Y:S02]  /*21f80*/  PRMT R20, RZ, 0x7610, R20 ;  /* 0x00007610ff147816 */ /* 0x000fe40000000014 */
[----:B------:R-:W-:Y:S01]  /*21f90*/  PRMT R18, RZ, 0x7610, R18 ;  /* 0x00007610ff127816 */ /* 0x000fe20000000012 */
[----:B0-----:R-:W-:Y:S02]  /*21fa0*/  @!P0 IMAD.MOV.U32 R14, RZ, RZ, R2 ;  /* 0x000000ffff0e8224 */ /* 0x001fe400078e0002 */
[----:B------:R-:W-:-:S05]  /*21fb0*/  @!P0 IMAD.MOV.U32 R15, RZ, RZ, R3 ;  /* 0x000000ffff0f8224 */ /* 0x000fca00078e0003 */
[----:B------:R3:W4:Y:S04]  /*21fc0*/  @!P0 LDG.E.U16 R20, [R14.64] ;  /* 0x0000000a0e148981 */ /* 0x000728000c1e1500 */
[----:B------:R0:W-:Y:S01]  /*21fd0*/  STS.U16 [R0+0x1e800], R13 ;  /* 0x01e8000d00007388 */ /* 0x0001e20000000400 */
[----:B---3--:R-:W-:Y:S02]  /*21fe0*/  @!P0 IMAD.MOV.U32 R15, RZ, RZ, R5 ;  /* 0x000000ffff0f8224 */ /* 0x008fe400078e0005 */
[----:B--2---:R-:W-:Y:S01]  /*21ff0*/  @!P0 IMAD.MOV.U32 R14, RZ, RZ, R4 ;  /* 0x000000ffff0e8224 */ /* 0x004fe200078e0004 */
[----:B------:R-:W-:Y:S04]  /*22000*/  STL [R1+0x21b4], R24 ;  /* 0x0021b41801007387 */ /* 0x000fe80000100800 */
[----:B------:R-:W2:Y:S04]  /*22010*/  @!P0 LDG.E.U16 R18, [R14.64] ;  /* 0x0000000a0e128981 */ /* 0x000ea8000c1e1500 */
[----:B----4-:R-:W-:Y:S04]  /*22020*/  STL [R1+0x21b8], R22 ;  /* 0x0021b81601007387 */ /* 0x010fe80000100800 */
[----:B0-----:R-:W3:Y:S04]  /*22030*/  LDL.LU R13, [R1+0x3f0] ;  /* 0x0003f000010d7983 */ /* 0x001ee80000300800 */
[----:B------:R-:W4:Y:S04]  /*22040*/  LDL R3, [R1+0x924] ;  /* 0x0009240001037983 */ /* 0x000f280000100800 */
[----:B------:R-:W3:Y:S04]  /*22050*/  LDL R2, [R1+0x928] ;  /* 0x0009280001027983 */ /* 0x000ee80000100800 */
[----:B------:R-:W-:Y:S04]  /*22060*/  STL [R1+0x21bc], R20 ;  /* 0x0021bc1401007387 */ /* 0x000fe80000100800 */
[----:B------:R-:W3:Y:S04]  /*22070*/  LDL.LU R6, [R1+0x1dc] ;  /* 0x0001dc0001067983 */ /* 0x000ee80000300800 */
[----:B------:R-:W3:Y:S04]  /*22080*/  LDL R7, [R1+0x904] ;  /* 0x0009040001077983 */ /* 0x000ee80000100800 */
[----:B------:R-:W3:Y:S04]  /*22090*/  LDL R5, [R1+0x908] ;  /* 0x0009080001057983 */ /* 0x000ee80000100800 */
[----:B------:R0:W-:Y:S04]  /*220a0*/  STS.U16 [R0+0x1d800], R9 ;  /* 0x01d8000900007388 */ /* 0x0001e80000000400 */
[----:B------:R1:W-:Y:S04]  /*220b0*/  STS.U16 [R0+0x1f800], R10 ;  /* 0x01f8000a00007388 */ /* 0x0003e80000000400 */
[----:B0-----:R-:W3:Y:S04]  /*220c0*/  LDL.LU R9, [R1+0x1d8] ;  /* 0x0001d80001097983 */ /* 0x001ee80000300800 */
[----:B--2---:R-:W-:Y:S04]  /*220d0*/  STL [R1+0x21c0], R18 ;  /* 0x0021c01201007387 */ /* 0x004fe80000100800 */
[----:B------:R-:W-:Y:S04]  /*220e0*/  STL [R1+0xda0], R0 ;  /* 0x000da00001007387 */ /* 0x000fe80000100800 */
[----:B-1----:R-:W2:Y:S04]  /*220f0*/  LDL.LU R10, [R1+0x1d4] ;  /* 0x0001d400010a7983 */ /* 0x002ea80000300800 */
[----:B------:R-:W2:Y:S01]  /*22100*/  LDL R4, [R1+0x8e4] ;  /* 0x0008e40001047983 */ /* 0x000ea20000100800 */
[----:B----4-:R-:W-:-:S03]  /*22110*/  @!P0 IMAD.MOV.U32 R15, RZ, RZ, R3 ;  /* 0x000000ffff0f8224 */ /* 0x010fc600078e0003 */
[----:B------:R-:W4:Y:S01]  /*22120*/  LDL R3, [R1+0x8e8] ;  /* 0x0008e80001037983 */ /* 0x000f220000100800 */
[----:B------:R-:W-:Y:S01]  /*22130*/  PRMT R16, RZ, 0x7610, R16 ;  /* 0x00007610ff107816 */ /* 0x000fe20000000010 */
[----:B---3--:R-:W-:Y:S01]  /*22140*/  @!P0 IMAD.MOV.U32 R14, RZ, RZ, R2 ;  /* 0x000000ffff0e8224 */ /* 0x008fe200078e0002 */
[----:B------:R-:W-:Y:S02]  /*22150*/  PRMT R17, RZ, 0x7610, R17 ;  /* 0x00007610ff117816 */ /* 0x000fe40000000011 */
[----:B------:R-:W-:Y:S01]  /*22160*/  PRMT R19, RZ, 0x7610, R19 ;  /* 0x00007610ff137816 */ /* 0x000fe20000000013 */
[----:B------:R0:W-:Y:S04]  /*22170*/  STS.U16 [R0+0x1e000], R11 ;  /* 0x01e0000b00007388 */ /* 0x0001e80000000400 */
[----:B------:R1:W3:Y:S04]  /*22180*/  @!P0 LDG.E.U16 R16, [R14.64] ;  /* 0x0000000a0e108981 */ /* 0x0002e8000c1e1500 */
[----:B------:R0:W-:Y:S04]  /*22190*/  STS.U16 [R0+0x1f000], R12 ;  /* 0x01f0000c00007388 */ /* 0x0001e80000000400 */
[----:B------:R-:W3:Y:S01]  /*221a0*/  LDL R2, [R1+0x8c4] ;  /* 0x0008c40001027983 */ /* 0x000ee20000100800 */
[----:B-1----:R-:W-:-:S02]  /*221b0*/  @!P0 IMAD.MOV.U32 R14, RZ, RZ, R5 ;  /* 0x000000ffff0e8224 */ /* 0x002fc400078e0005 */
[----:B------:R-:W-:Y:S01]  /*221c0*/  @!P0 IMAD.MOV.U32 R15, RZ, RZ, R7 ;  /* 0x000000ffff0f8224 */ /* 0x000fe200078e0007 */
[----:B0-----:R-:W0:Y:S04]  /*221d0*/  S2R R11, SR_TID.X ;  /* 0x00000000000b7919 */ /* 0x001e280000002100 */
[----:B------:R2:W3:Y:S04]  /*221e0*/  @!P0 LDG.E.U16 R17, [R14.64] ;  /* 0x0000000a0e118981 */ /* 0x0004e8000c1e1500 */
[----:B------:R-:W3:Y:S01]  /*221f0*/  LDL R0, [R1+0x8c8] ;  /* 0x0008c80001007983 */ /* 0x000ee20000100800 */
[----:B--2---:R-:W-:-:S02]  /*22200*/  @!P0 IMAD.MOV.U32 R15, RZ, RZ, R4 ;  /* 0x000000ffff0f8224 */ /* 0x004fc400078e0004 */
[----:B----4-:R-:W-:-:S05]  /*22210*/  @!P0 IMAD.MOV.U32 R14, RZ, RZ, R3 ;  /* 0x000000ffff0e8224 */ /* 0x010fca00078e0003 */
[----:B------:R-:W2:Y:S01]  /*22220*/  @!P0 LDG.E.U16 R19, [R14.64] ;  /* 0x0000000a0e138981 */ /* 0x000ea2000c1e1500 */
[C---:B0-----:R-:W-:Y:S02]  /*22230*/  LOP3.LUT R12, R11.reuse, 0x7f, RZ, 0xc0, !PT ;  /* 0x0000007f0b0c7812 */ /* 0x041fe400078ec0ff */
[----:B------:R-:W-:-:S04]  /*22240*/  LOP3.LUT R11, R11, 0x80, RZ, 0xc0, !PT ;  /* 0x000000800b0b7812 */ /* 0x000fc800078ec0ff */
[----:B------:R-:W-:Y:S01]  /*22250*/  ISETP.NE.U32.AND P1, PT, R11, RZ, PT ;  /* 0x000000ff0b00720c */ /* 0x000fe20003f25070 */
[----:B------:R-:W-:Y:S01]  /*22260*/  IMAD.SHL.U32 R12, R12, 0x2, RZ ;  /* 0x000000020c0c7824 */ /* 0x000fe200078e00ff */
[----:B------:R-:W4:Y:S02]  /*22270*/  LDL.LU R11, [R1+0x1d0] ;  /* 0x0001d000010b7983 */ /* 0x000f240000300800 */
[----:B------:R-:W-:-:S04]  /*22280*/  SEL R22, RZ, 0x110, !P1 ;  /* 0x00000110ff167807 */ /* 0x000fc80004800000 */
[----:B------:R-:W-:Y:S02]  /*22290*/  LOP3.LUT R22, R22, R12, RZ, 0x3c, !PT ;  /* 0x0000000c16167212 */ /* 0x000fe400078e3cff */
[----:B------:R-:W4:Y:S02]  /*222a0*/  LDL.LU R12, [R1+0x1cc] ;  /* 0x0001cc00010c7983 */ /* 0x000f240000300800 */
[----:B------:R-:W-:Y:S02]  /*222b0*/  LOP3.LUT R22, R22, 0x20, RZ, 0x3c, !PT ;  /* 0x0000002016167812 */ /* 0x000fe400078e3cff */
[----:B---3--:R-:W-:Y:S04]  /*222c0*/  STL [R1+0x21c4], R16 ;  /* 0x0021c41001007387 */ /* 0x008fe80000100800 */
[----:B------:R0:W-:Y:S04]  /*222d0*/  STS.U16 [R22+0x200], R13 ;  /* 0x0002000d16007388 */ /* 0x0001e80000000400 */
[----:B------:R1:W-:Y:S04]  /*222e0*/  STS.U16 [R22+0xa00], R6 ;  /* 0x000a000616007388 */ /* 0x0003e80000000400 */
[----:B0-----:R-:W3:Y:S04]  /*222f0*/  LDL.LU R13, [R1+0x1c8] ;  /* 0x0001c800010d7983 */ /* 0x001ee80000300800 */
[----:B------:R-:W3:Y:S04]  /*22300*/  LDL R8, [R1+0x8a4] ;  /* 0x0008a40001087983 */ /* 0x000ee80000100800 */
[----:B------:R-:W4:Y:S04]  /*22310*/  LDL R7, [R1+0x8a8] ;  /* 0x0008a80001077983 */ /* 0x000f280000100800 */
[----:B------:R-:W-:Y:S04]  /*22320*/  STL [R1+0x21c8], R17 ;  /* 0x0021c81101007387 */ /* 0x000fe80000100800 */
[----:B-1----:R-:W4:Y:S04]  /*22330*/  LDL R6, [R1+0x884] ;  /* 0x0008840001067983 */ /* 0x002f280000100800 */
[----:B------:R-:W4:Y:S04]  /*22340*/  LDL R5, [R1+0x888] ;  /* 0x0008880001057983 */ /* 0x000f280000100800 */
[----:B--2---:R-:W-:Y:S04]  /*22350*/  STL [R1+0x21cc], R19 ;  /* 0x0021cc1301007387 */ /* 0x004fe80000100800 */
[----:B------:R-:W2:Y:S04]  /*22360*/  LDL R4, [R1+0x864] ;  /* 0x0008640001047983 */ /* 0x000ea80000100800 */
[----:B------:R-:W2:Y:S01]  /*22370*/  LDL R3, [R1+0x868] ;  /* 0x0008680001037983 */ /* 0x000ea20000100800 */
[----:B------:R-:W-:-:S02]  /*22380*/  @!P0 IMAD.MOV.U32 R14, RZ, RZ, R0 ;  /* 0x000000ffff0e8224 */ /* 0x000fc400078e0000 */
[----:B------:R-:W-:Y:S01]  /*22390*/  @!P0 IMAD.MOV.U32 R15, RZ, RZ, R2 ;  /* 0x000000ffff0f8224 */ /* 0x000fe200078e0002 */
[----:B------:R-:W2:Y:S04]  /*223a0*/  LDL R0, [R1+0x848] ;  /* 0x0008480001007983 */ /* 0x000ea80000100800 */
[----:B------:R-:W2:Y:S01]  /*223b0*/  LDL R2, [R1+0x844] ;  /* 0x0008440001027983 */ /* 0x000ea20000100800 */
[----:B------:R-:W-:Y:S02]  /*223c0*/  PRMT R21, RZ, 0x7610, R21 ;  /* 0x00007610ff157816 */ /* 0x000fe40000000015 */
[----:B------:R-:W-:-:S04]  /*223d0*/  PRMT R23, RZ, 0x7610, R23 ;  /* 0x00007610ff177816 */ /* 0x000fc80000000017 */
[----:B------:R3:W2:Y:S01]  /*223e0*/  @!P0 LDG.E.U16 R21, [R14.64] ;  /* 0x0000000a0e158981 */ /* 0x0006a2000c1e1500 */
[----:B------:R-:W-:Y:S02]  /*223f0*/  PRMT R25, RZ, 0x7610, R25 ;  /* 0x00007610ff197816 */ /* 0x000fe40000000019 */
[----:B------:R-:W-:Y:S01]  /*22400*/  PRMT R27, RZ, 0x7610, R27 ;  /* 0x00007610ff1b7816 */ /* 0x000fe2000000001b */
[----:B---3--:R-:W-:Y:S02]  /*22410*/  @!P0 IMAD.MOV.U32 R15, RZ, RZ, R8 ;  /* 0x000000ffff0f8224 */ /* 0x008fe400078e0008 */
[----:B----4-:R-:W-:-:S05]  /*22420*/  @!P0 IMAD.MOV.U32 R14, RZ, RZ, R7 ;  /* 0x000000ffff0e8224 */ /* 0x010fca00078e0007 */
[----:B------:R0:W3:Y:S02]  /*22430*/  @!P0 LDG.E.U16 R23, [R14.64] ;  /* 0x0000000a0e178981 */ /* 0x0000e4000c1e1500 */
[----:B0-----:R-:W-:Y:S02]  /*22440*/  @!P0 IMAD.MOV.U32 R14, RZ, RZ, R5 ;  /* 0x000000ffff0e8224 */ /* 0x001fe400078e0005 */
[----:B------:R-:W-:-:S05]  /*22450*/  @!P0 IMAD.MOV.U32 R15, RZ, RZ, R6 ;  /* 0x000000ffff0f8224 */ /* 0x000fca00078e0006 */
[----:B------:R2:W4:Y:S02]  /*22460*/  @!P0 LDG.E.U16 R25, [R14.64] ;  /* 0x0000000a0e198981 */ /* 0x000524000c1e1500 */
[----:B--2---:R-:W-:Y:S02]  /*22470*/  @!P0 IMAD.MOV.U32 R15, RZ, RZ, R4 ;  /* 0x000000ffff0f8224 */ /* 0x004fe400078e0004 */
[----:B------:R-:W-:-:S05]  /*22480*/  @!P0 IMAD.MOV.U32 R14, RZ, RZ, R3 ;  /* 0x000000ffff0e8224 */ /* 0x000fca00078e0003 */
[----:B------:R0:W2:Y:S01]  /*22490*/  @!P0 LDG.E.U16 R27, [R14.64] ;  /* 0x0000000a0e1b8981 */ /* 0x0000a2000c1e1500 */
[----:B------:R-:W-:Y:S01]  /*224a0*/  PRMT R29, RZ, 0x7610, R29 ;  /* 0x00007610ff1d7816 */ /* 0x000fe2000000001d */
[----:B0-----:R-:W-:Y:S02]  /*224b0*/  @!P0 IMAD.MOV.U32 R14, RZ, RZ, R0 ;  /* 0x000000ffff0e8224 */ /* 0x001fe400078e0000 */
[----:B------:R-:W-:-:S05]  /*224c0*/  @!P0 IMAD.MOV.U32 R15, RZ, RZ, R2 ;  /* 0x000000ffff0f8224 */ /* 0x000fca00078e0002 */
[----:B------:R-:W2:Y:S04]  /*224d0*/  @!P0 LDG.E.U16 R29, [R14.64] ;  /* 0x0000000a0e1d8981 */ /* 0x000ea8000c1e1500 */
[----:B------:R-:W-:Y:S04]  /*224e0*/  STL [R1+0x21d0], R21 ;  /* 0x0021d01501007387 */ /* 0x000fe80000100800 */
[----:B---3--:R-:W-:Y:S04]  /*224f0*/  STL [R1+0x21d4], R23 ;  /* 0x0021d41701007387 */ /* 0x008fe80000100800 */
[----:B----4-:R-:W-:Y:S04]  /*22500*/  STL [R1+0x21d8], R25 ;  /* 0x0021d81901007387 */ /* 0x010fe80000100800 */
[----:B--2---:R-:W-:Y:S04]  /*22510*/  STL [R1+0x21dc], R27 ;  /* 0x0021dc1b01007387 */ /* 0x004fe80000100800 */
[----:B------:R-:W2:Y:S04]  /*22520*/  LDL.LU R26, [R1+0x1c4] ;  /* 0x0001c400011a7983 */ /* 0x000ea80000300800 */
[----:B------:R-:W3:Y:S04]  /*22530*/  LDL.LU R28, [R1+0x1b4] ;  /* 0x0001b400011c7983 */ /* 0x000ee80000300800 */
[----:B------:R-:W4:Y:S04]  /*22540*/  LDL.LU R2, [R1+0x1a4] ;  /* 0x0001a40001027983 */ /* 0x000f280000300800 */
[----:B------:R-:W4:Y:S04]  /*22550*/  LDL.LU R3, [R1+0x194] ;  /* 0x0001940001037983 */ /* 0x000f280000300800 */
[----:B------:R-:W4:Y:S04]  /*22560*/  LDL.LU R4, [R1+0x184] ;  /* 0x0001840001047983 */ /* 0x000f280000300800 */
[----:B------:R-:W4:Y:S04]  /*22570*/  LDL.LU R5, [R1+0x174] ;  /* 0x0001740001057983 */ /* 0x000f280000300800 */
[----:B------:R-:W4:Y:S04]  /*22580*/  LDL.LU R6, [R1+0x164] ;  /* 0x0001640001067983 */ /* 0x000f280000300800 */
[----:B------:R-:W4:Y:S04]  /*22590*/  LDL.LU R7, [R1+0x154] ;  /* 0x0001540001077983 */ /* 0x000f280000300800 */
[----:B------:R0:W-:Y:S04]  /*225a0*/  STS.U16 [R22+0x1200], R9 ;  /* 0x0012000916007388 */ /* 0x0001e80000000400 */
[----:B------:R-:W4:Y:S04]  /*225b0*/  LDL.LU R8, [R1+0x144] ;  /* 0x0001440001087983 */ /* 0x000f280000300800 */
[----:B------:R1:W-:Y:S04]  /*225c0*/  STS.U16 [R22+0x1a00], R10 ;  /* 0x001a000a16007388 */ /* 0x0003e80000000400 */
[----:B0-----:R-:W4:Y:S04]  /*225d0*/  LDL.LU R9, [R1+0x134] ;  /* 0x0001340001097983 */ /* 0x001f280000300800 */
[----:B------:R0:W-:Y:S04]  /*225e0*/  STS.U16 [R22+0x2200], R11 ;  /* 0x0022000b16007388 */ /* 0x0001e80000000400 */
[----:B-1----:R-:W4:Y:S04]  /*225f0*/  LDL.LU R10, [R1+0x124] ;  /* 0x00012400010a7983 */ /* 0x002f280000300800 */
[----:B------:R1:W-:Y:S04]  /*22600*/  STS.U16 [R22+0x2a00], R12 ;  /* 0x002a000c16007388 */ /* 0x0003e80000000400 */
[----:B0-----:R-:W4:Y:S04]  /*22610*/  LDL.LU R11, [R1+0x114] ;  /* 0x00011400010b7983 */ /* 0x001f280000300800 */
[----:B------:R0:W-:Y:S04]  /*22620*/  STS.U16 [R22+0x3200], R13 ;  /* 0x0032000d16007388 */ /* 0x0001e80000000400 */
[----:B-1----:R-:W4:Y:S04]  /*22630*/  LDL.LU R12, [R1+0x104] ;  /* 0x00010400010c7983 */ /* 0x002f280000300800 */
[----:B0-----:R-:W4:Y:S04]  /*22640*/  LDL.LU R13, [R1+0xf4] ;  /* 0x0000f400010d7983 */ /* 0x001f280000300800 */
        /* <DEDUP_REMOVED lines=53> */
[----:B--2---:R-:W-:Y:S04]  /*229a0*/  STS.U16 [R22+0x3a00], R26 ;  /* 0x003a001a16007388 */ /* 0x004fe80000000400 */
[----:B---3--:R-:W-:Y:S04]  /*229b0*/  STS.U16 [R22+0x4200], R28 ;  /* 0x0042001c16007388 */ /* 0x008fe80000000400 */
[----:B----4-:R0:W-:Y:S04]  /*229c0*/  STS.U16 [R22+0x4a00], R2 ;  /* 0x004a000216007388 */ /* 0x0101e80000000400 */
[----:B0-----:R-:W2:Y:S04]  /*229d0*/  LDL.LU R2, [R1+0xd0] ;  /* 0x0000d00001027983 */ /* 0x001ea80000300800 */
[----:B--2---:R0:W-:Y:S04]  /*229e0*/  STL [R1+0x2238], R2 ;  /* 0x0022380201007387 */ /* 0x0041e80000100800 */
[----:B0-----:R-:W2:Y:S04]  /*229f0*/  LDL.LU R2, [R1+0xd4] ;  /* 0x0000d40001027983 */ /* 0x001ea80000300800 */
[----:B--2---:R0:W-:Y:S04]  /*22a00*/  STL [R1+0x223c], R2 ;  /* 0x00223c0201007387 */ /* 0x0041e80000100800 */
[----:B0-----:R-:W2:Y:S04]  /*22a10*/  LDL.LU R2, [R1+0xd8] ;  /* 0x0000d80001027983 */ /* 0x001ea80000300800 */
[----:B------:R-:W-:Y:S04]  /*22a20*/  STS.U16 [R22+0x5200], R3 ;  /* 0x0052000316007388 */ /* 0x000fe80000000400 */
[----:B------:R-:W-:Y:S04]  /*22a30*/  STS.U16 [R22+0x5a00], R4 ;  /* 0x005a000416007388 */ /* 0x000fe80000000400 */
[----:B------:R-:W-:Y:S04]  /*22a40*/  STS.U16 [R22+0x6200], R5 ;  /* 0x0062000516007388 */ /* 0x000fe80000000400 */
[----:B------:R-:W-:Y:S04]  /*22a50*/  STS.U16 [R22+0x6a00], R6 ;  /* 0x006a000616007388 */ /* 0x000fe80000000400 */
[----:B------:R-:W-:Y:S04]  /*22a60*/  STS.U16 [R22+0x7200], R7 ;  /* 0x0072000716007388 */ /* 0x000fe80000000400 */
[----:B--2---:R0:W-:Y:S04]  /*22a70*/  STL [R1+0x2240], R2 ;  /* 0x0022400201007387 */ /* 0x0041e80000100800 */
[----:B0-----:R-:W2:Y:S04]  /*22a80*/  LDL.LU R2, [R1+0xe0] ;  /* 0x0000e00001027983 */ /* 0x001ea80000300800 */
[----:B------:R-:W3:Y:S04]  /*22a90*/  LDL.LU R3, [R1+0xcc] ;  /* 0x0000cc0001037983 */ /* 0x000ee80000300800 */
[----:B------:R-:W4:Y:S04]  /*22aa0*/  LDL.LU R5, [R1+0xc8] ;  /* 0x0000c80001057983 */ /* 0x000f280000300800 */
[----:B------:R-:W3:Y:S04]  /*22ab0*/  LDL.LU R6, [R1+0xc4] ;  /* 0x0000c40001067983 */ /* 0x000ee80000300800 */
[----:B------:R0:W-:Y:S04]  /*22ac0*/  STS.U16 [R22+0x7a00], R8 ;  /* 0x007a000816007388 */ /* 0x0001e80000000400 */
[----:B------:R-:W3:Y:S04]  /*22ad0*/  LDL.LU R7, [R1+0xc0] ;  /* 0x0000c00001077983 */ /* 0x000ee80000300800 */
[----:B------:R1:W-:Y:S04]  /*22ae0*/  STS.U16 [R22+0x8200], R9 ;  /* 0x0082000916007388 */ /* 0x0003e80000000400 */
[----:B0-----:R-:W3:Y:S04]  /*22af0*/  LDL.LU R8, [R1+0xbc] ;  /* 0x0000bc0001087983 */ /* 0x001ee80000300800 */
[----:B------:R0:W-:Y:S04]  /*22b00*/  STS.U16 [R22+0x8a00], R10 ;  /* 0x008a000a16007388 */ /* 0x0001e80000000400 */
[----:B-1----:R-:W3:Y:S04]  /*22b10*/  LDL.LU R9, [R1+0xb8] ;  /* 0x0000b80001097983 */ /* 0x002ee80000300800 */
[----:B------:R1:W-:Y:S04]  /*22b20*/  STS.U16 [R22+0x9200], R11 ;  /* 0x0092000b16007388 */ /* 0x0003e80000000400 */
[----:B0-----:R-:W3:Y:S04]  /*22b30*/  LDL.LU R10, [R1+0xb4] ;  /* 0x0000b400010a7983 */ /* 0x001ee80000300800 */
[----:B------:R0:W-:Y:S04]  /*22b40*/  STS.U16 [R22+0x9a00], R12 ;  /* 0x009a000c16007388 */ /* 0x0001e80000000400 */
[----:B-1----:R-:W3:Y:S04]  /*22b50*/  LDL.LU R11, [R1+0xb0] ;  /* 0x0000b000010b7983 */ /* 0x002ee80000300800 */
[----:B------:R1:W-:Y:S04]  /*22b60*/  STS.U16 [R22+0xa200], R13 ;  /* 0x00a2000d16007388 */ /* 0x0003e80000000400 */
[----:B0-----:R-:W3:Y:S04]  /*22b70*/  LDL.LU R12, [R1+0xac] ;  /* 0x0000ac00010c7983 */ /* 0x001ee80000300800 */
[----:B-1----:R-:W3:Y:S04]  /*22b80*/  LDL.LU R13, [R1+0xa8] ;  /* 0x0000a800010d7983 */ /* 0x002ee80000300800 */
        /* <DEDUP_REMOVED lines=17> */
[----:B--2---:R0:W-:Y:S04]  /*22ca0*/  STS.U16 [R22+0xaa00], R2 ;  /* 0x00aa000216007388 */ /* 0x0041e80000000400 */
[----:B0-----:R-:W2:Y:S04]  /*22cb0*/  LDL.LU R2, [R1+0x2240] ;  /* 0x0022400001027983 */ /* 0x001ea80000300800 */
[----:B--2---:R0:W-:Y:S04]  /*22cc0*/  STS.U16 [R22+0xb200], R2 ;  /* 0x00b2000216007388 */ /* 0x0041e80000000400 */
[----:B0-----:R-:W2:Y:S04]  /*22cd0*/  LDL.LU R2, [R1+0x223c] ;  /* 0x00223c0001027983 */ /* 0x001ea80000300800 */
[----:B--2---:R0:W-:Y:S04]  /*22ce0*/  STS.U16 [R22+0xba00], R2 ;  /* 0x00ba000216007388 */ /* 0x0041e80000000400 */
[----:B0-----:R-:W2:Y:S04]  /*22cf0*/  LDL.LU R2, [R1+0x2238] ;  /* 0x0022380001027983 */ /* 0x001ea80000300800 */
[----:B--2---:R0:W-:Y:S04]  /*22d00*/  STS.U16 [R22+0xc200], R2 ;  /* 0x00c2000216007388 */ /* 0x0041e80000000400 */
[----:B---3--:R1:W-:Y:S04]  /*22d10*/  STS.U16 [R22+0xca00], R3 ;  /* 0x00ca000316007388 */ /* 0x0083e80000000400 */
[----:B----4-:R2:W-:Y:S04]  /*22d20*/  STS.U16 [R22+0xd200], R5 ;  /* 0x00d2000516007388 */ /* 0x0105e80000000400 */
[----:B0-----:R-:W3:Y:S04]  /*22d30*/  LDL.LU R2, [R1+0x2234] ;  /* 0x0022340001027983 */ /* 0x001ee80000300800 */
[----:B-1----:R-:W4:Y:S04]  /*22d40*/  LDL.LU R3, [R1+0x2230] ;  /* 0x0022300001037983 */ /* 0x002f280000300800 */
[----:B--2---:R-:W2:Y:S04]  /*22d50*/  LDL.LU R5, [R1+0x222c] ;  /* 0x00222c0001057983 */ /* 0x004ea80000300800 */
[----:B------:R0:W-:Y:S04]  /*22d60*/  STS.U16 [R22+0xda00], R6 ;  /* 0x00da000616007388 */ /* 0x0001e80000000400 */
[----:B------:R1:W-:Y:S04]  /*22d70*/  STS.U16 [R22+0xe200], R7 ;  /* 0x00e2000716007388 */ /* 0x0003e80000000400 */
[----:B------:R1:W-:Y:S04]  /*22d80*/  STS.U16 [R22+0xea00], R8 ;  /* 0x00ea000816007388 */ /* 0x0003e80000000400 */
[----:B0-----:R-:W2:Y:S04]  /*22d90*/  LDL.LU R6, [R1+0x2228] ;  /* 0x0022280001067983 */ /* 0x001ea80000300800 */
[----:B-1----:R-:W2:Y:S04]  /*22da0*/  LDL.LU R7, [R1+0x2224] ;  /* 0x0022240001077983 */ /* 0x002ea80000300800 */
[----:B------:R-:W2:Y:S04]  /*22db0*/  LDL.LU R8, [R1+0x2220] ;  /* 0x0022200001087983 */ /* 0x000ea80000300800 */
        /* <DEDUP_REMOVED lines=8> */
[----:B0-----:R-:W2:Y:S04]  /*22e40*/  LDL.LU R12, [R1+0x2210] ;  /* 0x00221000010c7983 */ /* 0x001ea80000300800 */
[----:B-1----:R-:W2:Y:S04]  /*22e50*/  LDL.LU R13, [R1+0x220c] ;  /* 0x00220c00010d7983 */ /* 0x002ea80000300800 */
[----:B------:R-:W-:Y:S04]  /*22e60*/  STS.U16 [R22+0x11a00], R14 ;  /* 0x011a000e16007388 */ /* 0x000fe80000000400 */
        /* <DEDUP_REMOVED lines=14> */
[----:B------:R0:W-:Y:S04]  /*22f50*/  STS.U16 [R22+0x19200], R28 ;  /* 0x0192001c16007388 */ /* 0x0001e80000000400 */
[----:B0-----:R-:W0:Y:S04]  /*22f60*/  S2R R28, SR_TID.X ;  /* 0x00000000001c7919 */ /* 0x001e280000002100 */
[----:B------:R0:W-:Y:S02]  /*22f70*/  STS.U16 [R22+0x19a00], R4 ;  /* 0x019a000416007388 */ /* 0x0001e40000000400 */
[----:B0-----:R-:W-:-:S02]  /*22f80*/  LOP3.LUT R4, R28, 0x7f, RZ, 0xc0, !PT ;  /* 0x0000007f1c047812 */ /* 0x001fc400078ec0ff */
[----:B------:R-:W-:-:S04]  /*22f90*/  LOP3.LUT R28, R28, 0x80, RZ, 0xc0, !PT ;  /* 0x000000801c1c7812 */ /* 0x000fc800078ec0ff */
[C---:B------:R-:W-:Y:S02]  /*22fa0*/  ISETP.NE.U32.AND P2, PT, R28.reuse, RZ, PT ;  /* 0x000000ff1c00720c */ /* 0x040fe40003f45070 */
[----:B------:R-:W-:Y:S01]  /*22fb0*/  ISETP.NE.U32.AND P1, PT, R28, RZ, PT ;  /* 0x000000ff1c00720c */ /* 0x000fe20003f25070 */
[----:B------:R-:W-:-:S03]  /*22fc0*/  IMAD.SHL.U32 R4, R4, 0x2, RZ ;  /* 0x0000000204047824 */ /* 0x000fc600078e00ff */
[----:B------:R-:W-:-:S04]  /*22fd0*/  SEL R15, RZ, 0x110, !P1 ;  /* 0x00000110ff0f7807 */ /* 0x000fc80004800000 */
[----:B------:R-:W-:Y:S01]  /*22fe0*/  LOP3.LUT R15, R15, R4, RZ, 0x3c, !PT ;  /* 0x000000040f0f7212 */ /* 0x000fe200078e3cff */
[----:B--2---:R-:W-:Y:S04]  /*22ff0*/  STL [R1+0x21a4], R13 ;  /* 0x0021a40d01007387 */ /* 0x004fe80000100800 */
[----:B------:R-:W-:Y:S04]  /*23000*/  STL [R1+0x21e8], R13 ;  /* 0x0021e80d01007387 */ /* 0x000fe80000100800 */
[----:B------:R-:W-:Y:S04]  /*23010*/  STS.U16 [R22+0x1a200], R13 ;  /* 0x01a2000d16007388 */ /* 0x000fe80000000400 */
        /* <DEDUP_REMOVED lines=11> */
[----:B------:R0:W-:Y:S04]  /*230d0*/  STS.U16 [R22+0x1d200], R7 ;  /* 0x01d2000716007388 */ /* 0x0001e80000000400 */
[----:B------:R-:W-:Y:S04]  /*230e0*/  STL [R1+0x2204], R6 ;  /* 0x0022040601007387 */ /* 0x000fe80000100800 */
[----:B0-----:R-:W2:Y:S04]  /*230f0*/  LDL.LU R7, [R1+0x60] ;  /* 0x0000600001077983 */ /* 0x001ea80000300800 */
[----:B------:R-:W2:Y:S04]  /*23100*/  LDL.LU R8, [R1+0x5c] ;  /* 0x00005c0001087983 */ /* 0x000ea80000300800 */
        /* <DEDUP_REMOVED lines=15> */
[----:B------:R0:W-:Y:S04]  /*23200*/  STS.U16 [R22+0x1da00], R6 ;  /* 0x01da000616007388 */ /* 0x0001e80000000400 */
[----:B------:R-:W2:Y:S01]  /*23210*/  LDL.LU R20, [R1+0x1c] ;  /* 0x00001c0001147983 */ /* 0x000ea20000300800 */
[----:B0-----:R-:W-:-:S03]  /*23220*/  SEL R6, RZ, 0x110, !P2 ;  /* 0x00000110ff067807 */ /* 0x001fc60005000000 */
[----:B------:R-:W2:Y:S04]  /*23230*/  LDL.LU R22, [R1+0x18] ;  /* 0x0000180001167983 */ /* 0x000ea80000300800 */
[----:B------:R-:W2:Y:S01]  /*23240*/  LDL.LU R24, [R1+0x14] ;  /* 0x0000140001187983 */ /* 0x000ea20000300800 */
[----:B------:R-:W-:-:S03]  /*23250*/  LOP3.LUT R6, R6, R4, RZ, 0x3c, !PT ;  /* 0x0000000406067212 */ /* 0x000fc600078e3cff */
[----:B------:R-:W2:Y:S04]  /*23260*/  LDL.LU R26, [R1+0x10] ;  /* 0x00001000011a7983 */ /* 0x000ea80000300800 */
[----:B------:R-:W2:Y:S04]  /*23270*/  LDL.LU R28, [R1+0xc] ;  /* 0x00000c00011c7983 */ /* 0x000ea80000300800 */
[----:B------:R-:W2:Y:S04]  /*23280*/  LDL.LU R0, [R1] ;  /* 0x0000000001007983 */ /* 0x000ea80000300800 */
[----:B------:R-:W2:Y:S01]  /*23290*/  LDL.LU R4, [R1+0x2208] ;  /* 0x0022080001047983 */ /* 0x000ea20000300800 */
[----:B------:R-:W-:-:S05]  /*232a0*/  LOP3.LUT R6, R6, 0x20, RZ, 0x3c, !PT ;  /* 0x0000002006067812 */ /* 0x000fca00078e3cff */
[----:B------:R-:W-:Y:S01]  /*232b0*/  STS.U16 [R6+0x1e200], R5 ;  /* 0x01e2000506007388 */ /* 0x000fe20000000400 */
[----:B------:R-:W-:-:S03]  /*232c0*/  LOP3.LUT R15, R15, 0x40, RZ, 0x3c, !PT ;  /* 0x000000400f0f7812 */ /* 0x000fc600078e3cff */
[----:B--2---:R-:W-:Y:S04]  /*232d0*/  STS.U16 [R6+0x1ea00], R4 ;  /* 0x01ea000406007388 */ /* 0x004fe80000000400 */
[----:B----4-:R0:W-:Y:S04]  /*232e0*/  STS.U16 [R6+0x1f200], R3 ;  /* 0x01f2000306007388 */ /* 0x0101e80000000400 */
[----:B---3--:R1:W-:Y:S04]  /*232f0*/  STS.U16 [R6+0x1fa00], R2 ;  /* 0x01fa000206007388 */ /* 0x0083e80000000400 */
[----:B0-----:R-:W2:Y:S04]  /*23300*/  LDL.LU R3, [R1+0x4] ;  /* 0x0000040001037983 */ /* 0x001ea80000300800 */
[----:B-1----:R-:W3:Y:S04]  /*23310*/  LDL.LU R6, [R1+0x2204] ;  /* 0x0022040001067983 */ /* 0x002ee80000300800 */
[----:B------:R-:W4:Y:S04]  /*23320*/  LDL.LU R2, [R1+0x8] ;  /* 0x0000080001027983 */ /* 0x000f280000300800 */
[----:B------:R0:W-:Y:S04]  /*23330*/  STS.U16 [R15+0x400], R7 ;  /* 0x000400070f007388 */ /* 0x0001e80000000400 */
[----:B------:R1:W-:Y:S04]  /*23340*/  STS.U16 [R15+0xc00], R8 ;  /* 0x000c00080f007388 */ /* 0x0003e80000000400 */
[----:B------:R1:W-:Y:S04]  /*23350*/  STS.U16 [R15+0x1400], R9 ;  /* 0x001400090f007388 */ /* 0x0003e80000000400 */
[----:B0-----:R-:W3:Y:S04]  /*23360*/  LDL.LU R7, [R1+0x2200] ;  /* 0x0022000001077983 */ /* 0x001ee80000300800 */
[----:B-1----:R-:W3:Y:S04]  /*23370*/  LDL.LU R8, [R1+0x21fc] ;  /* 0x0021fc0001087983 */ /* 0x002ee80000300800 */
        /* <DEDUP_REMOVED lines=38> */
[----:B0-----:R-:W3:Y:S04]  /*235e0*/  LDL.LU R28, [R1+0x21ac] ;  /* 0x0021ac00011c7983 */ /* 0x001ee80000300800 */
[----:B----4-:R0:W-:Y:S04]  /*235f0*/  STS.U16 [R15+0xb400], R2 ;  /* 0x00b400020f007388 */ /* 0x0101e80000000400 */
[----:B--2---:R1:W-:Y:S04]  /*23600*/  STS.U16 [R15+0xbc00], R3 ;  /* 0x00bc00030f007388 */ /* 0x0043e80000000400 */
[----:B0-----:R-:W2:Y:S04]  /*23610*/  LDL R2, [R1+0xcec] ;  /* 0x000cec0001027983 */ /* 0x001ea80000100800 */
[----:B-1----:R-:W2:Y:S01]  /*23620*/  LDL R3, [R1+0x510] ;  /* 0x0005100001037983 */ /* 0x002ea20000100800 */
[----:B---3--:R-:W-:-:S06]  /*23630*/  PRMT R13, RZ, 0x7610, R13 ;  /* 0x00007610ff0d7816 */ /* 0x008fcc000000000d */
[----:B--2---:R-:W2:Y:S04]  /*23640*/  @!P0 LDG.E.U16 R13, [R2.64] ;  /* 0x0000000a020d8981 */ /* 0x004ea8000c1e1500 */
[----:B------:R0:W-:Y:S04]  /*23650*/  STS.U16 [R15+0xc400], R0 ;  /* 0x00c400000f007388 */ /* 0x0001e80000000400 */
        /* <DEDUP_REMOVED lines=13> */
[----:B0-----:R-:W3:Y:S04]  /*23730*/  LDL.LU R0, [R1+0x51c] ;  /* 0x00051c0001007983 */ /* 0x001ee80000300800 */
[----:B------:R0:W-:Y:S04]  /*23740*/  STS.U16 [R15+0x13400], R29 ;  /* 0x0134001d0f007388 */ /* 0x0001e80000000400 */
[----:B0-----:R-:W4:Y:S04]  /*23750*/  LDL.LU R15, [R1+0x21a8] ;  /* 0x0021a800010f7983 */ /* 0x001f280000300800 */
[----:B--2---:R0:W-:Y:S04]  /*23760*/  STL [R1+0xf8], R13 ;  /* 0x0000f80d01007387 */ /* 0x0041e80000100800 */
[----:B0-----:R-:W2:Y:S04]  /*23770*/  LDL.LU R13, [R1+0x21a4] ;  /* 0x0021a400010d7983 */ /* 0x001ea80000300800 */
[----:B------:R-:W2:Y:S04]  /*23780*/  LDL R2, [R1+0x500] ;  /* 0x0005000001027983 */ /* 0x000ea80000100800 */
[----:B------:R-:W2:Y:S01]  /*23790*/  LDL R3, [R1+0xcdc] ;  /* 0x000cdc0001037983 */ /* 0x000ea20000100800 */
[----:B----4-:R-:W-:-:S02]  /*237a0*/  PRMT R15, RZ, 0x7610, R15 ;  /* 0x00007610ff0f7816 */ /* 0x010fc4000000000f */
[----:B--2---:R-:W-:-:S04]  /*237b0*/  @!P0 LOP3.LUT R3, R3, R2, RZ, 0x3c, !PT ;  /* 0x0000000203038212 */ /* 0x004fc800078e3cff */
        /* <DEDUP_REMOVED lines=43> */
[----:B---3--:R-:W-:-:S02]  /*23a70*/  PRMT R14, RZ, 0x7610, R14 ;  /* 0x00007610ff0e7816 */ /* 0x008fc4000000000e */
[----:B----4-:R-:W-:-:S04]  /*23a80*/  @!P0 LOP3.LUT R3, R3, R2, RZ, 0x3c, !PT ;  /* 0x0000000203038212 */ /* 0x010fc800078e3cff */
[----:B------:R-:W-:-:S04]  /*23a90*/  @!P0 LOP3.LUT R2, R3, R2, RZ, 0x3c, !PT ;  /* 0x0000000203028212 */ /* 0x000fc800078e3cff */
[----:B------:R-:W-:-:S05]  /*23aa0*/  @!P0 LOP3.LUT R3, R3, R2, RZ, 0x3c, !PT ;  /* 0x0000000203038212 */ /* 0x000fca00078e3cff */
[----:B------:R-:W3:Y:S04]  /*23ab0*/  @!P0 LDG.E.U16 R14, [R2.64] ;  /* 0x0000000a020e8981 */ /* 0x000ee8000c1e1500 */
[----:B---3--:R0:W-:Y:S04]  /*23ac0*/  STL [R1+0xe0], R14 ;  /* 0x0000e00e01007387 */ /* 0x0081e80000100800 */
[----:B0-----:R-:W3:Y:S01]  /*23ad0*/  LDL.LU R14, [R1+0x218c] ;  /* 0x00218c00010e7983 */ /* 0x001ee20000300800 */
[----:B------:R-:W4:Y:S02]  /*23ae0*/  LDL R2, [R1+0xc1c] ;  /* 0x000c1c0001027983 */ /* 0x000f240000100800 */
[----:B------:R-:W4:Y:S01]  /*23af0*/  LDL R3, [R1+0xc20] ;  /* 0x000c200001037983 */ /* 0x000f220000100800 */
[----:B--2---:R-:W-:-:S02]  /*23b00*/  PRMT R15, RZ, 0x7610, R15 ;  /* 0x00007610ff0f7816 */ /* 0x004fc4000000000f */
[----:B----4-:R-:W-:-:S04]  /*23b10*/  @!P0 LOP3.LUT R3, R3, R2, RZ, 0x3c, !PT ;  /* 0x0000000203038212 */ /* 0x010fc800078e3cff */
[----:B------:R-:W-:-:S04]  /*23b20*/  @!P0 LOP3.LUT R2, R3, R2, RZ, 0x3c, !PT ;  /* 0x0000000203028212 */ /* 0x000fc800078e3cff */
[----:B------:R-:W-:-:S05]  /*23b30*/  @!P0 LOP3.LUT R3, R3, R2, RZ, 0x3c, !PT ;  /* 0x0000000203038212 */ /* 0x000fca00078e3cff */
[----:B------:R-:W2:Y:S04]  /*23b40*/  @!P0 LDG.E.U16 R15, [R2.64] ;  /* 0x0000000a020f8981 */ /* 0x000ea8000c1e1500 */
[----:B--2---:R0:W-:Y:S04]  /*23b50*/  STL [R1+0xdc], R15 ;  /* 0x0000dc0f01007387 */ /* 0x0041e80000100800 */
[----:B0-----:R-:W2:Y:S01]  /*23b60*/  LDL.LU R15, [R1+0x2188] ;  /* 0x00218800010f7983 */ /* 0x001ea20000300800 */
[----:B------:R-:W4:Y:S02]  /*23b70*/  LDL R2, [R1+0xbfc] ;  /* 0x000bfc0001027983 */ /* 0x000f240000100800 */
        /* <DEDUP_REMOVED lines=239> */
[----:B------:R-:W4:Y:S04]  /*24a70*/  @!P0 LDG.E.U16 R14, [R2.64] ;  /* 0x0000000a020e8981 */ /* 0x000f28000c1e1500 */
[----:B----4-:R0:W-:Y:S04]  /*24a80*/  STL [R1+0x70], R14 ;  /* 0x0000700e01007387 */ /* 0x0101e80000100800 */
[----:B0-----:R-:W4:Y:S01]  /*24a90*/  LDL.LU R14, [R1+0x2120] ;  /* 0x00212000010e7983 */ /* 0x001f220000300800 */
[----:B------:R-:W3:Y:S02]  /*24aa0*/  LDL R2, [R1+0x89c] ;  /* 0x00089c0001027983 */ /* 0x000ee40000100800 */
[----:B------:R-:W3:Y:S01]  /*24ab0*/  LDL R3, [R1+0x8a0] ;  /* 0x0008a00001037983 */ /* 0x000ee20000100800 */
[----:B--2---:R-:W-:-:S02]  /*24ac0*/  PRMT R15, RZ, 0x7610, R15 ;  /* 0x00007610ff0f7816 */ /* 0x004fc4000000000f */
[----:B---3--:R-:W-:-:S04]  /*24ad0*/  @!P0 LOP3.LUT R3, R3, R2, RZ, 0x3c, !PT ;  /* 0x0000000203038212 */ /* 0x008fc800078e3cff */
[----:B------:R-:W-:-:S04]  /*24ae0*/  @!P0 LOP3.LUT R2, R3, R2, RZ, 0x3c, !PT ;  /* 0x0000000203028212 */ /* 0x000fc800078e3cff */
[----:B------:R-:W-:-:S05]  /*24af0*/  @!P0 LOP3.LUT R3, R3, R2, RZ, 0x3c, !PT ;  /* 0x0000000203038212 */ /* 0x000fca00078e3cff */
[----:B------:R-:W2:Y:S04]  /*24b00*/  @!P0 LDG.E.U16 R15, [R2.64] ;  /* 0x0000000a020f8981 */ /* 0x000ea8000c1e1500 */
[----:B--2---:R0:W-:Y:S04]  /*24b10*/  STL [R1+0x6c], R15 ;  /* 0x00006c0f01007387 */ /* 0x0041e80000100800 */
[----:B0-----:R-:W2:Y:S01]  /*24b20*/  LDL.LU R15, [R1+0x211c] ;  /* 0x00211c00010f7983 */ /* 0x001ea20000300800 */
[----:B------:R-:W3:Y:S02]  /*24b30*/  LDL R2, [R1+0x87c] ;  /* 0x00087c0001027983 */ /* 0x000ee40000100800 */
[----:B------:R-:W3:Y:S01]  /*24b40*/  LDL R3, [R1+0x880] ;  /* 0x0008800001037983 */ /* 0x000ee20000100800 */
[----:B----4-:R-:W-:-:S02]  /*24b50*/  PRMT R14, RZ, 0x7610, R14 ;  /* 0x00007610ff0e7816 */ /* 0x010fc4000000000e */
[----:B---3--:R-:W-:-:S04]  /*24b60*/  @!P0 LOP3.LUT R3, R3, R2, RZ, 0x3c, !PT ;  /* 0x0000000203038212 */ /* 0x008fc800078e3cff */
        /* <DEDUP_REMOVED lines=11> */
[----:B------:R-:W2:Y:S01]  /*24c20*/  @!P0 LDG.E.U16 R15, [R2.64] ;  /* 0x0000000a020f8981 */ /* 0x000ea2000c1e1500 */
[----:B---3--:R-:W-:-:S03]  /*24c30*/  PRMT R14, RZ, 0x7610, R14 ;  /* 0x00007610ff0e7816 */ /* 0x008fc6000000000e */
[----:B--2---:R0:W-:Y:S04]  /*24c40*/  STL [R1+0x64], R15 ;  /* 0x0000640f01007387 */ /* 0x0041e80000100800 */
[----:B0-----:R-:W2:Y:S01]  /*24c50*/  LDL.LU R15, [R1+0x2114] ;  /* 0x00211400010f7983 */ /* 0x001ea20000300800 */
[----:B------:R-:W3:Y:S02]  /*24c60*/  LDL R3, [R1+0x83c] ;  /* 0x00083c0001037983 */ /* 0x000ee40000100800 */
[----:B------:R-:W-:Y:S02]  /*24c70*/  @!P0 IMAD.MOV.U32 R2, RZ, RZ, R12 ;  /* 0x000000ffff028224 */ /* 0x000fe400078e000c */
[----:B------:R-:W4:Y:S04]  /*24c80*/  LDL R12, [R1+0x7e0] ;  /* 0x0007e000010c7983 */ /* 0x000f280000100800 */
[----:B---3--:R-:W3:Y:S04]  /*24c90*/  @!P0 LDG.E.U16 R14, [R2.64] ;  /* 0x0000000a020e8981 */ /* 0x008ee8000c1e1500 */
[----:B---3--:R0:W-:Y:S04]  /*24ca0*/  STL [R1+0x60], R14 ;  /* 0x0000600e01007387 */ /* 0x0081e80000100800 */
[----:B0-----:R-:W3:Y:S01]  /*24cb0*/  LDL.LU R14, [R1+0x2110] ;  /* 0x00211000010e7983 */ /* 0x001ee20000300800 */
        /* <DEDUP_REMOVED lines=11> */
[----:B------:R-:W-:-:S02]  /*24d70*/  PRMT R14, RZ, 0x7610, R14 ;  /* 0x00007610ff0e7816 */ /* 0x000fc4000000000e */
[----:B---3--:R-:W-:-:S04]  /*24d80*/  @!P0 LOP3.LUT R3, R3, R2, RZ, 0x3c, !PT ;  /* 0x0000000203038212 */ /* 0x008fc800078e3cff */
[----:B------:R-:W-:-:S04]  /*24d90*/  @!P0 LOP3.LUT R2, R3, R2, RZ, 0x3c, !PT ;  /* 0x0000000203028212 */ /* 0x000fc800078e3cff */
[----:B------:R-:W-:-:S05]  /*24da0*/  @!P0 LOP3.LUT R3, R3, R2, RZ, 0x3c, !PT ;  /* 0x0000000203038212 */ /* 0x000fca00078e3cff */
[----:B------:R-:W3:Y:S04]  /*24db0*/  @!P0 LDG.E.U16 R14, [R2.64] ;  /* 0x0000000a020e8981 */ /* 0x000ee8000c1e1500 */
        /* <DEDUP_REMOVED lines=30> */
[----:B----4-:R-:W-:-:S02]  /*24fa0*/  @!P0 IMAD.MOV.U32 R2, RZ, RZ, R12 ;  /* 0x000000ffff028224 */ /* 0x010fc400078e000c */
[----:B------:R-:W4:Y:S01]  /*24fb0*/  LDL R12, [R1+0x788] ;  /* 0x00078800010c7983 */ /* 0x000f220000100800 */
[----:B--2---:R-:W-:-:S06]  /*24fc0*/  PRMT R15, RZ, 0x7610, R15 ;  /* 0x00007610ff0f7816 */ /* 0x004fcc000000000f */
[----:B---3--:R-:W2:Y:S04]  /*24fd0*/  @!P0 LDG.E.U16 R15, [R2.64] ;  /* 0x0000000a020f8981 */ /* 0x008ea8000c1e1500 */
        /* <DEDUP_REMOVED lines=8> */
[----:B------:R0:W3:Y:S04]  /*25060*/  @!P0 LDG.E.U16 R10, [R2.64] ;  /* 0x0000000a020a8981 */ /* 0x0000e8000c1e1500 */
[----:B0-----:R-:W3:Y:S04]  /*25070*/  LDL R2, [R1+0x7bc] ;  /* 0x0007bc0001027983 */ /* 0x001ee80000100800 */
[----:B------:R-:W3:Y:S01]  /*25080*/  LDL R3, [R1+0x7c0] ;  /* 0x0007c00001037983 */ /* 0x000ee20000100800 */
[----:B--2---:R-:W-:Y:S02]  /*25090*/  PRMT R15, RZ, 0x7610, R15 ;  /* 0x00007610ff0f7816 */ /* 0x004fe4000000000f */
[----:B---3--:R-:W-:-:S04]  /*250a0*/  @!P0 LOP3.LUT R3, R3, R2, RZ, 0x3c, !PT ;  /* 0x0000000203038212 */ /* 0x008fc800078e3cff */
[----:B------:R-:W-:-:S04]  /*250b0*/  @!P0 LOP3.LUT R2, R3, R2, RZ, 0x3c, !PT ;  /* 0x0000000203028212 */ /* 0x000fc800078e3cff */
[----:B------:R-:W-:-:S05]  /*250c0*/  @!P0 LOP3.LUT R3, R3, R2, RZ, 0x3c, !PT ;  /* 0x0000000203038212 */ /* 0x000fca00078e3cff */
[----:B------:R-:W2:Y:S04]  /*250d0*/  @!P0 LDG.E.U16 R15, [R2.64] ;  /* 0x0000000a020f8981 */ /* 0x000ea8000c1e1500 */
[----:B------:R0:W-:Y:S04]  /*250e0*/  STL [R1+0x44], R10 ;  /* 0x0000440a01007387 */ /* 0x0001e80000100800 */
[----:B0-----:R-:W3:Y:S04]  /*250f0*/  LDL R10, [R1+0x780] ;  /* 0x00078000010a7983 */ /* 0x001ee80000100800 */
[----:B--2---:R0:W-:Y:S04]  /*25100*/  STL [R1+0x40], R15 ;  /* 0x0000400f01007387 */ /* 0x0041e80000100800 */
[----:B0-----:R-:W2:Y:S01]  /*25110*/  LDL.LU R15, [R1+0x20f4] ;  /* 0x0020f400010f7983 */ /* 0x001ea20000300800 */
[----:B------:R-:W2:Y:S02]  /*25120*/  LDL R2, [R1+0x7a4] ;  /* 0x0007a40001027983 */ /* 0x000ea40000100800 */
[----:B------:R-:W2:Y:S02]  /*25130*/  LDL R3, [R1+0x7a8] ;  /* 0x0007a80001037983 */ /* 0x000ea40000100800 */
[----:B--2---:R-:W-:-:S02]  /*25140*/  @!P0 LOP3.LUT R3, R3, R2, RZ, 0x3c, !PT ;  /* 0x0000000203038212 */ /* 0x004fc400078e3cff */
[----:B------:R-:W-:Y:S02]  /*25150*/  PRMT R15, RZ, 0x7610, R15 ;  /* 0x00007610ff0f7816 */ /* 0x000fe4000000000f */
        /* <DEDUP_REMOVED lines=11> */
[----:B0-----:R-:W3:Y:S04]  /*25210*/  LDL R15, [R1+0x760] ;  /* 0x00076000010f7983 */ /* 0x001ee80000100800 */
[----:B--2---:R0:W-:Y:S04]  /*25220*/  STL [R1+0x38], R14 ;  /* 0x0000380e01007387 */ /* 0x0041e80000100800 */
[----:B0-----:R-:W2:Y:S01]  /*25230*/  LDL.LU R14, [R1+0x20f0] ;  /* 0x0020f000010e7983 */ /* 0x001ea20000300800 */
[----:B------:R-:W2:Y:S01]  /*25240*/  LDL R3, [R1+0x784] ;  /* 0x0007840001037983 */ /* 0x000ea20000100800 */
[----:B------:R-:W-:Y:S01]  /*25250*/  PRMT R11, RZ, 0x7610, R11 ;  /* 0x00007610ff0b7816 */ /* 0x000fe2000000000b */
[----:B----4-:R-:W-:Y:S01]  /*25260*/  @!P0 IMAD.MOV.U32 R2, RZ, RZ, R12 ;  /* 0x000000ffff028224 */ /* 0x010fe200078e000c */
[----:B------:R-:W-:Y:S01]  /*25270*/  PRMT R9, RZ, 0x7610, R9 ;  /* 0x00007610ff097816 */ /* 0x000fe20000000009 */
[----:B------:R-:W4:Y:S04]  /*25280*/  LDL R12, [R1+0x73c] ;  /* 0x00073c00010c7983 */ /* 0x000f280000100800 */
[----:B--2---:R0:W2:Y:S04]  /*25290*/  @!P0 LDG.E.U16 R11, [R2.64] ;  /* 0x0000000a020b8981 */ /* 0x0040a8000c1e1500 */
[----:B0-----:R-:W4:Y:S01]  /*252a0*/  LDL R3, [R1+0x77c] ;  /* 0x00077c0001037983 */ /* 0x001f220000100800 */
[----:B---3--:R-:W-:-:S03]  /*252b0*/  @!P0 IMAD.MOV.U32 R2, RZ, RZ, R10 ;  /* 0x000000ffff028224 */ /* 0x008fc600078e000a */
[----:B--2---:R0:W-:Y:S01]  /*252c0*/  STL [R1+0x34], R11 ;  /* 0x0000340b01007387 */ /* 0x0041e20000100800 */
[----:B------:R-:W-:Y:S01]  /*252d0*/  PRMT R14, RZ, 0x7610, R14 ;  /* 0x00007610ff0e7816 */ /* 0x000fe2000000000e */
[----:B------:R-:W2:Y:S02]  /*252e0*/  LDL R10, [R1+0x724] ;  /* 0x00072400010a7983 */ /* 0x000ea40000100800 */
[----:B----4-:R1:W3:Y:S04]  /*252f0*/  @!P0 LDG.E.U16 R9, [R2.64] ;  /* 0x0000000a02098981 */ /* 0x0102e8000c1e1500 */
[----:B0-----:R-:W4:Y:S04]  /*25300*/  LDL R11, [R1+0x740] ;  /* 0x00074000010b7983 */ /* 0x001f280000100800 */
[----:B-1----:R-:W2:Y:S04]  /*25310*/  LDL R2, [R1+0x764] ;  /* 0x0007640001027983 */ /* 0x002ea80000100800 */
[----:B------:R-:W2:Y:S02]  /*25320*/  LDL R3, [R1+0x768] ;  /* 0x0007680001037983 */ /* 0x000ea40000100800 */
[----:B--2---:R-:W-:-:S04]  /*25330*/  @!P0 LOP3.LUT R3, R3, R2, RZ, 0x3c, !PT ;  /* 0x0000000203038212 */ /* 0x004fc800078e3cff */
[----:B------:R-:W-:-:S04]  /*25340*/  @!P0 LOP3.LUT R2, R3, R2, RZ, 0x3c, !PT ;  /* 0x0000000203028212 */ /* 0x000fc800078e3cff */
[----:B------:R-:W-:-:S05]  /*25350*/  @!P0 LOP3.LUT R3, R3, R2, RZ, 0x3c, !PT ;  /* 0x0000000203038212 */ /* 0x000fca00078e3cff */
[----:B------:R-:W2:Y:S04]  /*25360*/  @!P0 LDG.E.U16 R14, [R2.64] ;  /* 0x0000000a020e8981 */ /* 0x000ea8000c1e1500 */
[----:B---3--:R0:W-:Y:S04]  /*25370*/  STL [R1+0x30], R9 ;  /* 0x0000300901007387 */ /* 0x0081e80000100800 */
[----:B0-----:R-:W3:Y:S04]  /*25380*/  LDL R9, [R1+0x728] ;  /* 0x0007280001097983 */ /* 0x001ee80000100800 */
[----:B--2---:R0:W-:Y:S04]  /*25390*/  STL [R1+0x2c], R14 ;  /* 0x00002c0e01007387 */ /* 0x0041e80000100800 */
[----:B0-----:R-:W2:Y:S01]  /*253a0*/  LDL.LU R14, [R1+0x20ec] ;  /* 0x0020ec00010e7983 */ /* 0x001ea20000300800 */
[----:B------:R-:W2:Y:S01]  /*253b0*/  LDL R3, [R1+0x75c] ;  /* 0x00075c0001037983 */ /* 0x000ea20000100800 */
[----:B------:R-:W-:Y:S01]  /*253c0*/  PRMT R13, RZ, 0x7610, R13 ;  /* 0x00007610ff0d7816 */ /* 0x000fe2000000000d */
[----:B------:R-:W-:-:S02]  /*253d0*/  @!P0 IMAD.MOV.U32 R2, RZ, RZ, R15 ;  /* 0x000000ffff028224 */ /* 0x000fc400078e000f */
[----:B------:R-:W3:Y:S04]  /*253e0*/  LDL R15, [R1+0x704] ;  /* 0x00070400010f7983 */ /* 0x000ee80000100800 */
        /* <DEDUP_REMOVED lines=12> */
[----:B----4-:R-:W-:-:S02]  /*254b0*/  @!P0 IMAD.MOV.U32 R2, RZ, RZ, R11 ;  /* 0x000000ffff028224 */ /* 0x010fc400078e000b */
[----:B------:R-:W-:Y:S02]  /*254c0*/  @!P0 IMAD.MOV.U32 R3, RZ, RZ, R12 ;  /* 0x000000ffff038224 */ /* 0x000fe400078e000c */
[----:B------:R-:W4:Y:S01]  /*254d0*/  LDL R11, [R1+0x700] ;  /* 0x00070000010b7983 */ /* 0x000f220000100800 */
[----:B------:R-:W3:Y:S01]  /*254e0*/  LDL R12, [R1+0x6fc] ;  /* 0x0006fc00010c7983 */ /* 0x000ee20000100800 */
[----:B--2---:R-:W-:-:S06]  /*254f0*/  PRMT R14, RZ, 0x7610, R14 ;  /* 0x00007610ff0e7816 */ /* 0x004fcc000000000e */
[----:B------:R-:W2:Y:S04]  /*25500*/  @!P0 LDG.E.U16 R14, [R2.64] ;  /* 0x0000000a020e8981 */ /* 0x000ea8000c1e1500 */
[----:B--2---:R0:W-:Y:S04]  /*25510*/  STL [R1+0x20], R14 ;  /* 0x0000200e01007387 */ /* 0x0041e80000100800 */
[----:B0-----:R-:W2:Y:S01]  /*25520*/  LDL.LU R14, [R1+0x20e4] ;  /* 0x0020e400010e7983 */ /* 0x001ea20000300800 */
[----:B---3--:R-:W-:Y:S02]  /*25530*/  @!P0 IMAD.MOV.U32 R2, RZ, RZ, R9 ;  /* 0x000000ffff028224 */ /* 0x008fe400078e0009 */
[----:B------:R-:W-:-:S02]  /*25540*/  @!P0 IMAD.MOV.U32 R3, RZ, RZ, R10 ;  /* 0x000000ffff038224 */ /* 0x000fc400078e000a */
[----:B------:R-:W3:Y:S01]  /*25550*/  LDL R9, [R1+0x6e8] ;  /* 0x0006e80001097983 */ /* 0x000ee20000100800 */
[----:B------:R-:W3:Y:S01]  /*25560*/  LDL R10, [R1+0x6e4] ;  /* 0x0006e400010a7983 */ /* 0x000ee20000100800 */
[----:B--2---:R-:W-:-:S06]  /*25570*/  PRMT R14, RZ, 0x7610, R14 ;  /* 0x00007610ff0e7816 */ /* 0x004fcc000000000e */
[----:B------:R-:W2:Y:S04]  /*25580*/  @!P0 LDG.E.U16 R14, [R2.64] ;  /* 0x0000000a020e8981 */ /* 0x000ea8000c1e1500 */
[----:B--2---:R0:W-:Y:S04]  /*25590*/  STL [R1+0x1c], R14 ;  /* 0x00001c0e01007387 */ /* 0x0041e80000100800 */
[----:B0-----:R-:W2:Y:S01]  /*255a0*/  LDL.LU R14, [R1+0x20e0] ;  /* 0x0020e000010e7983 */ /* 0x001ea20000300800 */
[----:B------:R-:W2:Y:S02]  /*255b0*/  LDL R2, [R1+0x71c] ;  /* 0x00071c0001027983 */ /* 0x000ea40000100800 */
[----:B------:R-:W2:Y:S01]  /*255c0*/  LDL R3, [R1+0x720] ;  /* 0x0007200001037983 */ /* 0x000ea20000100800 */
[----:B------:R-:W-:-:S02]  /*255d0*/  PRMT R5, RZ, 0x7610, R5 ;  /* 0x00007610ff057816 */ /* 0x000fc40000000005 */
[----:B------:R-:W-:Y:S02]  /*255e0*/  PRMT R7, RZ, 0x7610, R7 ;  /* 0x00007610ff077816 */ /* 0x000fe40000000007 */
[-C--:B--2---:R-:W-:Y:S02]  /*255f0*/  @!P0 LOP3.LUT R3, R3, R2.reuse, RZ, 0x3c, !PT ;  /* 0x0000000203038212 */ /* 0x084fe400078e3cff */
[----:B------:R-:W-:Y:S02]  /*25600*/  PRMT R14, RZ, 0x7610, R14 ;  /* 0x00007610ff0e7816 */ /* 0x000fe4000000000e */
[----:B------:R-:W-:-:S04]  /*25610*/  @!P0 LOP3.LUT R2, R3, R2, RZ, 0x3c, !PT ;  /* 0x0000000203028212 */ /* 0x000fc800078e3cff */
[----:B------:R-:W-:-:S05]  /*25620*/  @!P0 LOP3.LUT R3, R3, R2, RZ, 0x3c, !PT ;  /* 0x0000000203038212 */ /* 0x000fca00078e3cff */
[----:B------:R0:W2:Y:S02]  /*25630*/  @!P0 LDG.E.U16 R14, [R2.64] ;  /* 0x0000000a020e8981 */ /* 0x0000a4000c1e1500 */
[----:B0-----:R-:W-:Y:S02]  /*25640*/  @!P0 IMAD.MOV.U32 R2, RZ, RZ, R13 ;  /* 0x000000ffff028224 */ /* 0x001fe400078e000d */
[----:B------:R-:W-:-:S05]  /*25650*/  @!P0 IMAD.MOV.U32 R3, RZ, RZ, R15 ;  /* 0x000000ffff038224 */ /* 0x000fca00078e000f */
[----:B------:R4:W2:Y:S02]  /*25660*/  @!P0 LDG.E.U16 R5, [R2.64] ;  /* 0x0000000a02058981 */ /* 0x0008a4000c1e1500 */
[----:B----4-:R-:W-:Y:S02]  /*25670*/  @!P0 IMAD.MOV.U32 R2, RZ, RZ, R11 ;  /* 0x000000ffff028224 */ /* 0x010fe400078e000b */
[----:B------:R-:W-:-:S05]  /*25680*/  @!P0 IMAD.MOV.U32 R3, RZ, RZ, R12 ;  /* 0x000000ffff038224 */ /* 0x000fca00078e000c */
[----:B------:R3:W4:Y:S01]  /*25690*/  @!P0 LDG.E.U16 R7, [R2.64] ;  /* 0x0000000a02078981 */ /* 0x000722000c1e1500 */
[----:B------:R-:W-:Y:S01]  /*256a0*/  PRMT R8, RZ, 0x7610, R8 ;  /* 0x00007610ff087816 */ /* 0x000fe20000000008 */
[----:B---3--:R-:W-:Y:S02]  /*256b0*/  @!P0 IMAD.MOV.U32 R2, RZ, RZ, R9 ;  /* 0x000000ffff028224 */ /* 0x008fe400078e0009 */
[----:B------:R-:W-:-:S05]  /*256c0*/  @!P0 IMAD.MOV.U32 R3, RZ, RZ, R10 ;  /* 0x000000ffff038224 */ /* 0x000fca00078e000a */
[----:B------:R0:W3:Y:S04]  /*256d0*/  @!P0 LDG.E.U16 R8, [R2.64] ;  /* 0x0000000a02088981 */ /* 0x0000e8000c1e1500 */
[----:B--2---:R1:W-:Y:S04]  /*256e0*/  STL [R1+0x18], R14 ;  /* 0x0000180e01007387 */ /* 0x0043e80000100800 */
[----:B-1----:R-:W2:Y:S01]  /*256f0*/  LDL.LU R14, [R1+0x20dc] ;  /* 0x0020dc00010e7983 */ /* 0x002ea20000300800 */
[----:B------:R-:W3:Y:S02]  /*25700*/  LDL R15, [R1+0x6e0] ;  /* 0x0006e000010f7983 */ /* 0x000ee40000100800 */
[----:B------:R-:W3:Y:S01]  /*25710*/  LDL R13, [R1+0x6c4] ;  /* 0x0006c400010d7983 */ /* 0x000ee20000100800 */
[----:B------:R1:W-:Y:S01]  /*25720*/  STL [R1+0x14], R5 ;  /* 0x0000140501007387 */ /* 0x0003e20000100800 */
[----:B------:R-:W3:Y:S03]  /*25730*/  LDL R12, [R1+0x6bc] ;  /* 0x0006bc00010c7983 */ /* 0x000ee60000100800 */
[----:B-1----:R-:W3:Y:S04]  /*25740*/  LDL R5, [R1+0x6c8] ;  /* 0x0006c80001057983 */ /* 0x002ee80000100800 */
[----:B----4-:R1:W-:Y:S01]  /*25750*/  STL [R1+0x10], R7 ;  /* 0x0000100701007387 */ /* 0x0103e20000100800 */
[----:B0-----:R-:W4:Y:S01]  /*25760*/  LDL R3, [R1+0x6dc] ;  /* 0x0006dc0001037983 */ /* 0x001f220000100800 */
[----:B------:R-:W-:-:S02]  /*25770*/  PRMT R4, RZ, 0x7610, R4 ;  /* 0x00007610ff047816 */ /* 0x000fc40000000004 */
[----:B------:R-:W-:Y:S01]  /*25780*/  PRMT R6, RZ, 0x7610, R6 ;  /* 0x00007610ff067816 */ /* 0x000fe20000000006 */
[----:B------:R-:W4:Y:S04]  /*25790*/  LDL R11, [R1+0x6a4] ;  /* 0x0006a400010b7983 */ /* 0x000f280000100800 */
[----:B------:R-:W4:Y:S04]  /*257a0*/  LDL R10, [R1+0x6a8] ;  /* 0x0006a800010a7983 */ /* 0x000f280000100800 */
[----:B------:R-:W4:Y:S04]  /*257b0*/  LDL R9, [R1+0x69c] ;  /* 0x00069c0001097983 */ /* 0x000f280000100800 */
[----:B-1----:R-:W4:Y:S01]  /*257c0*/  LDL R7, [R1+0x6c0] ;  /* 0x0006c00001077983 */ /* 0x002f220000100800 */
[----:B--2---:R-:W-:Y:S01]  /*257d0*/  PRMT R14, RZ, 0x7610, R14 ;  /* 0x00007610ff0e7816 */ /* 0x004fe2000000000e */
[----:B---3--:R-:W-:-:S05]  /*257e0*/  @!P0 IMAD.MOV.U32 R2, RZ, RZ, R15 ;  /* 0x000000ffff028224 */ /* 0x008fca00078e000f */
[----:B----4-:R0:W2:Y:S02]  /*257f0*/  @!P0 LDG.E.U16 R14, [R2.64] ;  /* 0x0000000a020e8981 */ /* 0x0100a4000c1e1500 */
[----:B0-----:R-:W-:Y:S02]  /*25800*/  @!P0 IMAD.MOV.U32 R2, RZ, RZ, R5 ;  /* 0x000000ffff028224 */ /* 0x001fe400078e0005 */
[----:B------:R-:W-:-:S05]  /*25810*/  @!P0 IMAD.MOV.U32 R3, RZ, RZ, R13 ;  /* 0x000000ffff038224 */ /* 0x000fca00078e000d */
[----:B------:R0:W3:Y:S02]  /*25820*/  @!P0 LDG.E.U16 R4, [R2.64] ;  /* 0x0000000a02048981 */ /* 0x0000e4000c1e1500 */
[----:B0-----:R-:W-:Y:S02]  /*25830*/  @!P0 IMAD.MOV.U32 R2, RZ, RZ, R7 ;  /* 0x000000ffff028224 */ /* 0x001fe400078e0007 */
[----:B------:R-:W-:-:S05]  /*25840*/  @!P0 IMAD.MOV.U32 R3, RZ, RZ, R12 ;  /* 0x000000ffff038224 */ /* 0x000fca00078e000c */
[----:B------:R-:W4:Y:S04]  /*25850*/  @!P0 LDG.E.U16 R6, [R2.64] ;  /* 0x0000000a02068981 */ /* 0x000f28000c1e1500 */
[----:B------:R0:W-:Y:S01]  /*25860*/  STL [R1+0xc], R8 ;  /* 0x00000c0801007387 */ /* 0x0001e20000100800 */
[----:B------:R-:W2:Y:S03]  /*25870*/  LDL R5, [R1+0x684] ;  /* 0x0006840001057983 */ /* 0x000ea60000100800 */
[----:B0-----:R-:W2:Y:S04]  /*25880*/  LDL R8, [R1+0x6a0] ;  /* 0x0006a00001087983 */ /* 0x001ea80000100800 */
[----:B---3--:R0:W-:Y:S01]  /*25890*/  STL [R1+0x4], R4 ;  /* 0x0000040401007387 */ /* 0x0081e20000100800 */
[----:B------:R-:W3:Y:S03]  /*258a0*/  LDL R7, [R1+0x67c] ;  /* 0x00067c0001077983 */ /* 0x000ee60000100800 */
[----:B0-----:R-:W3:Y:S04]  /*258b0*/  LDL R4, [R1+0x688] ;  /* 0x0006880001047983 */ /* 0x001ee80000100800 */
[----:B----4-:R0:W-:Y:S01]  /*258c0*/  STL [R1], R6 ;  /* 0x0000000601007387 */ /* 0x0101e20000100800 */
[----:B------:R-:W-:Y:S01]  /*258d0*/  PRMT R28, RZ, 0x7610, R28 ;  /* 0x00007610ff1c7816 */ /* 0x000fe2000000001c */
[----:B------:R-:W-:-:S02]  /*258e0*/  @!P0 IMAD.MOV.U32 R2, RZ, RZ, R10 ;  /* 0x000000ffff028224 */ /* 0x000fc400078e000a */
[----:B------:R-:W-:Y:S01]  /*258f0*/  @!P0 IMAD.MOV.U32 R3, RZ, RZ, R11 ;  /* 0x000000ffff038224 */ /* 0x000fe200078e000b */
[----:B------:R-:W-:Y:S02]  /*25900*/  PRMT R26, RZ, 0x7610, R26 ;  /* 0x00007610ff1a7816 */ /* 0x000fe4000000001a */
[----:B------:R-:W-:Y:S01]  /*25910*/  PRMT R24, RZ, 0x7610, R24 ;  /* 0x00007610ff187816 */ /* 0x000fe20000000018 */
[----:B------:R-:W4:Y:S04]  /*25920*/  LDL R13, [R1+0x664] ;  /* 0x00066400010d7983 */ /* 0x000f280000100800 */
[----:B------:R2:W4:Y:S04]  /*25930*/  @!P0 LDG.E.U16 R28, [R2.64] ;  /* 0x0000000a021c8981 */ /* 0x000528000c1e1500 */
[----:B0-----:R-:W4:Y:S04]  /*25940*/  LDL R6, [R1+0x680] ;  /* 0x0006800001067983 */ /* 0x001f280000100800 */
[----:B------:R-:W4:Y:S01]  /*25950*/  LDL R12, [R1+0x668] ;  /* 0x00066800010c7983 */ /* 0x000f220000100800 */
[----:B------:R-:W-:-:S03]  /*25960*/  PRMT R22, RZ, 0x7610, R22 ;  /* 0x00007610ff167816 */ /* 0x000fc60000000016 */
[----:B------:R-:W4:Y:S04]  /*25970*/  LDL R11, [R1+0x644] ;  /* 0x00064400010b7983 */ /* 0x000f280000100800 */
[----:B------:R-:W4:Y:S01]  /*25980*/  LDL R10, [R1+0x648] ;  /* 0x00064800010a7983 */ /* 0x000f220000100800 */
[----:B--2---:R-:W-:Y:S02]  /*25990*/  @!P0 IMAD.MOV.U32 R2, RZ, RZ, R8 ;  /* 0x000000ffff028224 */ /* 0x004fe400078e0008 */
[----:B------:R-:W-:-:S05]  /*259a0*/  @!P0 IMAD.MOV.U32 R3, RZ, RZ, R9 ;  /* 0x000000ffff038224 */ /* 0x000fca00078e0009 */
[----:B------:R0:W2:Y:S02]  /*259b0*/  @!P0 LDG.E.U16 R26, [R2.64] ;  /* 0x0000000a021a8981 */ /* 0x0000a4000c1e1500 */
[----:B0-----:R-:W-:Y:S02]  /*259c0*/  @!P0 IMAD.MOV.U32 R3, RZ, RZ, R5 ;  /* 0x000000ffff038224 */ /* 0x001fe400078e0005 */
[----:B---3--:R-:W-:-:S05]  /*259d0*/  @!P0 IMAD.MOV.U32 R2, RZ, RZ, R4 ;  /* 0x000000ffff028224 */ /* 0x008fca00078e0004 */
[----:B------:R4:W3:Y:S02]  /*259e0*/  @!P0 LDG.E.U16 R24, [R2.64] ;  /* 0x0000000a02188981 */ /* 0x0008e4000c1e1500 */
[----:B----4-:R-:W-:Y:S02]  /*259f0*/  @!P0 IMAD.MOV.U32 R2, RZ, RZ, R6 ;  /* 0x000000ffff028224 */ /* 0x010fe400078e0006 */
[----:B------:R-:W-:-:S05]  /*25a00*/  @!P0 IMAD.MOV.U32 R3, RZ, RZ, R7 ;  /* 0x000000ffff038224 */ /* 0x000fca00078e0007 */
[----:B------:R0:W4:Y:S04]  /*25a10*/  @!P0 LDG.E.U16 R22, [R2.64] ;  /* 0x0000000a02168981 */ /* 0x000128000c1e1500 */
[----:B--2---:R-:W-:Y:S01]  /*25a20*/  STL [R1+0x2098], R26 ;  /* 0x0020981a01007387 */ /* 0x004fe20000100800 */
[----:B------:R-:W2:Y:S02]  /*25a30*/  LDL R5, [R1+0x624] ;  /* 0x0006240001057983 */ /* 0x000ea40000100800 */
[----:B------:R-:W2:Y:S02]  /*25a40*/  LDL R4, [R1+0x628] ;  /* 0x0006280001047983 */ /* 0x000ea40000100800 */
[----:B------:R-:W2:Y:S01]  /*25a50*/  LDL R9, [R1+0x604] ;  /* 0x0006040001097983 */ /* 0x000ea20000100800 */
[----:B------:R-:W-:Y:S01]  /*25a60*/  STL [R1+0x8], R14 ;  /* 0x0000080e01007387 */ /* 0x000fe20000100800 */
[----:B------:R-:W2:Y:S01]  /*25a70*/  LDL R8, [R1+0x608] ;  /* 0x0006080001087983 */ /* 0x000ea20000100800 */
[----:B------:R-:W-:Y:S01]  /*25a80*/  PRMT R20, RZ, 0x7610, R20 ;  /* 0x00007610ff147816 */ /* 0x000fe20000000014 */
[----:B0-----:R-:W-:-:S02]  /*25a90*/  @!P0 IMAD.MOV.U32 R2, RZ, RZ, R12 ;  /* 0x000000ffff028224 */ /* 0x001fc400078e000c */
[----:B------:R-:W-:Y:S01]  /*25aa0*/  @!P0 IMAD.MOV.U32 R3, RZ, RZ, R13 ;  /* 0x000000ffff038224 */ /* 0x000fe200078e000d */
[----:B------:R-:W2:Y:S04]  /*25ab0*/  LDL R7, [R1+0x5e4] ;  /* 0x0005e40001077983 */ /* 0x000ea80000100800 */
[----:B------:R-:W2:Y:S04]  /*25ac0*/  LDL R6, [R1+0x5e8] ;  /* 0x0005e80001067983 */ /* 0x000ea80000100800 */
[----:B------:R0:W2:Y:S02]  /*25ad0*/  @!P0 LDG.E.U16 R20, [R2.64] ;  /* 0x0000000a02148981 */ /* 0x0000a4000c1e1500 */
[----:B0-----:R-:W-:-:S02]  /*25ae0*/  @!P0 IMAD.MOV.U32 R2, RZ, RZ, R10 ;  /* 0x000000ffff028224 */ /* 0x001fc400078e000a */
[----:B------:R-:W-:Y:S01]  /*25af0*/  @!P0 IMAD.MOV.U32 R3, RZ, RZ, R11 ;  /* 0x000000ffff038224 */ /* 0x000fe200078e000b */
[----:B----4-:R0:W-:Y:S01]  /*25b00*/  STL [R1+0x209c], R22 ;  /* 0x00209c1601007387 */ /* 0x0101e20000100800 */
[----:B------:R-:W4:Y:S02]  /*25b10*/  LDL R11, [R1+0x5c4] ;  /* 0x0005c400010b7983 */ /* 0x000f240000100800 */
[----:B------:R-:W3:Y:S01]  /*25b20*/  LDL R10, [R1+0x5c8] ;  /* 0x0005c800010a7983 */ /* 0x000ee20000100800 */
[----:B------:R-:W-:Y:S01]  /*25b30*/  PRMT R16, RZ, 0x7610, R16 ;  /* 0x00007610ff107816 */ /* 0x000fe20000000010 */
[----:B------:R-:W3:Y:S05]  /*25b40*/  LDL R15, [R1+0x588] ;  /* 0x00058800010f7983 */ /* 0x000eea0000100800 */
[----:B------:R1:W3:Y:S04]  /*25b50*/  @!P0 LDG.E.U16 R16, [R2.64] ;  /* 0x0000000a02108981 */ /* 0x0002e8000c1e1500 */
[----:B0-----:R-:W3:Y:S01]  /*25b60*/  LDL R22, [R1+0x584] ;  /* 0x0005840001167983 */ /* 0x001ee20000100800 */
[----:B-1----:R-:W-:-:S02]  /*25b70*/  PRMT R2, RZ, 0x7610, R2 ;  /* 0x00007610ff027816 */ /* 0x002fc40000000002 */
[----:B------:R-:W-:-:S04]  /*25b80*/  PRMT R3, RZ, 0x7610, R3 ;  /* 0x00007610ff037816 */ /* 0x000fc80000000003 */
[----:B--2---:R0:W2:Y:S02]  /*25b90*/  @!P0 LDG.E.U16 R2, [R4.64] ;  /* 0x0000000a04028981 */ /* 0x0040a4000c1e1500 */
[----:B0-----:R-:W-:Y:S02]  /*25ba0*/  @!P0 IMAD.MOV.U32 R4, RZ, RZ, R8 ;  /* 0x000000ffff048224 */ /* 0x001fe400078e0008 */
[----:B------:R-:W-:Y:S01]  /*25bb0*/  @!P0 IMAD.MOV.U32 R5, RZ, RZ, R9 ;  /* 0x000000ffff058224 */ /* 0x000fe200078e0009 */
[----:B------:R-:W2:Y:S04]  /*25bc0*/  LDL R8, [R1+0x5a8] ;  /* 0x0005a80001087983 */ /* 0x000ea80000100800 */
[----:B------:R-:W2:Y:S04]  /*25bd0*/  LDL R9, [R1+0x5a4] ;  /* 0x0005a40001097983 */ /* 0x000ea80000100800 */
[----:B------:R0:W2:Y:S02]  /*25be0*/  @!P0 LDG.E.U16 R3, [R4.64] ;  /* 0x0000000a04038981 */ /* 0x0000a4000c1e1500 */
[----:B0-----:R-:W-:-:S02]  /*25bf0*/  PRMT R4, RZ, 0x7610, R4 ;  /* 0x00007610ff047816 */ /* 0x001fc40000000004 */
[----:B------:R-:W-:-:S04]  /*25c00*/  PRMT R5, RZ, 0x7610, R5 ;  /* 0x00007610ff057816 */ /* 0x000fc80000000005 */
[----:B------:R4:W2:Y:S02]  /*25c10*/  @!P0 LDG.E.U16 R4, [R6.64] ;  /* 0x0000000a06048981 */ /* 0x0008a4000c1e1500 */
[----:B----4-:R-:W-:Y:S02]  /*25c20*/  @!P0 IMAD.MOV.U32 R7, RZ, RZ, R11 ;  /* 0x000000ffff078224 */ /* 0x010fe400078e000b */
[----:B---3--:R-:W-:-:S05]  /*25c30*/  @!P0 IMAD.MOV.U32 R6, RZ, RZ, R10 ;  /* 0x000000ffff068224 */ /* 0x008fca00078e000a */
[----:B------:R0:W3:Y:S02]  /*25c40*/  @!P0 LDG.E.U16 R5, [R6.64] ;  /* 0x0000000a06058981 */ /* 0x0000e4000c1e1500 */
[----:B0-----:R-:W-:-:S06]  /*25c50*/  PRMT R6, RZ, 0x7610, R6 ;  /* 0x00007610ff067816 */ /* 0x001fcc0000000006 */
[----:B--2---:R0:W2:Y:S04]  /*25c60*/  @!P0 LDG.E.U16 R6, [R8.64] ;  /* 0x0000000a08068981 */ /* 0x0040a8000c1e1500 */
[----:B------:R1:W-:Y:S01]  /*25c70*/  STL [R1+0x20d4], R4 ;  /* 0x0020d40401007387 */ /* 0x0003e20000100800 */
[----:B------:R-:W4:Y:S02]  /*25c80*/  LDL R11, [R1+0x564] ;  /* 0x00056400010b7983 */ /* 0x000f240000100800 */
[----:B------:R-:W4:Y:S02]  /*25c90*/  LDL R10, [R1+0x568] ;  /* 0x00056800010a7983 */ /* 0x000f240000100800 */
[----:B------:R-:W2:Y:S02]  /*25ca0*/  LDL R14, [R1+0x548] ;  /* 0x00054800010e7983 */ /* 0x000ea40000100800 */
[----:B0-----:R-:W-:-:S02]  /*25cb0*/  @!P0 IMAD.MOV.U32 R8, RZ, RZ, R15 ;  /* 0x000000ffff088224 */ /* 0x001fc400078e000f */
[----:B------:R-:W-:Y:S01]  /*25cc0*/  @!P0 IMAD.MOV.U32 R9, RZ, RZ, R22 ;  /* 0x000000ffff098224 */ /* 0x000fe200078e0016 */
[----:B---3--:R0:W-:Y:S01]  /*25cd0*/  STL [R1+0x20d8], R5 ;  /* 0x0020d80501007387 */ /* 0x0081e20000100800 */
[----:B------:R-:W3:Y:S02]  /*25ce0*/  LDL R13, [R1+0x524] ;  /* 0x00052400010d7983 */ /* 0x000ee40000100800 */
[----:B------:R-:W3:Y:S02]  /*25cf0*/  LDL R12, [R1+0x528] ;  /* 0x00052800010c7983 */ /* 0x000ee40000100800 */
[----:B------:R-:W3:Y:S01]  /*25d00*/  LDL R26, [R1+0x65c] ;  /* 0x00065c00011a7983 */ /* 0x000ee20000100800 */
[----:B-1----:R-:W3:Y:S04]  /*25d10*/  LDL R4, [R1+0x660] ;  /* 0x0006600001047983 */ /* 0x002ee80000100800 */
[----:B------:R-:W3:Y:S04]  /*25d20*/  LDL R22, [R1+0x63c] ;  /* 0x00063c0001167983 */ /* 0x000ee80000100800 */
[----:B------:R-:W3:Y:S04]  /*25d30*/  LDL R15, [R1+0x640] ;  /* 0x00064000010f7983 */ /* 0x000ee80000100800 */
[----:B0-----:R-:W3:Y:S01]  /*25d40*/  LDL R5, [R1+0x544] ;  /* 0x0005440001057983 */ /* 0x001ee20000100800 */
[----:B------:R-:W-:-:S06]  /*25d50*/  PRMT R7, RZ, 0x7610, R7 ;  /* 0x00007610ff077816 */ /* 0x000fcc0000000007 */
[----:B------:R0:W3:Y:S02]  /*25d60*/  @!P0 LDG.E.U16 R7, [R8.64] ;  /* 0x0000000a08078981 */ /* 0x0000e4000c1e1500 */
[----:B0-----:R-:W-:Y:S02]  /*25d70*/  PRMT R8, RZ, 0x7610, R8 ;  /* 0x00007610ff087816 */ /* 0x001fe40000000008 */
[----:B------:R-:W-:Y:S02]  /*25d80*/  PRMT R9, RZ, 0x7610, R9 ;  /* 0x00007610ff097816 */ /* 0x000fe40000000009 */
[----:B------:R-:W-:Y:S02]  /*25d90*/  PRMT R18, RZ, 0x7610, R18 ;  /* 0x00007610ff127816 */ /* 0x000fe40000000012 */
[----:B----4-:R2:W4:Y:S02]  /*25da0*/  @!P0 LDG.E.U16 R8, [R10.64] ;  /* 0x0000000a0a088981 */ /* 0x010524000c1e1500 */
[----:B--2---:R-:W-:-:S02]  /*25db0*/  @!P0 IMAD.MOV.U32 R10, RZ, RZ, R14 ;  /* 0x000000ffff0a8224 */ /* 0x004fc400078e000e */
[----:B------:R-:W2:Y:S01]  /*25dc0*/  LDL R14, [R1+0x61c] ;  /* 0x00061c00010e7983 */ /* 0x000ea20000100800 */
[----:B---3--:R-:W-:-:S03]  /*25dd0*/  @!P0 IMAD.MOV.U32 R11, RZ, RZ, R5 ;  /* 0x000000ffff0b8224 */ /* 0x008fc600078e0005 */
[----:B------:R-:W3:Y:S04]  /*25de0*/  LDL R5, [R1+0x620] ;  /* 0x0006200001057983 */ /* 0x000ee80000100800 */
[----:B------:R0:W4:Y:S02]  /*25df0*/  @!P0 LDG.E.U16 R9, [R10.64] ;  /* 0x0000000a0a098981 */ /* 0x000124000c1e1500 */
[----:B0-----:R-:W-:-:S06]  /*25e00*/  PRMT R10, RZ, 0x7610, R10 ;  /* 0x00007610ff0a7816 */ /* 0x001fcc000000000a */
[----:B------:R0:W4:Y:S01]  /*25e10*/  @!P0 LDG.E.U16 R10, [R12.64] ;  /* 0x0000000a0c0a8981 */ /* 0x000122000c1e1500 */
[----:B------:R-:W-:Y:S01]  /*25e20*/  PRMT R11, RZ, 0x7610, R11 ;  /* 0x00007610ff0b7816 */ /* 0x000fe2000000000b */
[----:B0-----:R-:W-:Y:S02]  /*25e30*/  @!P0 IMAD.MOV.U32 R12, RZ, RZ, R4 ;  /* 0x000000ffff0c8224 */ /* 0x001fe400078e0004 */
[----:B------:R-:W-:Y:S01]  /*25e40*/  @!P0 IMAD.MOV.U32 R13, RZ, RZ, R26 ;  /* 0x000000ffff0d8224 */ /* 0x000fe200078e001a */
[----:B------:R-:W4:Y:S04]  /*25e50*/  LDL R4, [R1+0x600] ;  /* 0x0006000001047983 */ /* 0x000f280000100800 */
[----:B------:R0:W4:Y:S02]  /*25e60*/  @!P0 LDG.E.U16 R18, [R12.64] ;  /* 0x0000000a0c128981 */ /* 0x000124000c1e1500 */
[----:B0-----:R-:W-:-:S02]  /*25e70*/  @!P0 IMAD.MOV.U32 R12, RZ, RZ, R15 ;  /* 0x000000ffff0c8224 */ /* 0x001fc400078e000f */
[----:B------:R-:W-:-:S05]  /*25e80*/  @!P0 IMAD.MOV.U32 R13, RZ, RZ, R22 ;  /* 0x000000ffff0d8224 */ /* 0x000fca00078e0016 */
[----:B------:R0:W4:Y:S01]  /*25e90*/  @!P0 LDG.E.U16 R11, [R12.64] ;  /* 0x0000000a0c0b8981 */ /* 0x000122000c1e1500 */
[----:B--2---:R-:W-:Y:S01]  /*25ea0*/  @!P0 IMAD.MOV.U32 R15, RZ, RZ, R14 ;  /* 0x000000ffff0f8224 */ /* 0x004fe200078e000e */
[----:B0-----:R-:W-:Y:S01]  /*25eb0*/  PRMT R12, RZ, 0x7610, R12 ;  /* 0x00007610ff0c7816 */ /* 0x001fe2000000000c */
[----:B---3--:R-:W-:-:S05]  /*25ec0*/  @!P0 IMAD.MOV.U32 R14, RZ, RZ, R5 ;  /* 0x000000ffff0e8224 */ /* 0x008fca00078e0005 */
[----:B------:R0:W2:Y:S04]  /*25ed0*/  @!P0 LDG.E.U16 R12, [R14.64] ;  /* 0x0000000a0e0c8981 */ /* 0x0000a8000c1e1500 */
[----:B----4-:R1:W-:Y:S01]  /*25ee0*/  STL [R1+0x20a0], R18 ;  /* 0x0020a01201007387 */ /* 0x0103e20000100800 */
[----:B------:R-:W3:Y:S02]  /*25ef0*/  LDL R26, [R1+0x5bc] ;  /* 0x0005bc00011a7983 */ /* 0x000ee40000100800 */
[----:B------:R-:W4:Y:S01]  /*25f00*/  LDL R22, [R1+0x5c0] ;  /* 0x0005c00001167983 */ /* 0x000f220000100800 */
[----:B------:R0:W-:Y:S04]  /*25f10*/  STL [R1+0x20a4], R11 ;  /* 0x0020a40b01007387 */ /* 0x0001e80000100800 */
[----:B-1----:R-:W3:Y:S01]  /*25f20*/  LDL R18, [R1+0x59c] ;  /* 0x00059c0001127983 */ /* 0x002ee20000100800 */
[----:B------:R-:W3:Y:S03]  /*25f30*/  LDL R5, [R1+0x5a0] ;  /* 0x0005a00001057983 */ /* 0x000ee60000100800 */
[----:B0-----:R-:W3:Y:S01]  /*25f40*/  LDL R11, [R1+0x5fc] ;  /* 0x0005fc00010b7983 */ /* 0x001ee20000100800 */
[----:B------:R-:W-:Y:S01]  /*25f50*/  PRMT R13, RZ, 0x7610, R13 ;  /* 0x00007610ff0d7816 */ /* 0x000fe2000000000d */
[----:B------:R-:W-:-:S02]  /*25f60*/  @!P0 IMAD.MOV.U32 R14, RZ, RZ, R4 ;  /* 0x000000ffff0e8224 */ /* 0x000fc400078e0004 */
[----:B--2---:R0:W-:Y:S01]  /*25f70*/  STL [R1+0x20a8], R12 ;  /* 0x0020a80c01007387 */ /* 0x0041e20000100800 */
[----:B------:R-:W-:Y:S02]  /*25f80*/  PRMT R17, RZ, 0x7610, R17 ;  /* 0x00007610ff117816 */ /* 0x000fe40000000011 */
[----:B------:R-:W-:Y:S02]  /*25f90*/  PRMT R19, RZ, 0x7610, R19 ;  /* 0x00007610ff137816 */ /* 0x000fe40000000013 */
[----:B------:R-:W-:Y:S01]  /*25fa0*/  PRMT R21, RZ, 0x7610, R21 ;  /* 0x00007610ff157816 */ /* 0x000fe20000000015 */
[----:B------:R-:W2:Y:S04]  /*25fb0*/  LDL R4, [R1+0x580] ;  /* 0x0005800001047983 */ /* 0x000ea80000100800 */
[----:B0-----:R-:W2:Y:S01]  /*25fc0*/  LDL R12, [R1+0x5e0] ;  /* 0x0005e000010c7983 */ /* 0x001ea20000100800 */
[----:B---3--:R-:W-:-:S03]  /*25fd0*/  @!P0 IMAD.MOV.U32 R15, RZ, RZ, R11 ;  /* 0x000000ffff0f8224 */ /* 0x008fc600078e000b */
[----:B------:R-:W3:Y:S04]  /*25fe0*/  LDL R11, [R1+0x57c] ;  /* 0x00057c00010b7983 */ /* 0x000ee80000100800 */
[----:B------:R0:W3:Y:S04]  /*25ff0*/  @!P0 LDG.E.U16 R13, [R14.64] ;  /* 0x0000000a0e0d8981 */ /* 0x0000e8000c1e1500 */
[----:B0-----:R-:W3:Y:S01]  /*26000*/  LDL R15, [R1+0x5dc] ;  /* 0x0005dc00010f7983 */ /* 0x001ee20000100800 */
[----:B--2---:R-:W-:-:S05]  /*26010*/  @!P0 IMAD.MOV.U32 R14, RZ, RZ, R12 ;  /* 0x000000ffff0e8224 */ /* 0x004fca00078e000c */
[----:B---3--:R4:W2:Y:S02]  /*26020*/  @!P0 LDG.E.U16 R17, [R14.64] ;  /* 0x0000000a0e118981 */ /* 0x0088a4000c1e1500 */
[----:B----4-:R-:W-:Y:S02]  /*26030*/  @!P0 IMAD.MOV.U32 R14, RZ, RZ, R22 ;  /* 0x000000ffff0e8224 */ /* 0x010fe400078e0016 */
[----:B------:R-:W-:-:S05]  /*26040*/  @!P0 IMAD.MOV.U32 R15, RZ, RZ, R26 ;  /* 0x000000ffff0f8224 */ /* 0x000fca00078e001a */
[----:B------:R0:W3:Y:S02]  /*26050*/  @!P0 LDG.E.U16 R19, [R14.64] ;  /* 0x0000000a0e138981 */ /* 0x0000e4000c1e1500 */
[----:B0-----:R-:W-:Y:S02]  /*26060*/  @!P0 IMAD.MOV.U32 R14, RZ, RZ, R5 ;  /* 0x000000ffff0e8224 */ /* 0x001fe400078e0005 */
[----:B------:R-:W-:-:S05]  /*26070*/  @!P0 IMAD.MOV.U32 R15, RZ, RZ, R18 ;  /* 0x000000ffff0f8224 */ /* 0x000fca00078e0012 */
[----:B------:R0:W4:Y:S04]  /*26080*/  @!P0 LDG.E.U16 R21, [R14.64] ;  /* 0x0000000a0e158981 */ /* 0x000128000c1e1500 */
[----:B------:R-:W-:Y:S01]  /*26090*/  STL [R1+0x20ac], R13 ;  /* 0x0020ac0d01007387 */ /* 0x000fe20000100800 */
[----:B------:R-:W-:Y:S01]  /*260a0*/  PRMT R23, RZ, 0x7610, R23 ;  /* 0x00007610ff177816 */ /* 0x000fe20000000017 */
[----:B0-----:R-:W-:Y:S02]  /*260b0*/  @!P0 IMAD.MOV.U32 R14, RZ, RZ, R4 ;  /* 0x000000ffff0e8224 */ /* 0x001fe400078e0004 */
[----:B------:R-:W-:-:S05]  /*260c0*/  @!P0 IMAD.MOV.U32 R15, RZ, RZ, R11 ;  /* 0x000000ffff0f8224 */ /* 0x000fca00078e000b */
[----:B------:R0:W4:Y:S04]  /*260d0*/  @!P0 LDG.E.U16 R23, [R14.64] ;  /* 0x0000000a0e178981 */ /* 0x000128000c1e1500 */
[----:B--2---:R-:W-:Y:S04]  /*260e0*/  STL [R1+0x20b0], R17 ;  /* 0x0020b01101007387 */ /* 0x004fe80000100800 */
[----:B---3--:R-:W-:Y:S01]  /*260f0*/  STL [R1+0x20b4], R19 ;  /* 0x0020b41301007387 */ /* 0x008fe20000100800 */
[----:B------:R-:W2:Y:S03]  /*26100*/  LDL R5, [R1+0x560] ;  /* 0x0005600001057983 */ /* 0x000ea60000100800 */
[----:B----4-:R1:W-:Y:S04]  /*26110*/  STL [R1+0x20b8], R21 ;  /* 0x0020b81501007387 */ /* 0x0103e80000100800 */
[----:B-1----:R-:W3:Y:S01]  /*26120*/  LDL.LU R21, [R1+0x4c] ;  /* 0x00004c0001157983 */ /* 0x002ee20000300800 */
[----:B------:R-:W4:Y:S02]  /*26130*/  LDL.LU R19, [R1+0x44] ;  /* 0x0000440001137983 */ /* 0x000f240000300800 */
[----:B------:R-:W3:Y:S02]  /*26140*/  LDL.LU R17, [R1+0x3c] ;  /* 0x00003c0001117983 */ /* 0x000ee40000300800 */
[----:B------:R-:W3:Y:S01]  /*26150*/  LDL.LU R13, [R1+0x34] ;  /* 0x00003400010d7983 */ /* 0x000ee20000300800 */
[----:B------:R-:W3:Y:S01]  /*26160*/  LDL.LU R12, [R1+0x2c] ;  /* 0x00002c00010c7983 */ /* 0x000ee20000300800 */
[----:B------:R-:W3:Y:S02]  /*26170*/  LDL.LU R11, [R1+0x24] ;  /* 0x00002400010b7983 */ /* 0x000ee40000300800 */
[----:B------:R-:W3:Y:S02]  /*26180*/  LDL.LU R18, [R1+0x1c] ;  /* 0x00001c0001127983 */ /* 0x000ee40000300800 */
[----:B------:R-:W3:Y:S01]  /*26190*/  LDL.LU R4, [R1+0x14] ;  /* 0x0000140001047983 */ /* 0x000ee20000300800 */
[----:B------:R-:W3:Y:S01]  /*261a0*/  LDL.LU R22, [R1+0xc] ;  /* 0x00000c0001167983 */ /* 0x000ee20000300800 */
[----:B------:R-:W3:Y:S02]  /*261b0*/  LDL.LU R26, [R1+0x4] ;  /* 0x00000400011a7983 */ /* 0x000ee40000300800 */
[----:B0-----:R-:W3:Y:S01]  /*261c0*/  LDL R15, [R1+0x55c] ;  /* 0x00055c00010f7983 */ /* 0x001ee20000100800 */
[----:B------:R-:W-:Y:S01]  /*261d0*/  PRMT R25, RZ, 0x7610, R25 ;  /* 0x00007610ff197816 */ /* 0x000fe20000000019 */
[----:B------:R0:W-:Y:S04]  /*261e0*/  STL [R1+0x20bc], R23 ;  /* 0x0020bc1701007387 */ /* 0x0001e80000100800 */
[----:B0-----:R-:W4:Y:S01]  /*261f0*/  LDL.LU R23, [R1+0x54] ;  /* 0x0000540001177983 */ /* 0x001f220000300800 */
[----:B--2---:R-:W-:-:S05]  /*26200*/  @!P0 IMAD.MOV.U32 R14, RZ, RZ, R5 ;  /* 0x000000ffff0e8224 */ /* 0x004fca00078e0005 */
[----:B---3--:R0:W2:Y:S04]  /*26210*/  @!P0 LDG.E.U16 R25, [R14.64] ;  /* 0x0000000a0e198981 */ /* 0x0080a8000c1e1500 */
[----:B0-----:R-:W3:Y:S04]  /*26220*/  LDL R14, [R1+0x53c] ;  /* 0x00053c00010e7983 */ /* 0x001ee80000100800 */
[----:B------:R-:W3:Y:S01]  /*26230*/  LDL R15, [R1+0x540] ;  /* 0x00054000010f7983 */ /* 0x000ee20000100800 */
[----:B------:R-:W-:-:S03]  /*26240*/  PRMT R27, RZ, 0x7610, R27 ;  /* 0x00007610ff1b7816 */ /* 0x000fc6000000001b */
[----:B------:R-:W0:Y:S01]  /*26250*/  S2R R5, SR_TID.X ;  /* 0x0000000000057919 */ /* 0x000e220000002100 */
[----:B---3--:R-:W-:-:S04]  /*26260*/  @!P0 LOP3.LUT R15, R15, R14, RZ, 0x3c, !PT ;  /* 0x0000000e0f0f8212 */ /* 0x008fc800078e3cff */
[----:B------:R-:W-:-:S04]  /*26270*/  @!P0 LOP3.LUT R14, R15, R14, RZ, 0x3c, !PT ;  /* 0x0000000e0f0e8212 */ /* 0x000fc800078e3cff */
[----:B------:R-:W-:Y:S01]  /*26280*/  @!P0 LOP3.LUT R15, R15, R14, RZ, 0x3c, !PT ;  /* 0x0000000e0f0f8212 */ /* 0x000fe200078e3cff */
[----:B--2---:R1:W-:Y:S04]  /*26290*/  STL [R1+0x20c0], R25 ;  /* 0x0020c01901007387 */ /* 0x0043e80000100800 */
[----:B------:R2:W3:Y:S04]  /*262a0*/  @!P0 LDG.E.U16 R27, [R14.64] ;  /* 0x0000000a0e1b8981 */ /* 0x0004e8000c1e1500 */
[----:B-1----:R-:W4:Y:S04]  /*262b0*/  LDL.LU R25, [R1+0x5c] ;  /* 0x00005c0001197983 */ /* 0x002f280000300800 */
[----:B--2---:R-:W2:Y:S01]  /*262c0*/  LDL R15, [R1+0x520] ;  /* 0x00052000010f7983 */ /* 0x004ea20000100800 */
[----:B0-----:R-:W-:-:S02]  /*262d0*/  LOP3.LUT R14, R5, 0x7f, RZ, 0xc0, !PT ;  /* 0x0000007f050e7812 */ /* 0x001fc400078ec0ff */
[----:B------:R-:W-:Y:S01]  /*262e0*/  PRMT R29, RZ, 0x7610, R29 ;  /* 0x00007610ff1d7816 */ /* 0x000fe2000000001d */
[----:B------:R-:W-:Y:S01]  /*262f0*/  LOP3.LUT R5, R5, 0x80, RZ, 0xc0, !PT ;  /* 0x0000008005057812 */ /* 0x000fe200078ec0ff */
[----:B---3--:R0:W-:Y:S02]  /*26300*/  STL [R1+0x20c4], R27 ;  /* 0x0020c41b01007387 */ /* 0x0081e40000100800 */
[----:B0-----:R-:W-:Y:S02]  /*26310*/  IMAD.SHL.U32 R27, R14, 0x2, RZ ;  /* 0x000000020e1b7824 */ /* 0x001fe400078e00ff */
[----:B--2---:R-:W-:Y:S02]  /*26320*/  @!P0 IMAD.MOV.U32 R14, RZ, RZ, R15 ;  /* 0x000000ffff0e8224 */ /* 0x004fe400078e000f */
[----:B------:R-:W-:-:S05]  /*26330*/  @!P0 IMAD.MOV.U32 R15, RZ, RZ, R0 ;  /* 0x000000ffff0f8224 */ /* 0x000fca00078e0000 */
[----:B------:R0:W2:Y:S01]  /*26340*/  @!P0 LDG.E.U16 R29, [R14.64] ;  /* 0x0000000a0e1d8981 */ /* 0x0000a2000c1e1500 */
[----:B------:R-:W-:-:S04]  /*26350*/  ISETP.NE.U32.AND P1, PT, R5, RZ, PT ;  /* 0x000000ff0500720c */ /* 0x000fc80003f25070 */
[----:B------:R-:W-:Y:S01]  /*26360*/  SEL R5, RZ, 0x110, !P1 ;  /* 0x00000110ff057807 */ /* 0x000fe20004800000 */
[----:B0-----:R-:W0:Y:S03]  /*26370*/  S2R R14, SR_TID.X ;  /* 0x00000000000e7919 */ /* 0x001e260000002100 */
[----:B------:R-:W-:-:S04]  /*26380*/  LOP3.LUT R5, R5, R27, RZ, 0x3c, !PT ;  /* 0x0000001b05057212 */ /* 0x000fc800078e3cff */
[----:B------:R-:W-:Y:S01]  /*26390*/  LOP3.LUT R5, R5, 0x40, RZ, 0x3c, !PT ;  /* 0x0000004005057812 */ /* 0x000fe200078e3cff */
[----:B------:R-:W-:Y:S04]  /*263a0*/  STL [R1+0xda4], R0 ;  /* 0x000da40001007387 */ /* 0x000fe80000100800 */
[----:B----4-:R-:W-:Y:S01]  /*263b0*/  STS.U16 [R5+0x13c00], R25 ;  /* 0x013c001905007388 */ /* 0x010fe20000000400 */
[----:B------:R-:W-:Y:S02]  /*263c0*/  STS.U16 [R5+0x14400], R23 ;  /* 0x0144001705007388 */ /* 0x000fe40000000400 */
[----:B------:R-:W-:Y:S02]  /*263d0*/  STS.U16 [R5+0x14c00], R21 ;  /* 0x014c001505007388 */ /* 0x000fe40000000400 */
[----:B------:R-:W-:Y:S01]  /*263e0*/  STS.U16 [R5+0x15400], R19 ;  /* 0x0154001305007388 */ /* 0x000fe20000000400 */
[----:B------:R-:W-:Y:S01]  /*263f0*/  STS.U16 [R5+0x15c00], R17 ;  /* 0x015c001105007388 */ /* 0x000fe20000000400 */
[----:B------:R-:W-:Y:S02]  /*26400*/  STS.U16 [R5+0x16400], R13 ;  /* 0x0164000d05007388 */ /* 0x000fe40000000400 */
[----:B------:R-:W-:Y:S02]  /*26410*/  STS.U16 [R5+0x16c00], R12 ;  /* 0x016c000c05007388 */ /* 0x000fe40000000400 */
[----:B------:R-:W-:Y:S01]  /*26420*/  STS.U16 [R5+0x17400], R11 ;  /* 0x0174000b05007388 */ /* 0x000fe20000000400 */
[----:B------:R-:W-:Y:S01]  /*26430*/  STS.U16 [R5+0x17c00], R18 ;  /* 0x017c001205007388 */ /* 0x000fe20000000400 */
[----:B------:R0:W-:Y:S02]  /*26440*/  STS.U16 [R5+0x18400], R4 ;  /* 0x0184000405007388 */ /* 0x0001e40000000400 */
[----:B------:R-:W-:Y:S02]  /*26450*/  STS.U16 [R5+0x18c00], R22 ;  /* 0x018c001605007388 */ /* 0x000fe40000000400 */
[----:B------:R-:W-:Y:S01]  /*26460*/  STS.U16 [R5+0x19400], R26 ;  /* 0x0194001a05007388 */ /* 0x000fe20000000400 */
[----:B------:R-:W-:Y:S01]  /*26470*/  STS.U16 [R5+0x19c00], R28 ;  /* 0x019c001c05007388 */ /* 0x000fe20000000400 */
[----:B------:R-:W-:Y:S02]  /*26480*/  STS.U16 [R5+0x1a400], R24 ;  /* 0x01a4001805007388 */ /* 0x000fe40000000400 */
[----:B------:R-:W-:Y:S01]  /*26490*/  STS.U16 [R5+0x1ac00], R20 ;  /* 0x01ac001405007388 */ /* 0x000fe20000000400 */
[C---:B0-----:R-:W-:Y:S01]  /*264a0*/  LOP3.LUT R4, R14.reuse, 0x7f, RZ, 0xc0, !PT ;  /* 0x0000007f0e047812 */ /* 0x041fe200078ec0ff */
[----:B------:R-:W-:Y:S01]  /*264b0*/  LOP3.LUT R14, R14, 0x80, RZ, 0xc0, !PT ;  /* 0x000000800e0e7812 */ /* 0x000fe200078ec0ff */
[----:B------:R-:W-:Y:S01]  /*264c0*/  STS.U16 [R5+0x1b400], R16 ;  /* 0x01b4001005007388 */ /* 0x000fe20000000400 */
[----:B------:R-:W-:Y:S02]  /*264d0*/  STS.U16 [R5+0x1bc00], R2 ;  /* 0x01bc000205007388 */ /* 0x000fe40000000400 */
[----:B------:R-:W-:Y:S01]  /*264e0*/  ISETP.NE.U32.AND P1, PT, R14, RZ, PT ;  /* 0x000000ff0e00720c */ /* 0x000fe20003f25070 */
[----:B------:R-:W-:Y:S01]  /*264f0*/  IMAD.SHL.U32 R4, R4, 0x2, RZ ;  /* 0x0000000204047824 */ /* 0x000fe200078e00ff */
[----:B------:R0:W-:Y:S02]  /*26500*/  STS.U16 [R5+0x1c400], R3 ;  /* 0x01c4000305007388 */ /* 0x0001e40000000400 */
[----:B0-----:R-:W-:-:S04]  /*26510*/  SEL R3, RZ, 0x110, !P1 ;  /* 0x00000110ff037807 */ /* 0x001fc80004800000 */
[----:B------:R-:W-:Y:S01]  /*26520*/  LOP3.LUT R3, R3, R4, RZ, 0x3c, !PT ;  /* 0x0000000403037212 */ /* 0x000fe200078e3cff */
[----:B--2---:R0:W-:Y:S04]  /*26530*/  STL [R1+0x20c8], R29 ;  /* 0x0020c81d01007387 */ /* 0x0041e80000100800 */
[----:B0-----:R-:W2:Y:S01]  /*26540*/  LDL.LU R29, [R1+0xe4] ;  /* 0x0000e400011d7983 */ /* 0x001ea20000300800 */
[----:B------:R-:W3:Y:S02]  /*26550*/  LDL.LU R15, [R1+0xe0] ;  /* 0x0000e000010f7983 */ /* 0x000ee40000300800 */
[----:B------:R-:W4:Y:S02]  /*26560*/  LDL.LU R0, [R1+0xdc] ;  /* 0x0000dc0001007983 */ /* 0x000f240000300800 */
[----:B------:R-:W2:Y:S01]  /*26570*/  LDL.LU R27, [R1+0xd8] ;  /* 0x0000d800011b7983 */ /* 0x000ea20000300800 */
[----:B------:R-:W2:Y:S01]  /*26580*/  LDL.LU R25, [R1+0xd4] ;  /* 0x0000d40001197983 */ /* 0x000ea20000300800 */
[----:B------:R-:W2:Y:S02]  /*26590*/  LDL.LU R23, [R1+0xd0] ;  /* 0x0000d00001177983 */ /* 0x000ea40000300800 */
[----:B------:R-:W2:Y:S02]  /*265a0*/  LDL.LU R21, [R1+0xcc] ;  /* 0x0000cc0001157983 */ /* 0x000ea40000300800 */
        /* <DEDUP_REMOVED lines=14> */
[----:B------:R-:W2:Y:S01]  /*26690*/  LDL.LU R4, [R1+0x20d4] ;  /* 0x0020d40001047983 */ /* 0x000ea20000300800 */
[----:B------:R-:W-:-:S02]  /*266a0*/  LOP3.LUT R3, R3, 0x40, RZ, 0x3c, !PT ;  /* 0x0000004003037812 */ /* 0x000fc400078e3cff */
[----:B------:R-:W-:-:S04]  /*266b0*/  ISETP.NE.U32.AND P0, PT, R14, RZ, PT ;  /* 0x000000ff0e00720c */ /* 0x000fc80003f05070 */
[----:B------:R-:W-:Y:S01]  /*266c0*/  SEL R14, RZ, 0x110, !P0 ;  /* 0x00000110ff0e7807 */ /* 0x000fe20004000000 */
[----:B--2---:R0:W-:Y:S04]  /*266d0*/  STS.U16 [R3+0x1cc00], R4 ;  /* 0x01cc000403007388 */ /* 0x0041e80000000400 */
[----:B0-----:R-:W0:Y:S01]  /*266e0*/  S2R R4, SR_TID.X ;  /* 0x0000000000047919 */ /* 0x001e220000002100 */
[----:B------:R-:W-:Y:S02]  /*266f0*/  STS.U16 [R3+0x1d400], R5 ;  /* 0x01d4000503007388 */ /* 0x000fe40000000400 */
[----:B------:R-:W-:Y:S02]  /*26700*/  STS.U16 [R3+0x1dc00], R6 ;  /* 0x01dc000603007388 */ /* 0x000fe40000000400 */
[----:B------:R-:W-:Y:S01]  /*26710*/  STS.U16 [R3+0x1e400], R7 ;  /* 0x01e4000703007388 */ /* 0x000fe20000000400 */
[----:B------:R-:W-:Y:S01]  /*26720*/  STS.U16 [R3+0x1ec00], R8 ;  /* 0x01ec000803007388 */ /* 0x000fe20000000400 */
[----:B------:R-:W-:Y:S02]  /*26730*/  STS.U16 [R3+0x1f400], R9 ;  /* 0x01f4000903007388 */ /* 0x000fe40000000400 */
[----:B------:R-:W-:Y:S01]  /*26740*/  STS.U16 [R3+0x1fc00], R10 ;  /* 0x01fc000a03007388 */ /* 0x000fe20000000400 */
[----:B0-----:R-:W-:-:S05]  /*26750*/  LOP3.LUT R4, R4, 0x7f, RZ, 0xc0, !PT ;  /* 0x0000007f04047812 */ /* 0x001fca00078ec0ff */
[----:B------:R-:W-:-:S05]  /*26760*/  IMAD.SHL.U32 R4, R4, 0x2, RZ ;  /* 0x0000000204047824 */ /* 0x000fca00078e00ff */
[----:B------:R-:W-:-:S04]  /*26770*/  LOP3.LUT R14, R14, R4, RZ, 0x3c, !PT ;  /* 0x000000040e0e7212 */ /* 0x000fc800078e3cff */
[----:B------:R-:W-:-:S05]  /*26780*/  LOP3.LUT R14, R14, 0x60, RZ, 0x3c, !PT ;  /* 0x000000600e0e7812 */ /* 0x000fca00078e3cff */
[----:B------:R-:W-:Y:S01]  /*26790*/  STS.U16 [R14+0x600], R2 ;  /* 0x000600020e007388 */ /* 0x000fe20000000400 */
[----:B------:R-:W-:Y:S02]  /*267a0*/  STS.U16 [R14+0xe00], R16 ;  /* 0x000e00100e007388 */ /* 0x000fe40000000400 */
[----:B------:R-:W-:Y:S02]  /*267b0*/  STS.U16 [R14+0x1600], R20 ;  /* 0x001600140e007388 */ /* 0x000fe40000000400 */
[----:B------:R-:W-:Y:S01]  /*267c0*/  STS.U16 [R14+0x1e00], R24 ;  /* 0x001e00180e007388 */ /* 0x000fe20000000400 */
[----:B------:R-:W-:Y:S01]  /*267d0*/  STS.U16 [R14+0x2600], R28 ;  /* 0x0026001c0e007388 */ /* 0x000fe20000000400 */
[----:B------:R-:W-:Y:S02]  /*267e0*/  STS.U16 [R14+0x2e00], R29 ;  /* 0x002e001d0e007388 */ /* 0x000fe40000000400 */
[----:B---3--:R0:W-:Y:S02]  /*267f0*/  STS.U16 [R14+0x3600], R15 ;  /* 0x0036000f0e007388 */ /* 0x0081e40000000400 */
[----:B0-----:R-:W2:Y:S01]  /*26800*/  LDL.LU R15, [R1+0xa8] ;  /* 0x0000a800010f7983 */ /* 0x001ea20000300800 */
[----:B------:R-:W3:Y:S03]  /*26810*/  LDL.LU R29, [R1+0x9c] ;  /* 0x00009c00011d7983 */ /* 0x000ee60000300800 */
[----:B---3--:R0:W-:Y:S04]  /*26820*/  STL [R1+0x20cc], R29 ;  /* 0x0020cc1d01007387 */ /* 0x0081e80000100800 */
[----:B0-----:R-:W3:Y:S01]  /*26830*/  LDL.LU R29, [R1+0xa0] ;  /* 0x0000a000011d7983 */ /* 0x001ee20000300800 */
[----:B----4-:R-:W-:Y:S02]  /*26840*/  STS.U16 [R14+0x3e00], R0 ;  /* 0x003e00000e007388 */ /* 0x010fe40000000400 */
[----:B------:R-:W-:Y:S02]  /*26850*/  STS.U16 [R14+0x4600], R27 ;  /* 0x0046001b0e007388 */ /* 0x000fe40000000400 */
[----:B------:R-:W-:Y:S01]  /*26860*/  STS.U16 [R14+0x4e00], R25 ;  /* 0x004e00190e007388 */ /* 0x000fe20000000400 */
[----:B------:R-:W-:Y:S01]  /*26870*/  STS.U16 [R14+0x5600], R23 ;  /* 0x005600170e007388 */ /* 0x000fe20000000400 */
        /* <DEDUP_REMOVED lines=8> */
[----:B------:R-:W-:Y:S03]  /*26900*/  STS.U16 [R14+0x9e00], R26 ;  /* 0x009e001a0e007388 */ /* 0x000fe60000000400 */
[----:B---3--:R0:W-:Y:S04]  /*26910*/  STL [R1+0x20d0], R29 ;  /* 0x0020d01d01007387 */ /* 0x0081e80000100800 */
[----:B0-----:R-:W3:Y:S01]  /*26920*/  LDL.LU R29, [R1+0xa4] ;  /* 0x0000a400011d7983 */ /* 0x001ee20000300800 */
[----:B------:R-:W4:Y:S02]  /*26930*/  LDL.LU R27, [R1+0x98] ;  /* 0x00009800011b7983 */ /* 0x000f240000300800 */
[----:B------:R-:W4:Y:S02]  /*26940*/  LDL.LU R25, [R1+0x94] ;  /* 0x0000940001197983 */ /* 0x000f240000300800 */
[----:B------:R-:W4:Y:S01]  /*26950*/  LDL.LU R23, [R1+0x90] ;  /* 0x0000900001177983 */ /* 0x000f220000300800 */
[----:B------:R-:W4:Y:S01]  /*26960*/  LDL.LU R21, [R1+0x8c] ;  /* 0x00008c0001157983 */ /* 0x000f220000300800 */
        /* <DEDUP_REMOVED lines=21> */
[----:B------:R-:W4:Y:S01]  /*26ac0*/  LDL.LU R0, [R1+0x8] ;  /* 0x0000080001007983 */ /* 0x000f220000300800 */
[----:B--2---:R0:W-:Y:S04]  /*26ad0*/  STS.U16 [R14+0xa600], R15 ;  /* 0x00a6000f0e007388 */ /* 0x0041e80000000400 */
[----:B0-----:R-:W4:Y:S04]  /*26ae0*/  LDL.LU R15, [R1] ;  /* 0x00000000010f7983 */ /* 0x001f280000300800 */
[----:B---3--:R0:W-:Y:S04]  /*26af0*/  STS.U16 [R14+0xae00], R29 ;  /* 0x00ae001d0e007388 */ /* 0x0081e80000000400 */
[----:B0-----:R-:W3:Y:S04]  /*26b00*/  LDL.LU R29, [R1+0x20d0] ;  /* 0x0020d000011d7983 */ /* 0x001ee80000300800 */
[----:B---3--:R0:W-:Y:S04]  /*26b10*/  STS.U16 [R14+0xb600], R29 ;  /* 0x00b6001d0e007388 */ /* 0x0081e80000000400 */
[----:B0-----:R-:W3:Y:S04]  /*26b20*/  LDL.LU R29, [R1+0x20cc] ;  /* 0x0020cc00011d7983 */ /* 0x001ee80000300800 */
[----:B---3--:R0:W-:Y:S01]  /*26b30*/  STS.U16 [R14+0xbe00], R29 ;  /* 0x00be001d0e007388 */ /* 0x0081e20000000400 */
[----:B----4-:R1:W-:Y:S02]  /*26b40*/  STS.U16 [R14+0xc600], R27 ;  /* 0x00c6001b0e007388 */ /* 0x0103e40000000400 */
[----:B------:R3:W-:Y:S02]  /*26b50*/  STS.U16 [R14+0xce00], R25 ;  /* 0x00ce00190e007388 */ /* 0x0007e40000000400 */
[----:B------:R4:W-:Y:S01]  /*26b60*/  STS.U16 [R14+0xd600], R23 ;  /* 0x00d600170e007388 */ /* 0x0009e20000000400 */
[----:B------:R4:W-:Y:S01]  /*26b70*/  STS.U16 [R14+0xde00], R21 ;  /* 0x00de00150e007388 */ /* 0x0009e20000000400 */
[----:B------:R4:W-:Y:S03]  /*26b80*/  STS.U16 [R14+0xe600], R19 ;  /* 0x00e600130e007388 */ /* 0x0009e60000000400 */
[----:B0-----:R-:W2:Y:S01]  /*26b90*/  LDL.LU R29, [R1+0x20c8] ;  /* 0x0020c800011d7983 */ /* 0x001ea20000300800 */
[----:B-1----:R-:W2:Y:S02]  /*26ba0*/  LDL.LU R27, [R1+0x20c4] ;  /* 0x0020c400011b7983 */ /* 0x002ea40000300800 */
[----:B---3--:R-:W3:Y:S02]  /*26bb0*/  LDL.LU R25, [R1+0x20c0] ;  /* 0x0020c00001197983 */ /* 0x008ee40000300800 */
[----:B----4-:R-:W4:Y:S01]  /*26bc0*/  LDL.LU R23, [R1+0x20bc] ;  /* 0x0020bc0001177983 */ /* 0x010f220000300800 */
[----:B------:R-:W2:Y:S01]  /*26bd0*/  LDL.LU R21, [R1+0x20b8] ;  /* 0x0020b80001157983 */ /* 0x000ea20000300800 */
[----:B------:R-:W2:Y:S03]  /*26be0*/  LDL.LU R19, [R1+0x20b4] ;  /* 0x0020b40001137983 */ /* 0x000ea60000300800 */
[----:B------:R0:W-:Y:S01]  /*26bf0*/  STS.U16 [R14+0xee00], R17 ;  /* 0x00ee00110e007388 */ /* 0x0001e20000000400 */
[----:B------:R1:W-:Y:S02]  /*26c00*/  STS.U16 [R14+0xf600], R13 ;  /* 0x00f6000d0e007388 */ /* 0x0003e40000000400 */
[----:B------:R1:W-:Y:S02]  /*26c10*/  STS.U16 [R14+0xfe00], R12 ;  /* 0x00fe000c0e007388 */ /* 0x0003e40000000400 */
[----:B------:R1:W-:Y:S01]  /*26c20*/  STS.U16 [R14+0x10600], R11 ;  /* 0x0106000b0e007388 */ /* 0x0003e20000000400 */
[----:B------:R1:W-:Y:S01]  /*26c30*/  STS.U16 [R14+0x10e00], R18 ;  /* 0x010e00120e007388 */ /* 0x0003e20000000400 */
[----:B------:R1:W-:Y:S03]  /*26c40*/  STS.U16 [R14+0x11600], R22 ;  /* 0x011600160e007388 */ /* 0x0003e60000000400 */
[----:B0-----:R-:W2:Y:S01]  /*26c50*/  LDL.LU R17, [R1+0x20b0] ;  /* 0x0020b00001117983 */ /* 0x001ea20000300800 */
[----:B-1----:R-:W2:Y:S03]  /*26c60*/  LDL.LU R13, [R1+0x20ac] ;  /* 0x0020ac00010d7983 */ /* 0x002ea60000300800 */
[----:B------:R-:W2:Y:S01]  /*26c70*/  LDL.LU R12, [R1+0x20a8] ;  /* 0x0020a800010c7983 */ /* 0x000ea20000300800 */
[----:B------:R-:W2:Y:S03]  /*26c80*/  LDL.LU R11, [R1+0x20a4] ;  /* 0x0020a400010b7983 */ /* 0x000ea60000300800 */
[----:B------:R-:W2:Y:S01]  /*26c90*/  LDL.LU R18, [R1+0x20a0] ;  /* 0x0020a00001127983 */ /* 0x000ea20000300800 */
[----:B------:R-:W2:Y:S03]  /*26ca0*/  LDL.LU R22, [R1+0x209c] ;  /* 0x00209c0001167983 */ /* 0x000ea60000300800 */
[----:B------:R0:W-:Y:S04]  /*26cb0*/  STS.U16 [R14+0x11e00], R26 ;  /* 0x011e001a0e007388 */ /* 0x0001e80000000400 */
[----:B0-----:R-:W2:Y:S01]  /*26cc0*/  LDL.LU R26, [R1+0x2098] ;  /* 0x00209800011a7983 */ /* 0x001ea20000300800 */
        /* <DEDUP_REMOVED lines=10> */
[----:B------:R0:W-:Y:S02]  /*26d70*/  STS.U16 [R14+0x17600], R20 ;  /* 0x017600140e007388 */ /* 0x0001e40000000400 */
[----:B0-----:R-:W3:Y:S04]  /*26d80*/  LDL R20, [R1+0x2f4] ;  /* 0x0002f40001147983 */ /* 0x001ee80000100800 */
[----:B------:R-:W-:Y:S01]  /*26d90*/  STS.U16 [R14+0x17e00], R24 ;  /* 0x017e00180e007388 */ /* 0x000fe20000000400 */
[----:B------:R-:W-:Y:S02]  /*26da0*/  STS.U16 [R14+0x18600], R28 ;  /* 0x0186001c0e007388 */ /* 0x000fe40000000400 */
[----:B------:R0:W-:Y:S02]  /*26db0*/  STS.U16 [R14+0x18e00], R0 ;  /* 0x018e00000e007388 */ /* 0x0001e40000000400 */
[----:B------:R-:W-:Y:S01]  /*26dc0*/  STS.U16 [R14+0x19600], R15 ;  /* 0x0196000f0e007388 */ /* 0x000fe20000000400 */
[----:B0-----:R-:W3:Y:S04]  /*26dd0*/  LDL R0, [R1+0x2f8] ;  /* 0x0002f80001007983 */ /* 0x001ee80000100800 */
[----:B--2---:R-:W-:Y:S01]  /*26de0*/  STS.U16 [R14+0x19e00], R26 ;  /* 0x019e001a0e007388 */ /* 0x004fe20000000400 */
[----:B------:R0:W-:Y:S02]  /*26df0*/  STS.U16 [R14+0x1a600], R22 ;  /* 0x01a600160e007388 */ /* 0x0001e40000000400 */
[----:B------:R-:W-:Y:S02]  /*26e00*/  STS.U16 [R14+0x1ae00], R18 ;  /* 0x01ae00120e007388 */ /* 0x000fe40000000400 */
[----:B------:R-:W-:Y:S01]  /*26e10*/  STS.U16 [R14+0x1b600], R11 ;  /* 0x01b6000b0e007388 */ /* 0x000fe20000000400 */
[----:B------:R-:W-:Y:S01]  /*26e20*/  STS.U16 [R14+0x1be00], R12 ;  /* 0x01be000c0e007388 */ /* 0x000fe20000000400 */
[----:B------:R-:W-:Y:S02]  /*26e30*/  STS.U16 [R14+0x1c600], R13 ;  /* 0x01c6000d0e007388 */ /* 0x000fe40000000400 */
[----:B------:R-:W-:Y:S02]  /*26e40*/  STS.U16 [R14+0x1ce00], R17 ;  /* 0x01ce00110e007388 */ /* 0x000fe40000000400 */
[----:B------:R-:W-:Y:S01]  /*26e50*/  STS.U16 [R14+0x1d600], R19 ;  /* 0x01d600130e007388 */ /* 0x000fe20000000400 */
[----:B------:R-:W-:Y:S01]  /*26e60*/  STS.U16 [R14+0x1de00], R21 ;  /* 0x01de00150e007388 */ /* 0x000fe20000000400 */
[----:B----4-:R-:W-:Y:S02]  /*26e70*/  STS.U16 [R14+0x1e600], R23 ;  /* 0x01e600170e007388 */ /* 0x010fe40000000400 */
[----:B---3--:R-:W-:Y:S01]  /*26e80*/  STS.U16 [R14+0x1ee00], R25 ;  /* 0x01ee00190e007388 */ /* 0x008fe20000000400 */
[----:B------:R-:W-:Y:S04]  /*26e90*/  STS.U16 [R14+0x1f600], R27 ;  /* 0x01f6001b0e007388 */ /* 0x000fe80000000400 */
[----:B------:R-:W-:Y:S01]  /*26ea0*/  STS.U16 [R14+0x1fe00], R29 ;  /* 0x01fe001d0e007388 */ /* 0x000fe20000000400 */
[----:B------:R-:W-:Y:S06]  /*26eb0*/  BAR.SYNC.DEFER_BLOCKING 0x0 ;  /* 0x0000000000007b1d */ /* 0x000fec0000010000 */
[----:B------:R-:W1:Y:S04]  /*26ec0*/  LDSM.16.M88.4 R4, [R20] ;  /* 0x000000001404783b */ /* 0x000e680000000200 */
[----:B------:R-:W2:Y:S04]  /*26ed0*/  LDSM.16.M88.4 R24, [R20+0x4000] ;  /* 0x004000001418783b */ /* 0x000ea80000000200 */
[----:B------:R-:W3:Y:S04]  /*26ee0*/  LDSM.16.M88.4 R16, [R20+0x8000] ;  /* 0x008000001410783b */ /* 0x000ee80000000200 */
[----:B------:R-:W4:Y:S04]  /*26ef0*/  S2R R28, SR_TID.X ;  /* 0x00000000001c7919 */ /* 0x000f280000002100 */
[----:B------:R-:W1:Y:S04]  /*26f00*/  S2R R10, SR_TID.X ;  /* 0x00000000000a7919 */ /* 0x000e680000002100 */
[----:B0-----:R-:W0:Y:S04]  /*26f10*/  S2R R22, SR_TID.X ;  /* 0x0000000000167919 */ /* 0x001e280000002100 */
[----:B------:R-:W-:Y:S04]  /*26f20*/  LDSM.16.MT88.4 R12, [R0+0x20000] ;  /* 0x02000000000c783b */ /* 0x000fe80000004200 */
[----:B-1----:R-:W-:Y:S01]  /*26f30*/  STL.64 [R1+0x40], R4 ;  /* 0x0000400401007387 */ /* 0x002fe20000100a00 */
[----:B------:R-:W-:-:S02]  /*26f40*/  IMAD.MOV.U32 R9, RZ, RZ, R4 ;  /* 0x000000ffff097224 */ /* 0x000fc400078e0004 */
[----:B------:R-:W-:Y:S02]  /*26f50*/  STL.64 [R1+0x48], R6 ;  /* 0x0000480601007387 */ /* 0x000fe40000100a00 */
[----:B------:R-:W-:Y:S02]  /*26f60*/  IMAD.MOV.U32 R8, RZ, RZ, R5 ;  /* 0x000000ffff087224 */ /* 0x000fe400078e0005 */
[----:B------:R-:W1:Y:S04]  /*26f70*/  LDSM.16.M88.4 R4, [R20+0xc000] ;  /* 0x00c000001404783b */ /* 0x000e680000000200 */
[----:B--2---:R-:W-:Y:S01]  /*26f80*/  STL.64 [R1+0x30], R24 ;  /* 0x0000301801007387 */ /* 0x004fe20000100a00 */
[----:B------:R-:W-:Y:S02]  /*26f90*/  STL.64 [R1+0x38], R26 ;  /* 0x0000381a01007387 */ /* 0x000fe40000100a00 */
[----:B---3--:R-:W-:Y:S02]  /*26fa0*/  STL.64 [R1+0x20], R16 ;  /* 0x0000201001007387 */ /* 0x008fe40000100a00 */
[----:B------:R-:W-:Y:S02]  /*26fb0*/  STL.64 [R1+0x28], R18 ;  /* 0x0000281201007387 */ /* 0x000fe40000100a00 */
[----:B------:R-:W2:Y:S04]  /*26fc0*/  LDSM.16.M88.4 R16, [R20+0x14000] ;  /* 0x014000001410783b */ /* 0x000ea80000000200 */
[----:B-1----:R-:W-:Y:S01]  /*26fd0*/  STL.64 [R1+0x10], R4 ;  /* 0x0000100401007387 */ /* 0x002fe20000100a00 */
[----:B------:R-:W-:-:S02]  /*26fe0*/  IMAD.MOV.U32 R3, RZ, RZ, R4 ;  /* 0x000000ffff037224 */ /* 0x000fc400078e0004 */
[----:B------:R-:W-:Y:S02]  /*26ff0*/  STL.64 [R1+0x18], R6 ;  /* 0x0000180601007387 */ /* 0x000fe40000100a00 */
[----:B------:R-:W-:Y:S02]  /*27000*/  IMAD.MOV.U32 R2, RZ, RZ, R5 ;  /* 0x000000ffff027224 */ /* 0x000fe400078e0005 */
[----:B------:R-:W1:Y:S04]  /*27010*/  LDSM.16.M88.4 R4, [R20+0x10000] ;  /* 0x010000001404783b */ /* 0x000e680000000200 */
[----:B--2---:R-:W-:Y:S04]  /*27020*/  STL [R1+0x1e7c], R18 ;  /* 0x001e7c1201007387 */ /* 0x004fe80000100800 */
[----:B-1----:R-:W-:Y:S01]  /*27030*/  STL.64 [R1], R4 ;  /* 0x0000000401007387 */ /* 0x002fe20000100a00 */
[----:B------:R-:W-:Y:S02]  /*27040*/  STL.64 [R1+0x8], R6 ;  /* 0x0000080601007387 */ /* 0x000fe40000100a00 */
[----:B------:R-:W1:Y:S04]  /*27050*/  LDSM.16.M88.4 R4, [R20+0x18000] ;  /* 0x018000001404783b */ /* 0x000e680000000200 */
[----:B------:R-:W-:Y:S01]  /*27060*/  STL [R1+0x1e78], R19 ;  /* 0x001e781301007387 */ /* 0x000fe20000100800 */
[----:B------:R-:W-:Y:S02]  /*27070*/  STL.64 [R1+0x2060], R16 ;  /* 0x0020601001007387 */ /* 0x000fe40000100a00 */
[----:B------:R-:W2:Y:S02]  /*27080*/  LDSM.16.M88.4 R16, [R20+0x1c000] ;  /* 0x01c000001410783b */ /* 0x000ea40000000200 */
[----:B-1----:R-:W-:Y:S02]  /*27090*/  STL [R1+0x1e54], R6 ;  /* 0x001e540601007387 */ /* 0x002fe40000100800 */
[----:B------:R-:W-:Y:S02]  /*270a0*/  STL [R1+0x1e50], R7 ;  /* 0x001e500701007387 */ /* 0x000fe40000100800 */
[----:B------:R1:W-:Y:S02]  /*270b0*/  STL.64 [R1+0x2078], R4 ;  /* 0x0020780401007387 */ /* 0x0003e40000100a00 */
[----:B-1----:R-:W3:Y:S01]  /*270c0*/  LDL.LU.64 R4, [R1+0x3b0] ;  /* 0x0003b00001047983 */ /* 0x002ee20000300a00 */
[----:B--2---:R1:W-:Y:S02]  /*270d0*/  STL.64 [R1+0xa0], R16 ;  /* 0x0000a01001007387 */ /* 0x0043e40000100a00 */
[----:B------:R2:W-:Y:S02]  /*270e0*/  STL.64 [R1+0xa8], R18 ;  /* 0x0000a81201007387 */ /* 0x0005e40000100a00 */
[----:B------:R-:W2:Y:S02]  /*270f0*/  LDL.LU.64 R6, [R1+0x3b8] ;  /* 0x0003b80001067983 */ /* 0x000ea40000300a00 */
[----:B--2---:R-:W-:Y:S01]  /*27100*/  STL.64 [R1+0x2088], R6 ;  /* 0x0020880601007387 */ /* 0x004fe20000100a00 */
[----:B---3--:R-:W-:Y:S02]  /*27110*/  STL.64 [R1+0x2080], R4 ;  /* 0x0020800401007387 */ /* 0x008fe40000100a00 */
[----:B-1----:R-:W2:Y:S02]  /*27120*/  LDL.LU.64 R16, [R1+0x3a0] ;  /* 0x0003a00001107983 */ /* 0x002ea40000300a00 */
[----:B------:R-:W3:Y:S01]  /*27130*/  LDL.LU.64 R18, [R1+0x3a8] ;  /* 0x0003a80001127983 */ /* 0x000ee20000300a00 */
[----:B----4-:R-:W-:Y:S01]  /*27140*/  LOP3.LUT R28, R28, 0x7, RZ, 0xc0, !PT ;  /* 0x000000071c1c7812 */ /* 0x010fe200078ec0ff */
[----:B---3--:R-:W-:Y:S01]  /*27150*/  STL.64 [R1+0x2070], R18 ;  /* 0x0020701201007387 */ /* 0x008fe20000100a00 */
[----:B--2---:R1:W-:Y:S03]  /*27160*/  STL.64 [R1+0x2068], R16 ;  /* 0x0020681001007387 */ /* 0x0043e60000100a00 */
[----:B-1----:R-:W2:Y:S01]  /*27170*/  LDL.64 R16, [R1+0x30] ;  /* 0x0000300001107983 */ /* 0x002ea20000100a00 */
[----:B------:R-:W-:-:S02]  /*27180*/  IMAD R28, R28, 0x90, RZ ;  /* 0x000000901c1c7824 */ /* 0x000fc400078e02ff */
[C---:B------:R-:W-:Y:S02]  /*27190*/  IMAD.SHL.U32 R24, R10.reuse, 0x2, RZ ;  /* 0x000000020a187824 */ /* 0x040fe400078e00ff */
[----:B------:R-:W-:-:S03]  /*271a0*/  IMAD.SHL.U32 R11, R10, 0x40, RZ ;  /* 0x000000400a0b7824 */ /* 0x000fc600078e00ff */
[----:B------:R-:W-:-:S04]  /*271b0*/  LOP3.LUT R10, R28, 0x10, R24, 0x78, !PT ;  /* 0x000000101c0a7812 */ /* 0x000fc800078e7818 */
[----:B------:R-:W-:-:S04]  /*271c0*/  LOP3.LUT R10, R10, 0x400, R11, 0xf8, !PT ;  /* 0x000004000a0a7812 */ /* 0x000fc800078ef80b */
[----:B------:R-:W-:Y:S01]  /*271d0*/  LOP3.LUT R10, R10, 0x20, RZ, 0x3c, !PT ;  /* 0x000000200a0a7812 */ /* 0x000fe200078e3cff */
[----:B------:R-:W-:Y:S02]  /*271e0*/  IMAD.MOV.U32 R4, RZ, RZ, R9 ;  /* 0x000000ffff047224 */ /* 0x000fe400078e0009 */
[----:B------:R-:W-:Y:S02]  /*271f0*/  IMAD.MOV.U32 R5, RZ, RZ, R8 ;  /* 0x000000ffff057224 */ /* 0x000fe400078e0008 */
[----:B------:R-:W1:Y:S04]  /*27200*/  LDSM.16.MT88.4 R24, [R10+0x20000] ;  /* 0x020000000a18783b */ /* 0x000e680000004200 */
[----:B------:R-:W3:Y:S01]  /*27210*/  S2R R28, SR_TID.X ;  /* 0x00000000001c7919 */ /* 0x000ee20000002100 */
[----:B0-----:R-:W-:-:S02]  /*27220*/  IMAD.SHL.U32 R20, R22, 0x2, RZ ;  /* 0x0000000216147824 */ /* 0x001fc400078e00ff */
[----:B------:R-:W-:Y:S01]  /*27230*/  IMAD.SHL.U32 R21, R22, 0x40, RZ ;  /* 0x0000004016157824 */ /* 0x000fe200078e00ff */
[----:B--2---:R0:W-:Y:S04]  /*27240*/  STL.64 [R1+0x2090], R16 ;  /* 0x0020901001007387 */ /* 0x0041e80000100a00 */
[----:B0-----:R-:W2:Y:S01]  /*27250*/  LDL.LU.64 R16, [R1+0x3c0] ;  /* 0x0003c00001107983 */ /* 0x001ea20000300a00 */
[----:B------:R-:W2:Y:S02]  /*27260*/  LDL.LU.64 R18, [R1+0x3c8] ;  /* 0x0003c80001127983 */ /* 0x000ea40000300a00 */
[----:B------:R-:W4:Y:S02]  /*27270*/  LDL.LU.64 R8, [R1+0x390] ;  /* 0x0003900001087983 */ /* 0x000f240000300a00 */
[----:B------:R-:W4:Y:S01]  /*27280*/  LDL.LU.64 R10, [R1+0x398] ;  /* 0x00039800010a7983 */ /* 0x000f220000300a00 */
[----:B---3--:R-:W-:-:S05]  /*27290*/  LOP3.LUT R28, R28, 0x7, RZ, 0xc0, !PT ;  /* 0x000000071c1c7812 */ /* 0x008fca00078ec0ff */
[----:B------:R-:W-:-:S05]  /*272a0*/  IMAD R28, R28, 0x90, RZ ;  /* 0x000000901c1c7824 */ /* 0x000fca00078e02ff */
[----:B------:R-:W-:-:S04]  /*272b0*/  LOP3.LUT R20, R28, 0x10, R20, 0x78, !PT ;  /* 0x000000101c147812 */ /* 0x000fc800078e7814 */
[----:B------:R-:W-:-:S04]  /*272c0*/  LOP3.LUT R20, R20, 0x400, R21, 0xf8, !PT ;  /* 0x0000040014147812 */ /* 0x000fc800078ef815 */
[----:B------:R-:W-:-:S06]  /*272d0*/  LOP3.LUT R20, R20, 0x40, RZ, 0x3c, !PT ;  /* 0x0000004014147812 */ /* 0x000fcc00078e3cff */
[----:B------:R-:W0:Y:S01]  /*272e0*/  LDSM.16.MT88.4 R20, [R20+0x20000] ;  /* 0x020000001414783b */ /* 0x000e220000004200 */
[C---:B--2---:R-:W-:Y:S03]  /*272f0*/  HMMA.16816.F32 R4, R12.reuse, R4, R16 ;  /* 0x000000040c04723c */ /* 0x044fe60000001810 */
[----:B----4-:R-:W-:Y:S01]  /*27300*/  STL.64 [R1+0x2058], R10 ;  /* 0x0020580a01007387 */ /* 0x010fe20000100a00 */
[----:B------:R2:W-:Y:S03]  /*27310*/  STL.64 [R1+0x2050], R8 ;  /* 0x0020500801007387 */ /* 0x0005e60000100a00 */
[----:B--2---:R-:W2:Y:S01]  /*27320*/  LDL.64 R8, [R1+0x20] ;  /* 0x0000200001087983 */ /* 0x004ea20000100a00 */
[----:B-1----:R-:W-:Y:S02]  /*27330*/  STL.64 [R1+0x2028], R26 ;  /* 0x0020281a01007387 */ /* 0x002fe40000100a00 */
[----:B------:R1:W-:Y:S02]  /*27340*/  STL.64 [R1+0x2020], R24 ;  /* 0x0020201801007387 */ /* 0x0003e40000100a00 */
[----:B-1----:R-:W3:Y:S01]  /*27350*/  LDL.64 R24, [R1] ;  /* 0x0000000001187983 */ /* 0x002ee20000100a00 */
[----:B0-----:R-:W-:Y:S02]  /*27360*/  STL.64 [R1+0x1fc8], R22 ;  /* 0x001fc81601007387 */ /* 0x001fe40000100a00 */
[----:B------:R-:W-:Y:S02]  /*27370*/  STL.64 [R1+0x1fc0], R20 ;  /* 0x001fc01401007387 */ /* 0x000fe40000100a00 */
[----:B------:R-:W4:Y:S06]  /*27380*/  LDL.LU.64 R16, [R1+0x2090] ;  /* 0x0020900001107983 */ /* 0x000f2c0000300a00 */
[----:B------:R-:W-:Y:S01]  /*27390*/  STL.64 [R1+0x1a0], R4 ;  /* 0x0001a00401007387 */ /* 0x000fe20000100a00 */
[----:B------:R0:W-:Y:S03]  /*273a0*/  STL.64 [R1+0x1a8], R6 ;  /* 0x0001a80601007387 */ /* 0x0001e60000100a00 */
[----:B0-----:R-:W4:Y:S01]  /*273b0*/  LDL.LU.64 R6, [R1+0x2088] ;  /* 0x0020880001067983 */ /* 0x001f220000300a00 */
[----:B------:R-:W4:Y:S02]  /*273c0*/  LDL.LU.64 R4, [R1+0x2080] ;  /* 0x0020800001047983 */ /* 0x000f240000300a00 */
[C---:B----4-:R-:W-:Y:S11]  /*273d0*/  HMMA.16816.F32 R4, R12.reuse, R16, R4 ;  /* 0x000000100c04723c */ /* 0x050ff60000001804 */
[----:B------:R-:W-:Y:S11]  /*273e0*/  @!UPT UIADD3 URZ, URZ, URZ, URZ ;  /* 0x0000003f3f3ff290 */ /* 0x000ff6000fffe03f */
[----:B------:R-:W-:Y:S01]  /*273f0*/  @!UPT UIADD3 URZ, URZ, URZ, URZ ;  /* 0x0000003f3f3ff290 */ /* 0x000fe2000fffe03f */
[----:B------:R0:W-:Y:S01]  /*27400*/  STL.64 [R1+0x190], R4 ;  /* 0x0001900401007387 */ /* 0x0001e20000100a00 */
[----:B------:R1:W-:Y:S03]  /*27410*/  STL.64 [R1+0x198], R6 ;  /* 0x0001980601007387 */ /* 0x0003e60000100a00 */
[----:B0-----:R-:W4:Y:S01]  /*27420*/  LDL.LU.64 R4, [R1+0x2078] ;  /* 0x0020780001047983 */ /* 0x001f220000300a00 */
[----:B-1----:R-:W-:Y:S02]  /*27430*/  IMAD.MOV.U32 R7, RZ, RZ, R16 ;  /* 0x000000ffff077224 */ /* 0x002fe400078e0010 */
[----:B------:R-:W-:Y:S02]  /*27440*/  IMAD.MOV.U32 R6, RZ, RZ, R17 ;  /* 0x000000ffff067224 */ /* 0x000fe400078e0011 */
[----:B------:R-:W2:Y:S01]  /*27450*/  LDL.LU.64 R18, [R1+0x2070] ;  /* 0x0020700001127983 */ /* 0x000ea20000300a00 */
[----:B------:R-:W2:Y:S02]  /*27460*/  LDL.LU.64 R16, [R1+0x2068] ;  /* 0x0020680001107983 */ /* 0x000ea40000300a00 */
[----:B------:R-:W-:Y:S01]  /*27470*/  STL.64 [R1+0x2048], R6 ;  /* 0x0020480601007387 */ /* 0x000fe20000100a00 */
[----:B--2---:R-:W-:Y:S01]  /*27480*/  HMMA.16816.F32 R16, R12, R8, R16 ;  /* 0x000000080c10723c */ /* 0x004fe20000001810 */
[----:B----4-:R0:W-:Y:S04]  /*27490*/  STL.64 [R1+0x2040], R4 ;  /* 0x0020400401007387 */ /* 0x0101e80000100a00 */
[----:B0-----:R-:W2:Y:S01]  /*274a0*/  LDL.LU.64 R4, [R1+0x380] ;  /* 0x0003800001047983 */ /* 0x001ea20000300a00 */
[----:B------:R-:W2:Y:S11]  /*274b0*/  LDL.LU.64 R6, [R1+0x388] ;  /* 0x0003880001067983 */ /* 0x000eb60000300a00 */
[----:B------:R-:W-:Y:S06]  /*274c0*/  @!UPT UIADD3 URZ, URZ, URZ, URZ ;  /* 0x0000003f3f3ff290 */ /* 0x000fec000fffe03f */
[----:B------:R0:W-:Y:S01]  /*274d0*/  STL.64 [R1+0x180], R16 ;  /* 0x0001801001007387 */ /* 0x0001e20000100a00 */
[----:B------:R1:W-:Y:S03]  /*274e0*/  STL.64 [R1+0x188], R18 ;  /* 0x0001881201007387 */ /* 0x0003e60000100a00 */
[----:B0-----:R-:W4:Y:S01]  /*274f0*/  LDL.LU.64 R16, [R1+0x2060] ;  /* 0x0020600001107983 */ /* 0x001f220000300a00 */
[----:B-1----:R-:W-:Y:S02]  /*27500*/  IMAD.MOV.U32 R19, RZ, RZ, R8 ;  /* 0x000000ffff137224 */ /* 0x002fe400078e0008 */
[----:B------:R-:W-:Y:S02]  /*27510*/  IMAD.MOV.U32 R18, RZ, RZ, R9 ;  /* 0x000000ffff127224 */ /* 0x000fe400078e0009 */
[----:B------:R-:W4:Y:S01]  /*27520*/  LDL.LU.64 R10, [R1+0x2058] ;  /* 0x00205800010a7983 */ /* 0x000f220000300a00 */
[----:B------:R-:W4:Y:S01]  /*27530*/  LDL.LU.64 R8, [R1+0x2050] ;  /* 0x0020500001087983 */ /* 0x000f220000300a00 */
[----:B------:R-:W-:-:S02]  /*27540*/  IMAD.MOV.U32 R20, RZ, RZ, R3 ;  /* 0x000000ffff147224 */ /* 0x000fc400078e0003 */
[----:B------:R-:W-:-:S05]  /*27550*/  IMAD.MOV.U32 R21, RZ, RZ, R2 ;  /* 0x000000ffff157224 */ /* 0x000fca00078e0002 */
[----:B------:R0:W-:Y:S01]  /*27560*/  STL.64 [R1+0x2008], R20 ;  /* 0x0020081401007387 */ /* 0x0001e20000100a00 */
[----:B---3--:R-:W-:Y:S02]  /*27570*/  IMAD.MOV.U32 R3, RZ, RZ, R24 ;  /* 0x000000ffff037224 */ /* 0x008fe400078e0018 */
[----:B------:R-:W-:Y:S01]  /*27580*/  IMAD.MOV.U32 R2, RZ, RZ, R25 ;  /* 0x000000ffff027224 */ /* 0x000fe200078e0019 */
[C---:B--2---:R-:W-:Y:S08]  /*27590*/  HMMA.16816.F32 R4, R12.reuse, R24, R4 ;  /* 0x000000180c04723c */ /* 0x044ff00000001804 */
[----:B----4-:R-:W-:Y:S11]  /*275a0*/  HMMA.16816.F32 R8, R12, R20, R8 ;  /* 0x000000140c08723c */ /* 0x010ff60000001808 */
[----:B------:R-:W-:Y:S11]  /*275b0*/  @!UPT UIADD3 URZ, URZ, URZ, URZ ;  /* 0x0000003f3f3ff290 */ /* 0x000ff6000fffe03f */
[----:B------:R-:W-:Y:S01]  /*275c0*/  @!UPT UIADD3 URZ, URZ, URZ, URZ ;  /* 0x0000003f3f3ff290 */ /* 0x000fe2000fffe03f */
[----:B------:R-:W-:Y:S01]  /*275d0*/  STL.64 [R1+0x170], R8 ;  /* 0x0001700801007387 */ /* 0x000fe20000100a00 */
[----:B------:R-:W-:Y:S02]  /*275e0*/  STL.64 [R1+0x178], R10 ;  /* 0x0001780a01007387 */ /* 0x000fe40000100a00 */
[----:B0-----:R-:W2:Y:S02]  /*275f0*/  LDL.LU.64 R20, [R1+0x3e0] ;  /* 0x0003e00001147983 */ /* 0x001ea40000300a00 */
[----:B------:R-:W2:Y:S01]  /*27600*/  LDL.LU.64 R22, [R1+0x3e8] ;  /* 0x0003e80001167983 */ /* 0x000ea20000300a00 */
[----:B------:R-:W-:Y:S01]  /*27610*/  STL.64 [R1+0x1d0], R4 ;  /* 0x0001d00401007387 */ /* 0x000fe20000100a00 */
[----:B------:R0:W-:Y:S03]  /*27620*/  STL.64 [R1+0x1d8], R6 ;  /* 0x0001d80601007387 */ /* 0x0001e60000100a00 */
[----:B0-----:R-:W3:Y:S01]  /*27630*/  LDL.LU.64 R6, [R1+0x2048] ;  /* 0x0020480001067983 */ /* 0x001ee20000300a00 */
[----:B------:R-:W4:Y:S02]  /*27640*/  LDL.LU.64 R4, [R1+0x2040] ;  /* 0x0020400001047983 */ /* 0x000f240000300a00 */
[----:B------:R-:W2:Y:S02]  /*27650*/  LDL.LU.64 R24, [R1+0x370] ;  /* 0x0003700001187983 */ /* 0x000ea40000300a00 */
[----:B------:R-:W2:Y:S01]  /*27660*/  LDL.LU.64 R26, [R1+0x378] ;  /* 0x00037800011a7983 */ /* 0x000ea20000300a00 */
[----:B------:R-:W0:Y:S04]  /*27670*/  S2R R28, SR_TID.X ;  /* 0x00000000001c7919 */ /* 0x000e280000002100 */
[----:B------:R-:W1:Y:S01]  /*27680*/  S2R R9, SR_TID.X ;  /* 0x0000000000097919 */ /* 0x000e620000002100 */
[----:B0-----:R-:W-:Y:S01]  /*27690*/  LOP3.LUT R28, R28, 0x7, RZ, 0xc0, !PT ;  /* 0x000000071c1c7812 */ /* 0x001fe200078ec0ff */
[----:B-1----:R-:W-:-:S04]  /*276a0*/  IMAD.SHL.U32 R8, R9, 0x2, RZ ;  /* 0x0000000209087824 */ /* 0x002fc800078e00ff */
[----:B------:R-:W-:Y:S02]  /*276b0*/  IMAD R28, R28, 0x90, RZ ;  /* 0x000000901c1c7824 */ /* 0x000fe400078e02ff */
[----:B------:R-:W-:-:S03]  /*276c0*/  IMAD.SHL.U32 R9, R9, 0x40, RZ ;  /* 0x0000004009097824 */ /* 0x000fc600078e00ff */
[----:B------:R-:W-:Y:S01]  /*276d0*/  LOP3.LUT R8, R28, 0x10, R8, 0x78, !PT ;  /* 0x000000101c087812 */ /* 0x000fe200078e7808 */
[----:B--2---:R-:W-:Y:S01]  /*276e0*/  STL.64 [R1+0x2038], R26 ;  /* 0x0020381a01007387 */ /* 0x004fe20000100a00 */
[----:B------:R0:W-:Y:S03]  /*276f0*/  STL.64 [R1+0x2030], R24 ;  /* 0x0020301801007387 */ /* 0x0001e60000100a00 */
[----:B0-----:R-:W4:Y:S01]  /*27700*/  LDL.LU.64 R24, [R1+0x3d0] ;  /* 0x0003d00001187983 */ /* 0x001f220000300a00 */
[----:B------:R-:W4:Y:S01]  /*27710*/  LDL.LU.64 R26, [R1+0x3d8] ;  /* 0x0003d800011a7983 */ /* 0x000f220000300a00 */
[----:B------:R-:W-:-:S04]  /*27720*/  LOP3.LUT R8, R8, 0x400, R9, 0xf8, !PT ;  /* 0x0000040008087812 */ /* 0x000fc800078ef809 */
[----:B------:R-:W-:-:S06]  /*27730*/  LOP3.LUT R8, R8, 0x60, RZ, 0x3c, !PT ;  /* 0x0000006008087812 */ /* 0x000fcc00078e3cff */
[----:B------:R-:W0:Y:S01]  /*27740*/  LDSM.16.MT88.4 R8, [R8+0x20000] ;  /* 0x020000000808783b */ /* 0x000e220000004200 */
[----:B------:R-:W-:Y:S03]  /*27750*/  HMMA.16816.F32 R20, R12, R16, R20 ;  /* 0x000000100c14723c */ /* 0x000fe60000001814 */
[----:B0-----:R-:W-:Y:S01]  /*27760*/  STL.64 [R1+0x1f60], R10 ;  /* 0x001f600a01007387 */ /* 0x001fe20000100a00 */
[----:B------:R0:W-:Y:S03]  /*27770*/  STL.64 [R1+0x1f58], R8 ;  /* 0x001f580801007387 */ /* 0x0001e60000100a00 */
[----:B0-----:R-:W2:Y:S11]  /*27780*/  LDL.LU.64 R8, [R1+0xa0] ;  /* 0x0000a00001087983 */ /* 0x001eb60000300a00 */
[----:B------:R-:W-:Y:S05]  /*27790*/  @!UPT UIADD3 URZ, URZ, URZ, URZ ;  /* 0x0000003f3f3ff290 */ /* 0x000fea000fffe03f */
[----:B------:R0:W-:Y:S02]  /*277a0*/  STL.64 [R1+0x1c0], R20 ;  /* 0x0001c01401007387 */ /* 0x0001e40000100a00 */
[----:B------:R-:W-:Y:S02]  /*277b0*/  STL.64 [R1+0x1c8], R22 ;  /* 0x0001c81601007387 */ /* 0x000fe40000100a00 */
[----:B0-----:R-:W-:Y:S02]  /*277c0*/  IMAD.MOV.U32 R20, RZ, RZ, R19 ;  /* 0x000000ffff147224 */ /* 0x001fe400078e0013 */
[----:B------:R-:W-:-:S05]  /*277d0*/  IMAD.MOV.U32 R21, RZ, RZ, R18 ;  /* 0x000000ffff157224 */ /* 0x000fca00078e0012 */
[----:B------:R0:W-:Y:S04]  /*277e0*/  STL.64 [R1+0x2018], R20 ;  /* 0x0020181401007387 */ /* 0x0001e80000100a00 */
[----:B0-----:R-:W2:Y:S01]  /*277f0*/  LDL.LU.64 R20, [R1+0x360] ;  /* 0x0003600001147983 */ /* 0x001ea20000300a00 */
[----:B------:R-:W2:Y:S01]  /*27800*/  LDL.LU.64 R22, [R1+0x368] ;  /* 0x0003680001167983 */ /* 0x000ea20000300a00 */
[C---:B----4-:R-:W-:Y:S11]  /*27810*/  HMMA.16816.F32 R24, R12.reuse, R4, R24 ;  /* 0x000000040c18723c */ /* 0x050ff60000001818 */
[----:B------:R-:W-:Y:S11]  /*27820*/  @!UPT UIADD3 URZ, URZ, URZ, URZ ;  /* 0x0000003f3f3ff290 */ /* 0x000ff6000fffe03f */
[----:B------:R-:W-:Y:S01]  /*27830*/  @!UPT UIADD3 URZ, URZ, URZ, URZ ;  /* 0x0000003f3f3ff290 */ /* 0x000fe2000fffe03f */
[----:B------:R-:W-:Y:S01]  /*27840*/  STL.64 [R1+0x1b0], R24 ;  /* 0x0001b01801007387 */ /* 0x000fe20000100a00 */
[----:B------:R0:W-:Y:S03]  /*27850*/  STL.64 [R1+0x1b8], R26 ;  /* 0x0001b81a01007387 */ /* 0x0001e60000100a00 */
[----:B0-----:R-:W2:Y:S01]  /*27860*/  LDL.LU.64 R26, [R1+0x2038] ;  /* 0x00203800011a7983 */ /* 0x001ea20000300a00 */
[----:B------:R-:W2:Y:S02]  /*27870*/  LDL.LU.64 R24, [R1+0x2030] ;  /* 0x0020300001187983 */ /* 0x000ea40000300a00 */
[----:B------:R-:W-:Y:S01]  /*27880*/  STL.64 [R1+0x2010], R4 ;  /* 0x0020100401007387 */ /* 0x000fe20000100a00 */
[----:B--2---:R-:W-:Y:S01]  /*27890*/  HMMA.16816.F32 R12, R12, R8, R24 ;  /* 0x000000080c0c723c */ /* 0x004fe20000001818 */
[----:B------:R-:W2:Y:S01]  /*278a0*/  LDL.LU.64 R26, [R1+0x2028] ;  /* 0x00202800011a7983 */ /* 0x000ea20000300a00 */
[----:B------:R-:W2:Y:S11]  /*278b0*/  LDL.LU.64 R24, [R1+0x2020] ;  /* 0x0020200001187983 */ /* 0x000eb60000300a00 */
[----:B------:R-:W-:Y:S10]  /*278c0*/  @!UPT UIADD3 URZ, URZ, URZ, URZ ;  /* 0x0000003f3f3ff290 */ /* 0x000ff4000fffe03f */
[----:B------:R-:W-:Y:S01]  /*278d0*/  STL.64 [R1+0x168], R14 ;  /* 0x0001680e01007387 */ /* 0x000fe20000100a00 */
[----:B------:R0:W-:Y:S02]  /*278e0*/  STL.64 [R1+0x1fd0], R8 ;  /* 0x001fd00801007387 */ /* 0x0001e40000100a00 */
[----:B------:R-:W-:Y:S02]  /*278f0*/  IMAD.MOV.U32 R18, RZ, RZ, R12 ;  /* 0x000000ffff127224 */ /* 0x000fe400078e000c */
[----:B------:R-:W-:Y:S01]  /*27900*/  IMAD.MOV.U32 R19, RZ, RZ, R13 ;  /* 0x000000ffff137224 */ /* 0x000fe200078e000d */
[----:B0-----:R-:W4:Y:S01]  /*27910*/  LDL.LU.64 R8, [R1+0x350] ;  /* 0x0003500001087983 */ /* 0x001f220000300a00 */
[----:B------:R-:W4:Y:S02]  /*27920*/  LDL.LU.64 R10, [R1+0x358] ;  /* 0x00035800010a7983 */ /* 0x000f240000300a00 */
[----:B------:R-:W2:Y:S02]  /*27930*/  LDL.64 R12, [R1+0x40] ;  /* 0x00004000010c7983 */ /* 0x000ea40000100a00 */
[----:B---3--:R-:W-:-:S02]  /*27940*/  IMAD.MOV.U32 R4, RZ, RZ, R7 ;  /* 0x000000ffff047224 */ /* 0x008fc400078e0007 */
[----:B------:R-:W-:Y:S01]  /*27950*/  IMAD.MOV.U32 R5, RZ, RZ, R6 ;  /* 0x000000ffff057224 */ /* 0x000fe200078e0006 */
[----:B------:R0:W-:Y:S01]  /*27960*/  STL [R1+0x1e84], R18 ;  /* 0x001e841201007387 */ /* 0x0001e20000100800 */
[----:B------:R1:W-:Y:S01]  /*27970*/  STL [R1+0x1e80], R19 ;  /* 0x001e801301007387 */ /* 0x0003e20000100800 */
[C---:B--2---:R-:W-:Y:S08]  /*27980*/  HMMA.16816.F32 R20, R24.reuse, R12, R20 ;  /* 0x0000000c1814723c */ /* 0x044ff00000001814 */
[----:B----4-:R-:W-:Y:S11]  /*27990*/  HMMA.16816.F32 R4, R24, R4, R8 ;  /* 0x000000041804723c */ /* 0x010ff60000001808 */
[----:B------:R-:W-:Y:S04]  /*279a0*/  @!UPT UIADD3 URZ, URZ, URZ, URZ ;  /* 0x0000003f3f3ff290 */ /* 0x000fe8000fffe03f */
[----:B------:R2:W-:Y:S01]  /*279b0*/  STL.64 [R1+0x150], R20 ;  /* 0x0001501401007387 */ /* 0x0005e20000100a00 */
[----:B------:R-:W-:Y:S08]  /*279c0*/  STL.64 [R1+0x158], R22 ;  /* 0x0001581601007387 */ /* 0x000ff00000100a00 */
[----:B0-----:R-:W-:Y:S02]  /*279d0*/  IMAD.MOV.U32 R18, RZ, RZ, R6 ;  /* 0x000000ffff127224 */ /* 0x001fe400078e0006 */
[----:B-1----:R-:W-:Y:S01]  /*279e0*/  IMAD.MOV.U32 R19, RZ, RZ, R7 ;  /* 0x000000ffff137224 */ /* 0x002fe200078e0007 */
[----:B--2---:R-:W2:Y:S01]  /*279f0*/  LDL.LU.64 R20, [R1+0x2018] ;  /* 0x0020180001147983 */ /* 0x004ea20000300a00 */
[----:B------:R-:W-:Y:S02]  /*27a00*/  STL.64 [R1+0x1fd8], R12 ;  /* 0x001fd80c01007387 */ /* 0x000fe40000100a00 */
[----:B------:R0:W-:Y:S02]  /*27a10*/  STL.64 [R1+0x140], R4 ;  /* 0x0001400401007387 */ /* 0x0001e40000100a00 */
[----:B0-----:R-:W2:Y:S01]  /*27a20*/  LDL.LU.64 R4, [R1+0x340] ;  /* 0x0003400001047983 */ /* 0x001ea20000300a00 */
[----:B------:R-:W2:Y:S02]  /*27a30*/  LDL.LU.64 R6, [R1+0x348] ;  /* 0x0003480001067983 */ /* 0x000ea40000300a00 */
[----:B------:R-:W3:Y:S02]  /*27a40*/  LDL.LU.64 R12, [R1+0x310] ;  /* 0x00031000010c7983 */ /* 0x000ee40000300a00 */
[----:B------:R-:W4:Y:S02]  /*27a50*/  LDL.LU.64 R14, [R1+0x318] ;  /* 0x00031800010e7983 */ /* 0x000f240000300a00 */
[----:B----4-:R-:W-:Y:S01]  /*27a60*/  STL.64 [R1+0x1fe8], R14 ;  /* 0x001fe80e01007387 */ /* 0x010fe20000100a00 */
[----:B---3--:R0:W-:Y:S02]  /*27a70*/  STL.64 [R1+0x1fe0], R12 ;  /* 0x001fe00c01007387 */ /* 0x0081e40000100a00 */
[----:B0-----:R-:W-:-:S02]  /*27a80*/  IMAD.MOV.U32 R12, RZ, RZ, R3 ;  /* 0x000000ffff0c7224 */ /* 0x001fc400078e0003 */
[----:B------:R-:W-:-:S05]  /*27a90*/  IMAD.MOV.U32 R13, RZ, RZ, R2 ;  /* 0x000000ffff0d7224 */ /* 0x000fca00078e0002 */
[----:B------:R0:W-:Y:S04]  /*27aa0*/  STL.64 [R1+0x2000], R12 ;  /* 0x0020000c01007387 */ /* 0x0001e80000100a00 */
[----:B0-----:R-:W3:Y:S01]  /*27ab0*/  LDL.LU.64 R12, [R1+0x330] ;  /* 0x00033000010c7983 */ /* 0x001ee20000300a00 */
[----:B------:R-:W3:Y:S02]  /*27ac0*/  LDL.LU.64 R14, [R1+0x338] ;  /* 0x00033800010e7983 */ /* 0x000ee40000300a00 */
[----:B------:R-:W4:Y:S02]  /*27ad0*/  LDL.LU.64 R8, [R1+0x300] ;  /* 0x0003000001087983 */ /* 0x000f240000300a00 */
[----:B------:R-:W3:Y:S01]  /*27ae0*/  LDL.LU.64 R10, [R1+0x308] ;  /* 0x00030800010a7983 */ /* 0x000ee20000300a00 */
[----:B--2---:R-:W-:Y:S01]  /*27af0*/  HMMA.16816.F32 R20, R24, R20, R4 ;  /* 0x000000141814723c */ /* 0x004fe20000001804 */
[----:B---3--:R-:W-:Y:S01]  /*27b00*/  STL.64 [R1+0x1ff8], R10 ;  /* 0x001ff80a01007387 */ /* 0x008fe20000100a00 */
[----:B----4-:R0:W-:Y:S03]  /*27b10*/  STL.64 [R1+0x1ff0], R8 ;  /* 0x001ff00801007387 */ /* 0x0101e60000100a00 */
[----:B0-----:R-:W2:Y:S01]  /*27b20*/  LDL.LU.64 R8, [R1+0x320] ;  /* 0x0003200001087983 */ /* 0x001ea20000300a00 */
[----:B------:R-:W2:Y:S02]  /*27b30*/  LDL.LU.64 R10, [R1+0x328] ;  /* 0x00032800010a7983 */ /* 0x000ea40000300a00 */
[----:B------:R-:W-:Y:S02]  /*27b40*/  STL [R1+0x1e8c], R19 ;  /* 0x001e8c1301007387 */ /* 0x000fe40000100800 */
[----:B------:R-:W-:Y:S01]  /*27b50*/  STL [R1+0x1e88], R18 ;  /* 0x001e881201007387 */ /* 0x000fe20000100800 */
[----:B------:R-:W3:Y:S11]  /*27b60*/  LDL.LU.64 R4, [R1+0x2010] ;  /* 0x0020100001047983 */ /* 0x000ef60000300a00 */
[----:B------:R-:W-:Y:S01]  /*27b70*/  @!UPT UIADD3 URZ, URZ, URZ, URZ ;  /* 0x0000003f3f3ff290 */ /* 0x000fe2000fffe03f */
[----:B------:R0:W-:Y:S02]  /*27b80*/  STL.64 [R1+0x130], R20 ;  /* 0x0001301401007387 */ /* 0x0001e40000100a00 */
[----:B0-----:R-:W4:Y:S01]  /*27b90*/  LDL.LU.64 R20, [R1+0x2008] ;  /* 0x0020080001147983 */ /* 0x001f220000300a00 */
[----:B------:R-:W-:Y:S02]  /*27ba0*/  IMAD.MOV.U32 R7, RZ, RZ, R23 ;  /* 0x000000ffff077224 */ /* 0x000fe400078e0017 */
[----:B------:R-:W-:-:S03]  /*27bb0*/  IMAD.MOV.U32 R6, RZ, RZ, R22 ;  /* 0x000000ffff067224 */ /* 0x000fc600078e0016 */
[----:B------:R-:W-:Y:S02]  /*27bc0*/  STL [R1+0x1e5c], R7 ;  /* 0x001e5c0701007387 */ /* 0x000fe40000100800 */
[----:B------:R-:W-:Y:S01]  /*27bd0*/  STL [R1+0x1e58], R6 ;  /* 0x001e580601007387 */ /* 0x000fe20000100800 */
[C---:B----4-:R-:W-:Y:S01]  /*27be0*/  HMMA.16816.F32 R20, R24.reuse, R20, R12 ;  /* 0x000000141814723c */ /* 0x050fe2000000180c */
[----:B------:R-:W2:Y:S11]  /*27bf0*/  LDL.LU.64 R12, [R1+0x2000] ;  /* 0x00200000010c7983 */ /* 0x000eb60000300a00 */
[----:B------:R-:W-:Y:S11]  /*27c00*/  @!UPT UIADD3 URZ, URZ, URZ, URZ ;  /* 0x0000003f3f3ff290 */ /* 0x000ff6000fffe03f */
[----:B------:R0:W-:Y:S01]  /*27c10*/  STL.64 [R1+0x120], R20 ;  /* 0x0001201401007387 */ /* 0x0001e20000100a00 */
[----:B------:R1:W-:Y:S03]  /*27c20*/  STL.64 [R1+0x128], R22 ;  /* 0x0001281601007387 */ /* 0x0003e60000100a00 */
[----:B0-----:R-:W4:Y:S01]  /*27c30*/  LDL.LU.64 R20, [R1+0x2e0] ;  /* 0x0002e00001147983 */ /* 0x001f220000300a00 */
[----:B-1----:R-:W4:Y:S01]  /*27c40*/  LDL.LU.64 R22, [R1+0x2e8] ;  /* 0x0002e80001167983 */ /* 0x002f220000300a00 */
[C---:B--2---:R-:W-:Y:S02]  /*27c50*/  HMMA.16816.F32 R12, R24.reuse, R12, R8 ;  /* 0x0000000c180c723c */ /* 0x044fe40000001808 */
[----:B------:R-:W3:Y:S01]  /*27c60*/  LDL.LU.64 R10, [R1+0x1ff8] ;  /* 0x001ff800010a7983 */ /* 0x000ee20000300a00 */
[----:B------:R-:W3:Y:S11]  /*27c70*/  LDL.LU.64 R8, [R1+0x1ff0] ;  /* 0x001ff00001087983 */ /* 0x000ef60000300a00 */
[----:B------:R-:W-:Y:S09]  /*27c80*/  @!UPT UIADD3 URZ, URZ, URZ, URZ ;  /* 0x0000003f3f3ff290 */ /* 0x000ff2000fffe03f */
[----:B------:R0:W-:Y:S01]  /*27c90*/  STL.64 [R1+0x110], R12 ;  /* 0x0001100c01007387 */ /* 0x0001e20000100a00 */
[----:B------:R-:W-:Y:S02]  /*27ca0*/  IMAD.MOV.U32 R7, RZ, RZ, R14 ;  /* 0x000000ffff077224 */ /* 0x000fe400078e000e */
[----:B------:R-:W-:Y:S02]  /*27cb0*/  IMAD.MOV.U32 R6, RZ, RZ, R15 ;  /* 0x000000ffff067224 */ /* 0x000fe400078e000f */
[----:B------:R-:W2:Y:S04]  /*27cc0*/  LDL.LU.64 R14, [R1+0x1fe8] ;  /* 0x001fe800010e7983 */ /* 0x000ea80000300a00 */
[----:B0-----:R-:W2:Y:S01]  /*27cd0*/  LDL.LU.64 R12, [R1+0x1fe0] ;  /* 0x001fe000010c7983 */ /* 0x001ea20000300a00 */
[C---:B---3--:R-:W-:Y:S08]  /*27ce0*/  HMMA.16816.F32 R8, R24.reuse, R4, R8 ;  /* 0x000000041808723c */ /* 0x048ff00000001808 */
[C---:B--2---:R-:W-:Y:S11]  /*27cf0*/  HMMA.16816.F32 R12, R24.reuse, R16, R12 ;  /* 0x00000010180c723c */ /* 0x044ff6000000180c */
[----:B------:R-:W-:Y:S11]  /*27d00*/  @!UPT UIADD3 URZ, URZ, URZ, URZ ;  /* 0x0000003f3f3ff290 */ /* 0x000ff6000fffe03f */
[----:B------:R-:W-:Y:S02]  /*27d10*/  @!UPT UIADD3 URZ, URZ, URZ, URZ ;  /* 0x0000003f3f3ff290 */ /* 0x000fe4000fffe03f */
[----:B------:R-:W-:Y:S02]  /*27d20*/  IMAD.MOV.U32 R18, RZ, RZ, R15 ;  /* 0x000000ffff127224 */ /* 0x000fe400078e000f */
[----:B------:R-:W-:Y:S01]  /*27d30*/  IMAD.MOV.U32 R19, RZ, RZ, R14 ;  /* 0x000000ffff137224 */ /* 0x000fe200078e000e */
[----:B------:R0:W-:Y:S04]  /*27d40*/  STL.64 [R1+0x100], R12 ;  /* 0x0001000c01007387 */ /* 0x0001e80000100a00 */
[----:B0-----:R-:W2:Y:S01]  /*27d50*/  LDL.LU.64 R12, [R1+0x1fd8] ;  /* 0x001fd800010c7983 */ /* 0x001ea20000300a00 */
[----:B------:R-:W-:Y:S02]  /*27d60*/  STL [R1+0x1e94], R18 ;  /* 0x001e941201007387 */ /* 0x000fe40000100800 */
[----:B------:R-:W-:Y:S02]  /*27d70*/  STL [R1+0x1e90], R19 ;  /* 0x001e901301007387 */ /* 0x000fe40000100800 */
[----:B------:R0:W-:Y:S01]  /*27d80*/  STL.64 [R1+0xf0], R8 ;  /* 0x0000f00801007387 */ /* 0x0001e20000100a00 */
[----:B------:R-:W-:Y:S04]  /*27d90*/  STL.64 [R1+0xf8], R10 ;  /* 0x0000f80a01007387 */ /* 0x000fe80000100a00 */
[----:B0-----:R-:W4:Y:S01]  /*27da0*/  LDL.LU.64 R8, [R1+0x1fd0] ;  /* 0x001fd00001087983 */ /* 0x001f220000300a00 */
[----:B------:R-:W-:Y:S02]  /*27db0*/  STL.64 [R1+0x1f80], R6 ;  /* 0x001f800601007387 */ /* 0x000fe40000100a00 */
[----:B------:R0:W-:Y:S02]  /*27dc0*/  STL.64 [R1+0x1f78], R4 ;  /* 0x001f780401007387 */ /* 0x0001e40000100a00 */
[----:B0-----:R-:W3:Y:S04]  /*27dd0*/  LDL.LU.64 R4, [R1] ;  /* 0x0000000001047983 */ /* 0x001ee80000300a00 */
[----:B---3--:R0:W-:Y:S04]  /*27de0*/  STL.64 [R1+0x1f98], R4 ;  /* 0x001f980401007387 */ /* 0x0081e80000100a00 */
[----:B0-----:R-:W3:Y:S01]  /*27df0*/  LDL.LU.64 R4, [R1+0x10] ;  /* 0x0000100001047983 */ /* 0x001ee20000300a00 */
[----:B----4-:R-:W-:Y:S11]  /*27e00*/  HMMA.16816.F32 R24, R24, R8, R20 ;  /* 0x000000081818723c */ /* 0x010ff60000001814 */
[----:B------:R-:W-:Y:S11]  /*27e10*/  @!UPT UIADD3 URZ, URZ, URZ, URZ ;  /* 0x0000003f3f3ff290 */ /* 0x000ff6000fffe03f */
[----:B------:R-:W-:Y:S02]  /*27e20*/  @!UPT UIADD3 URZ, URZ, URZ, URZ ;  /* 0x0000003f3f3ff290 */ /* 0x000fe4000fffe03f */
[----:B------:R-:W-:Y:S02]  /*27e30*/  IMAD.MOV.U32 R18, RZ, RZ, R26 ;  /* 0x000000ffff127224 */ /* 0x000fe400078e001a */
[----:B------:R-:W-:Y:S01]  /*27e40*/  IMAD.MOV.U32 R19, RZ, RZ, R27 ;  /* 0x000000ffff137224 */ /* 0x000fe200078e001b */
[----:B---3--:R0:W-:Y:S04]  /*27e50*/  STL.64 [R1+0x1fb0], R4 ;  /* 0x001fb00401007387 */ /* 0x0081e80000100a00 */
[----:B0-----:R-:W3:Y:S01]  /*27e60*/  LDL.LU.64 R4, [R1+0x30] ;  /* 0x0000300001047983 */ /* 0x001ee20000300a00 */
[----:B------:R-:W2:Y:S02]  /*27e70*/  LDL.LU.64 R22, [R1+0x1fc8] ;  /* 0x001fc80001167983 */ /* 0x000ea40000300a00 */
[----:B------:R-:W2:Y:S02]  /*27e80*/  LDL.LU.64 R20, [R1+0x1fc0] ;  /* 0x001fc00001147983 */ /* 0x000ea40000300a00 */
[----:B------:R0:W-:Y:S02]  /*27e90*/  STL.64 [R1+0xe0], R24 ;  /* 0x0000e01801007387 */ /* 0x0001e40000100a00 */
[----:B0-----:R-:W2:Y:S01]  /*27ea0*/  LDL.LU.64 R24, [R1+0x270] ;  /* 0x0002700001187983 */ /* 0x001ea20000300a00 */
[----:B------:R-:W2:Y:S02]  /*27eb0*/  LDL.LU.64 R26, [R1+0x278] ;  /* 0x00027800011a7983 */ /* 0x000ea40000300a00 */
[----:B------:R0:W-:Y:S02]  /*27ec0*/  STL.64 [R1+0x1fb8], R8 ;  /* 0x001fb80801007387 */ /* 0x0001e40000100a00 */
[----:B0-----:R-:W3:Y:S01]  /*27ed0*/  LDL.LU.64 R8, [R1+0x2d0] ;  /* 0x0002d00001087983 */ /* 0x001ee20000300a00 */
[----:B------:R-:W3:Y:S02]  /*27ee0*/  LDL.LU.64 R10, [R1+0x2d8] ;  /* 0x0002d800010a7983 */ /* 0x000ee40000300a00 */
[----:B------:R-:W-:Y:S02]  /*27ef0*/  STL.64 [R1+0x1f90], R18 ;  /* 0x001f901201007387 */ /* 0x000fe40000100a00 */
[----:B------:R2:W-:Y:S02]  /*27f00*/  STL.64 [R1+0x1f88], R16 ;  /* 0x001f881001007387 */ /* 0x0005e40000100a00 */
[C---:B--2---:R-:W-:Y:S11]  /*27f10*/  HMMA.16816.F32 R16, R20.reuse, R12, R24 ;  /* 0x0000000c1410723c */ /* 0x044ff60000001818 */
[----:B------:R-:W-:Y:S11]  /*27f20*/  @!UPT UIADD3 URZ, URZ, URZ, URZ ;  /* 0x0000003f3f3ff290 */ /* 0x000ff6000fffe03f */
[----:B------:R-:W-:Y:S01]  /*27f30*/  @!UPT UIADD3 URZ, URZ, URZ, URZ ;  /* 0x0000003f3f3ff290 */ /* 0x000fe2000fffe03f */
[----:B------:R0:W-:Y:S01]  /*27f40*/  STL.64 [R1+0xd0], R16 ;  /* 0x0000d01001007387 */ /* 0x0001e20000100a00 */
[----:B------:R1:W-:Y:S03]  /*27f50*/  STL.64 [R1+0xd8], R18 ;  /* 0x0000d81201007387 */ /* 0x0003e60000100a00 */
[----:B0-----:R-:W2:Y:S01]  /*27f60*/  LDL.LU.64 R16, [R1+0x2a0] ;  /* 0x0002a00001107983 */ /* 0x001ea20000300a00 */
[----:B-1----:R-:W4:Y:S02]  /*27f70*/  LDL.LU.64 R18, [R1+0x2a8] ;  /* 0x0002a80001127983 */ /* 0x002f240000300a00 */
[----:B------:R-:W-:Y:S02]  /*27f80*/  IMAD.MOV.U32 R25, RZ, RZ, R13 ;  /* 0x000000ffff197224 */ /* 0x000fe400078e000d */
[----:B------:R-:W0:Y:S01]  /*27f90*/  LDSM.16.MT88.4 R12, [R0+0x20800] ;  /* 0x02080000000c783b */ /* 0x000e220000004200 */
[----:B---3--:R-:W-:Y:S03]  /*27fa0*/  HMMA.16816.F32 R8, R20, R4, R8 ;  /* 0x000000041408723c */ /* 0x008fe60000001808 */
[----:B----4-:R-:W-:Y:S01]  /*27fb0*/  STL.64 [R1+0x1fa8], R18 ;  /* 0x001fa81201007387 */ /* 0x010fe20000100a00 */
[----:B--2---:R1:W-:Y:S03]  /*27fc0*/  STL.64 [R1+0x1fa0], R16 ;  /* 0x001fa01001007387 */ /* 0x0043e60000100a00 */
[----:B-1----:R-:W2:Y:S01]  /*27fd0*/  LDL.LU.64 R16, [R1+0x2b0] ;  /* 0x0002b00001107983 */ /* 0x002ea20000300a00 */
[----:B------:R-:W2:Y:S02]  /*27fe0*/  LDL.LU.64 R18, [R1+0x2b8] ;  /* 0x0002b80001127983 */ /* 0x000ea40000300a00 */
[----:B------:R-:W3:Y:S02]  /*27ff0*/  LDL R26, [R1+0xd18] ;  /* 0x000d1800011a7983 */ /* 0x000ee40000100800 */
[----:B0-----:R-:W-:Y:S01]  /*28000*/  STL.64 [R1+0x1ee0], R14 ;  /* 0x001ee00e01007387 */ /* 0x001fe20000100a00 */
[----:B------:R0:W-:Y:S04]  /*28010*/  STL.64 [R1+0x1ed8], R12 ;  /* 0x001ed80c01007387 */ /* 0x0001e80000100a00 */
[----:B0-----:R-:W4:Y:S01]  /*28020*/  LDL.LU.64 R12, [R1+0x2c0] ;  /* 0x0002c000010c7983 */ /* 0x001f220000300a00 */
[----:B------:R-:W4:Y:S02]  /*28030*/  LDL.LU.64 R14, [R1+0x2c8] ;  /* 0x0002c800010e7983 */ /* 0x000f240000300a00 */
[----:B------:R-:W-:Y:S03]  /*28040*/  STL [R1+0x1cf0], R0 ;  /* 0x001cf00001007387 */ /* 0x000fe60000100800 */
[----:B------:R0:W-:Y:S01]  /*28050*/  STL.64 [R1+0xc0], R8 ;  /* 0x0000c00801007387 */ /* 0x0001e20000100a00 */
[----:B------:R1:W-:Y:S04]  /*28060*/  STL.64 [R1+0xc8], R10 ;  /* 0x0000c80a01007387 */ /* 0x0003e80000100a00 */
[----:B0-----:R-:W2:Y:S01]  /*28070*/  LDL.LU.64 R8, [R1+0x1fb8] ;  /* 0x001fb80001087983 */ /* 0x001ea20000300a00 */
[----:B-1----:R-:W-:-:S02]  /*28080*/  IMAD.MOV.U32 R11, RZ, RZ, R4 ;  /* 0x000000ffff0b7224 */ /* 0x002fc400078e0004 */
[----:B------:R-:W-:Y:S02]  /*28090*/  IMAD.MOV.U32 R10, RZ, RZ, R5 ;  /* 0x000000ffff0a7224 */ /* 0x000fe400078e0005 */
[----:B------:R-:W3:Y:S03]  /*280a0*/  LDL.LU.64 R4, [R1+0x1fb0] ;  /* 0x001fb00001047983 */ /* 0x000ee60000300a00 */
[----:B------:R-:W-:Y:S01]  /*280b0*/  STL.64 [R1+0x1f70], R10 ;  /* 0x001f700a01007387 */ /* 0x000fe20000100a00 */
[----:B--2---:R0:W-:Y:S04]  /*280c0*/  STL.64 [R1+0x1f68], R8 ;  /* 0x001f680801007387 */ /* 0x0041e80000100a00 */
[----:B0-----:R-:W4:Y:S01]  /*280d0*/  LDL.LU.64 R8, [R1+0x20] ;  /* 0x0000200001087983 */ /* 0x001f220000300a00 */
[----:B---3--:R-:W-:Y:S01]  /*280e0*/  HMMA.16816.F32 R16, R20, R4, R16 ;  /* 0x000000041410723c */ /* 0x008fe20000001810 */
[----:B------:R-:W-:-:S07]  /*280f0*/  IMAD.MOV.U32 R0, RZ, RZ, R5 ;  /* 0x000000ffff007224 */ /* 0x000fce00078e0005 */
[C---:B----4-:R-:W-:Y:S11]  /*28100*/  HMMA.16816.F32 R12, R20.reuse, R8, R12 ;  /* 0x00000008140c723c */ /* 0x050ff6000000180c */
[----:B------:R-:W-:Y:S11]  /*28110*/  @!UPT UIADD3 URZ, URZ, URZ, URZ ;  /* 0x0000003f3f3ff290 */ /* 0x000ff6000fffe03f */
[----:B------:R-:W-:Y:S01]  /*28120*/  @!UPT UIADD3 URZ, URZ, URZ, URZ ;  /* 0x0000003f3f3ff290 */ /* 0x000fe2000fffe03f */
[----:B------:R0:W-:Y:S01]  /*28130*/  STL.64 [R1+0xb0], R12 ;  /* 0x0000b00c01007387 */ /* 0x0001e20000100a00 */
[----:B------:R1:W-:Y:S02]  /*28140*/  STL.64 [R1+0xb8], R14 ;  /* 0x0000b80e01007387 */ /* 0x0003e40000100a00 */
[----:B0-----:R-:W-:Y:S02]  /*28150*/  IMAD.MOV.U32 R13, RZ, RZ, R8 ;  /* 0x000000ffff0d7224 */ /* 0x001fe400078e0008 */
[----:B------:R-:W-:Y:S02]  /*28160*/  IMAD.MOV.U32 R12, RZ, RZ, R9 ;  /* 0x000000ffff0c7224 */ /* 0x000fe400078e0009 */
[----:B------:R-:W2:Y:S01]  /*28170*/  LDL.LU.64 R8, [R1+0x280] ;  /* 0x0002800001087983 */ /* 0x000ea20000300a00 */
[----:B------:R-:W2:Y:S02]  /*28180*/  LDL.LU.64 R10, [R1+0x288] ;  /* 0x00028800010a7983 */ /* 0x000ea40000300a00 */
[----:B------:R-:W-:Y:S02]  /*28190*/  STL.64 [R1+0x90], R16 ;  /* 0x0000901001007387 */ /* 0x000fe40000100a00 */
[----:B------:R0:W-:Y:S02]  /*281a0*/  STL.64 [R1+0x98], R18 ;  /* 0x0000981201007387 */ /* 0x0001e40000100a00 */
[----:B-1----:R-:W-:Y:S01]  /*281b0*/  IMAD.MOV.U32 R14, RZ, RZ, R4 ;  /* 0x000000ffff0e7224 */ /* 0x002fe200078e0004 */
[----:B0-----:R-:W3:Y:S01]  /*281c0*/  LDL.LU.64 R18, [R1+0x1fa8] ;  /* 0x001fa80001127983 */ /* 0x001ee20000300a00 */
[----:B------:R-:W3:Y:S02]  /*281d0*/  LDL.LU.64 R16, [R1+0x1fa0] ;  /* 0x001fa00001107983 */ /* 0x000ee40000300a00 */
[----:B------:R-:W3:Y:S02]  /*281e0*/  LDL.LU.64 R4, [R1+0x1f98] ;  /* 0x001f980001047983 */ /* 0x000ee40000300a00 */
[----:B---3--:R-:W-:Y:S01]  /*281f0*/  HMMA.16816.F32 R16, R20, R4, R16 ;  /* 0x000000041410723c */ /* 0x008fe20000001810 */
[----:B------:R-:W-:-:S02]  /*28200*/  IMAD.MOV.U32 R15, RZ, RZ, R5 ;  /* 0x000000ffff0f7224 */ /* 0x000fc400078e0005 */
[----:B------:R-:W-:Y:S11]  /*28210*/  IMAD.MOV.U32 R24, RZ, RZ, R4 ;  /* 0x000000ffff187224 */ /* 0x000ff600078e0004 */
[----:B------:R-:W-:Y:S09]  /*28220*/  @!UPT UIADD3 URZ, URZ, URZ, URZ ;  /* 0x0000003f3f3ff290 */ /* 0x000ff2000fffe03f */
[----:B------:R-:W-:Y:S01]  /*28230*/  STL.64 [R1+0x80], R16 ;  /* 0x0000801001007387 */ /* 0x000fe20000100a00 */
[----:B------:R0:W-:Y:S03]  /*28240*/  STL.64 [R1+0x88], R18 ;  /* 0x0000881201007387 */ /* 0x0001e60000100a00 */
[----:B0-----:R-:W3:Y:S01]  /*28250*/  LDL.LU.64 R18, [R1+0x1f90] ;  /* 0x001f900001127983 */ /* 0x001ee20000300a00 */
[----:B------:R-:W4:Y:S02]  /*28260*/  LDL.LU.64 R16, [R1+0x1f88] ;  /* 0x001f880001107983 */ /* 0x000f240000300a00 */
[----:B------:R-:W2:Y:S02]  /*28270*/  LDL.LU.64 R6, [R1+0x1f80] ;  /* 0x001f800001067983 */ /* 0x000ea40000300a00 */
[----:B------:R-:W2:Y:S01]  /*28280*/  LDL.LU.64 R4, [R1+0x1f78] ;  /* 0x001f780001047983 */ /* 0x000ea20000300a00 */
[----:B------:R-:W-:Y:S01]  /*28290*/  STL.64 [R1+0x1f50], R14 ;  /* 0x001f500e01007387 */ /* 0x000fe20000100a00 */
[----:B------:R0:W-:Y:S03]  /*282a0*/  STL.64 [R1+0x1f48], R12 ;  /* 0x001f480c01007387 */ /* 0x0001e60000100a00 */
[----:B0-----:R-:W4:Y:S01]  /*282b0*/  LDL.LU.64 R12, [R1+0x290] ;  /* 0x00029000010c7983 */ /* 0x001f220000300a00 */
[----:B------:R-:W4:Y:S02]  /*282c0*/  LDL.LU.64 R14, [R1+0x298] ;  /* 0x00029800010e7983 */ /* 0x000f240000300a00 */
[----:B------:R-:W3:Y:S01]  /*282d0*/  LDL R27, [R1+0xd14] ;  /* 0x000d1400011b7983 */ /* 0x000ee20000100800 */
[C---:B--2---:R-:W-:Y:S08]  /*282e0*/  HMMA.16816.F32 R8, R20.reuse, R4, R8 ;  /* 0x000000041408723c */ /* 0x044ff00000001808 */
[C---:B----4-:R-:W-:Y:S11]  /*282f0*/  HMMA.16816.F32 R12, R20.reuse, R16, R12 ;  /* 0x00000010140c723c */ /* 0x050ff6000000180c */
[----:B------:R-:W-:Y:S05]  /*28300*/  @!UPT UIADD3 URZ, URZ, URZ, URZ ;  /* 0x0000003f3f3ff290 */ /* 0x000fea000fffe03f */
[----:B------:R-:W-:Y:S02]  /*28310*/  IMAD.MOV.U32 R3, RZ, RZ, R10 ;  /* 0x000000ffff037224 */ /* 0x000fe400078e000a */
[----:B------:R-:W-:Y:S02]  /*28320*/  IMAD.MOV.U32 R2, RZ, RZ, R11 ;  /* 0x000000ffff027224 */ /* 0x000fe400078e000b */
[----:B------:R-:W-:Y:S02]  /*28330*/  IMAD.MOV.U32 R29, RZ, RZ, R8 ;  /* 0x000000ffff1d7224 */ /* 0x000fe400078e0008 */
[----:B------:R-:W-:Y:S01]  /*28340*/  IMAD.MOV.U32 R28, RZ, RZ, R9 ;  /* 0x000000ffff1c7224 */ /* 0x000fe200078e0009 */
[----:B------:R0:W-:Y:S01]  /*28350*/  STL.64 [R1+0x70], R12 ;  /* 0x0000700c01007387 */ /* 0x0001e20000100a00 */
[----:B------:R1:W-:Y:S03]  /*28360*/  STL.64 [R1+0x78], R14 ;  /* 0x0000780e01007387 */ /* 0x0003e60000100a00 */
[----:B0-----:R-:W2:Y:S01]  /*28370*/  LDL.LU.64 R12, [R1+0x220] ;  /* 0x00022000010c7983 */ /* 0x001ea20000300a00 */
[----:B-1----:R-:W2:Y:S02]  /*28380*/  LDL.LU.64 R14, [R1+0x228] ;  /* 0x00022800010e7983 */ /* 0x002ea40000300a00 */
[----:B---3--:R-:W-:Y:S02]  /*28390*/  STL.64 [R1+0x1f00], R18 ;  /* 0x001f001201007387 */ /* 0x008fe40000100a00 */
[----:B------:R0:W-:Y:S02]  /*283a0*/  STL.64 [R1+0x1ef8], R16 ;  /* 0x001ef81001007387 */ /* 0x0001e40000100a00 */
[----:B0-----:R-:W3:Y:S01]  /*283b0*/  LDL.LU.64 R16, [R1+0x260] ;  /* 0x0002600001107983 */ /* 0x001ee20000300a00 */
[----:B------:R-:W3:Y:S02]  /*283c0*/  LDL.LU.64 R18, [R1+0x268] ;  /* 0x0002680001127983 */ /* 0x000ee40000300a00 */
[----:B------:R-:W4:Y:S02]  /*283d0*/  LDL.LU.64 R10, [R1+0x1f70] ;  /* 0x001f7000010a7983 */ /* 0x000f240000300a00 */
[----:B------:R-:W3:Y:S01]  /*283e0*/  LDL.LU.64 R8, [R1+0x1f68] ;  /* 0x001f680001087983 */ /* 0x000ee20000300a00 */
[----:B------:R-:W-:Y:S01]  /*283f0*/  STL.64 [R1+0x1ef0], R6 ;  /* 0x001ef00601007387 */ /* 0x000fe20000100a00 */
[----:B------:R4:W-:Y:S02]  /*28400*/  STL.64 [R1+0x1ee8], R4 ;  /* 0x001ee80401007387 */ /* 0x0009e40000100a00 */
[----:B------:R-:W-:Y:S02]  /*28410*/  STL [R1+0x1e74], R28 ;  /* 0x001e741c01007387 */ /* 0x000fe40000100800 */
[----:B------:R-:W-:Y:S01]  /*28420*/  STL [R1+0x1e70], R29 ;  /* 0x001e701d01007387 */ /* 0x000fe20000100800 */
[----:B---3--:R-:W-:Y:S01]  /*28430*/  HMMA.16816.F32 R20, R20, R8, R16 ;  /* 0x000000081414723c */ /* 0x008fe20000001810 */
[----:B----4-:R-:W-:-:S02]  /*28440*/  IMAD.MOV.U32 R4, RZ, RZ, R11 ;  /* 0x000000ffff047224 */ /* 0x010fc400078e000b */
[----:B------:R-:W-:-:S04]  /*28450*/  IMAD.MOV.U32 R5, RZ, RZ, R10 ;  /* 0x000000ffff057224 */ /* 0x000fc800078e000a */
[----:B------:R-:W-:Y:S02]  /*28460*/  IMAD.MOV.U32 R19, RZ, RZ, R8 ;  /* 0x000000ffff137224 */ /* 0x000fe400078e0008 */
[----:B------:R-:W-:Y:S11]  /*28470*/  IMAD.MOV.U32 R18, RZ, RZ, R9 ;  /* 0x000000ffff127224 */ /* 0x000ff600078e0009 */
[----:B------:R-:W-:Y:S03]  /*28480*/  @!UPT UIADD3 URZ, URZ, URZ, URZ ;  /* 0x0000003f3f3ff290 */ /* 0x000fe6000fffe03f */
[----:B------:R0:W-:Y:S01]  /*28490*/  STL.64 [R1+0x50], R20 ;  /* 0x0000501401007387 */ /* 0x0001e20000100a00 */
[----:B------:R2:W-:Y:S02]  /*284a0*/  STL.64 [R1+0x58], R22 ;  /* 0x0000581601007387 */ /* 0x0005e40000100a00 */
[----:B------:R-:W2:Y:S02]  /*284b0*/  LDL.LU.64 R10, [R1+0x1f60] ;  /* 0x001f6000010a7983 */ /* 0x000ea40000300a00 */
[----:B------:R-:W2:Y:S01]  /*284c0*/  LDL.LU.64 R8, [R1+0x1f58] ;  /* 0x001f580001087983 */ /* 0x000ea20000300a00 */
[----:B0-----:R-:W2:Y:S01]  /*284d0*/  LDL.LU R20, [R1+0x40] ;  /* 0x0000400001147983 */ /* 0x001ea20000300800 */
[----:B------:R-:W-:-:S07]  /*284e0*/  IMAD.MOV.U32 R21, RZ, RZ, R25 ;  /* 0x000000ffff157224 */ /* 0x000fce00078e0019 */
[----:B--2---:R-:W-:Y:S01]  /*284f0*/  HMMA.16816.F32 R20, R8, R20, R12 ;  /* 0x000000140814723c */ /* 0x004fe2000000180c */
[----:B------:R-:W2:Y:S01]  /*28500*/  LDL.LU.64 R14, [R1+0x1f50] ;  /* 0x001f5000010e7983 */ /* 0x000ea20000300a00 */
[----:B------:R-:W3:Y:S11]  /*28510*/  LDL.LU.64 R12, [R1+0x1f48] ;  /* 0x001f4800010c7983 */ /* 0x000ef60000300a00 */
[----:B------:R-:W-:Y:S10]  /*28520*/  @!UPT UIADD3 URZ, URZ, URZ, URZ ;  /* 0x0000003f3f3ff290 */ /* 0x000ff4000fffe03f */
[----:B------:R-:W-:Y:S01]  /*28530*/  STL.64 [R1+0x220], R20 ;  /* 0x0002201401007387 */ /* 0x000fe20000100a00 */
[----:B------:R-:W-:Y:S02]  /*28540*/  STL.64 [R1+0x228], R22 ;  /* 0x0002281601007387 */ /* 0x000fe40000100a00 */
[----:B------:R-:W0:Y:S04]  /*28550*/  LDSM.16.MT88.4 R20, [R26+0x20800] ;  /* 0x020800001a14783b */ /* 0x000e280000004200 */
[----:B------:R-:W-:Y:S02]  /*28560*/  IMAD.MOV.U32 R16, RZ, RZ, R24 ;  /* 0x000000ffff107224 */ /* 0x000fe400078e0018 */
[----:B------:R-:W1:Y:S01]  /*28570*/  LDSM.16.MT88.4 R24, [R27+0x20800] ;  /* 0x020800001b18783b */ /* 0x000e620000004200 */
[----:B--2---:R-:W-:-:S05]  /*28580*/  IMAD.MOV.U32 R17, RZ, RZ, R15 ;  /* 0x000000ffff117224 */ /* 0x004fca00078e000f */
[----:B------:R2:W-:Y:S02]  /*28590*/  STL.64 [R1+0x1f18], R16 ;  /* 0x001f181001007387 */ /* 0x0005e40000100a00 */
[----:B--2---:R-:W-:Y:S02]  /*285a0*/  IMAD.MOV.U32 R16, RZ, RZ, R14 ;  /* 0x000000ffff107224 */ /* 0x004fe400078e000e */
[----:B------:R-:W-:-:S05]  /*285b0*/  IMAD.MOV.U32 R17, RZ, RZ, R0 ;  /* 0x000000ffff117224 */ /* 0x000fca00078e0000 */
[----:B------:R-:W-:Y:S01]  /*285c0*/  STL.64 [R1+0x1f30], R16 ;  /* 0x001f301001007387 */ /* 0x000fe20000100a00 */
[----:B0-----:R-:W-:Y:S02]  /*285d0*/  STL.64 [R1+0x1e40], R22 ;  /* 0x001e401601007387 */ /* 0x001fe40000100a00 */
[----:B------:R0:W-:Y:S02]  /*285e0*/  STL.64 [R1+0x1e38], R20 ;  /* 0x001e381401007387 */ /* 0x0001e40000100a00 */
[----:B0-----:R-:W2:Y:S01]  /*285f0*/  LDL.LU.64 R20, [R1+0x210] ;  /* 0x0002100001147983 */ /* 0x001ea20000300a00 */
[----:B------:R-:W2:Y:S02]  /*28600*/  LDL.LU.64 R22, [R1+0x218] ;  /* 0x0002180001167983 */ /* 0x000ea40000300a00 */
[----:B--2---:R-:W-:Y:S11]  /*28610*/  HMMA.16816.F32 R4, R8, R4, R20 ;  /* 0x000000040804723c */ /* 0x004ff60000001814 */
[----:B------:R-:W-:Y:S11]  /*28620*/  @!UPT UIADD3 URZ, URZ, URZ, URZ ;  /* 0x0000003f3f3ff290 */ /* 0x000ff6000fffe03f */
[----:B------:R-:W-:Y:S02]  /*28630*/  @!UPT UIADD3 URZ, URZ, URZ, URZ ;  /* 0x0000003f3f3ff290 */ /* 0x000fe4000fffe03f */
[----:B------:R-:W-:Y:S01]  /*28640*/  IMAD.MOV.U32 R0, RZ, RZ, R7 ;  /* 0x000000ffff007224 */ /* 0x000fe200078e0007 */
[----:B------:R0:W-:Y:S01]  /*28650*/  STL.64 [R1+0x210], R4 ;  /* 0x0002100401007387 */ /* 0x0001e20000100a00 */
[----:B------:R2:W-:Y:S03]  /*28660*/  STL [R1+0x218], R6 ;  /* 0x0002180601007387 */ /* 0x0005e60000100800 */
[----:B------:R-:W-:Y:S01]  /*28670*/  STL [R1+0x1cf4], R0 ;  /* 0x001cf40001007387 */ /* 0x000fe20000100800 */
[----:B------:R-:W4:Y:S02]  /*28680*/  LDL.LU R20, [R1+0x180] ;  /* 0x0001800001147983 */ /* 0x000f240000300800 */
[----:B------:R-:W4:Y:S02]  /*28690*/  LDL.LU R21, [R1+0x184] ;  /* 0x0001840001157983 */ /* 0x000f240000300800 */
[----:B------:R-:W3:Y:S01]  /*286a0*/  LDL.LU R22, [R1+0x188] ;  /* 0x0001880001167983 */ /* 0x000ee20000300800 */
[----:B------:R-:W3:Y:S04]  /*286b0*/  LDL.LU R23, [R1+0x18c] ;  /* 0x00018c0001177983 */ /* 0x000ee80000300800 */
[----:B0-----:R-:W3:Y:S01]  /*286c0*/  LDL.LU.64 R4, [R1+0x230] ;  /* 0x0002300001047983 */ /* 0x001ee20000300a00 */
[----:B--2---:R-:W2:Y:S03]  /*286d0*/  LDL.LU.64 R6, [R1+0x238] ;  /* 0x0002380001067983 */ /* 0x004ea60000300a00 */
[----:B--2---:R-:W-:Y:S01]  /*286e0*/  STL.64 [R1+0x1f10], R6 ;  /* 0x001f100601007387 */ /* 0x004fe20000100a00 */
[----:B---3--:R0:W-:Y:S03]  /*286f0*/  STL.64 [R1+0x1f08], R4 ;  /* 0x001f080401007387 */ /* 0x0081e60000100a00 */
[----:B0-----:R-:W2:Y:S01]  /*28700*/  LDL.LU.64 R4, [R1+0x1e0] ;  /* 0x0001e00001047983 */ /* 0x001ea20000300a00 */
[----:B------:R-:W3:Y:S03]  /*28710*/  LDL.LU.64 R6, [R1+0x1e8] ;  /* 0x0001e80001067983 */ /* 0x000ee60000300a00 */
[----:B---3--:R-:W-:Y:S01]  /*28720*/  STL.64 [R1+0x1f28], R6 ;  /* 0x001f280601007387 */ /* 0x008fe20000100a00 */
[----:B--2---:R0:W-:Y:S03]  /*28730*/  STL.64 [R1+0x1f20], R4 ;  /* 0x001f200401007387 */ /* 0x0041e60000100a00 */
[----:B0-----:R-:W2:Y:S01]  /*28740*/  LDL.LU.64 R4, [R1+0x1f0] ;  /* 0x0001f00001047983 */ /* 0x001ea20000300a00 */
[----:B------:R-:W3:Y:S02]  /*28750*/  LDL.LU.64 R6, [R1+0x1f8] ;  /* 0x0001f80001067983 */ /* 0x000ee40000300a00 */
[----:B------:R-:W-:-:S02]  /*28760*/  IMAD.MOV.U32 R16, RZ, RZ, R13 ;  /* 0x000000ffff107224 */ /* 0x000fc400078e000d */
[----:B------:R-:W-:Y:S01]  /*28770*/  IMAD.MOV.U32 R17, RZ, RZ, R12 ;  /* 0x000000ffff117224 */ /* 0x000fe200078e000c */
[----:B---3--:R-:W-:Y:S01]  /*28780*/  STL.64 [R1+0x1f40], R6 ;  /* 0x001f400601007387 */ /* 0x008fe20000100a00 */
[----:B--2---:R0:W-:Y:S03]  /*28790*/  STL.64 [R1+0x1f38], R4 ;  /* 0x001f380401007387 */ /* 0x0041e60000100a00 */
[----:B0-----:R-:W2:Y:S01]  /*287a0*/  LDL.LU.64 R4, [R1+0x200] ;  /* 0x0002000001047983 */ /* 0x001ea20000300a00 */
[----:B------:R-:W2:Y:S02]  /*287b0*/  LDL.LU.64 R6, [R1+0x208] ;  /* 0x0002080001067983 */ /* 0x000ea40000300a00 */
[----:B------:R-:W3:Y:S02]  /*287c0*/  LDL.LU.64 R12, [R1+0x240] ;  /* 0x00024000010c7983 */ /* 0x000ee40000300a00 */
[----:B------:R-:W3:Y:S01]  /*287d0*/  LDL.LU.64 R14, [R1+0x248] ;  /* 0x00024800010e7983 */ /* 0x000ee20000300a00 */
[----:B------:R0:W-:Y:S01]  /*287e0*/  STL.64 [R1+0x1eb0], R22 ;  /* 0x001eb01601007387 */ /* 0x0001e20000100a00 */
[----:B----4-:R-:W-:Y:S03]  /*287f0*/  STL.64 [R1+0x1ea8], R20 ;  /* 0x001ea81401007387 */ /* 0x010fe60000100a00 */
[----:B0-----:R-:W4:Y:S04]  /*28800*/  LDL R22, [R1+0x38] ;  /* 0x0000380001167983 */ /* 0x001f280000100800 */
[----:B------:R-:W4:Y:S04]  /*28810*/  LDL R23, [R1+0x3c] ;  /* 0x00003c0001177983 */ /* 0x000f280000100800 */
[----:B----4-:R0:W-:Y:S01]  /*28820*/  STL.64 [R1+0x1ec0], R22 ;  /* 0x001ec01601007387 */ /* 0x0101e20000100a00 */
[----:B-1----:R1:W-:Y:S02]  /*28830*/  STL.64 [R1+0x1d88], R26 ;  /* 0x001d881a01007387 */ /* 0x0023e40000100a00 */
[----:B------:R4:W-:Y:S01]  /*28840*/  STL.64 [R1+0x1d80], R24 ;  /* 0x001d801801007387 */ /* 0x0009e20000100a00 */
[----:B0-----:R-:W3:Y:S04]  /*28850*/  LDL.64 R22, [R1+0x48] ;  /* 0x0000480001167983 */ /* 0x001ee80000100a00 */
[----:B-1----:R-:W3:Y:S01]  /*28860*/  LDL R26, [R1+0xa8] ;  /* 0x0000a800011a7983 */ /* 0x002ee20000100800 */
[----:B----4-:R-:W-:-:S02]  /*28870*/  IMAD.MOV.U32 R24, RZ, RZ, R19 ;  /* 0x000000ffff187224 */ /* 0x010fc400078e0013 */
[----:B------:R-:W-:Y:S01]  /*28880*/  IMAD.MOV.U32 R25, RZ, RZ, R18 ;  /* 0x000000ffff197224 */ /* 0x000fe200078e0012 */
[----:B------:R-:W4:Y:S01]  /*28890*/  LDL R27, [R1+0xac] ;  /* 0x0000ac00011b7983 */ /* 0x000f220000100800 */
[C---:B--2---:R-:W-:Y:S01]  /*288a0*/  HMMA.16816.F32 R16, R8.reuse, R16, R4 ;  /* 0x000000100810723c */ /* 0x044fe20000001804 */
[----:B------:R-:W2:Y:S02]  /*288b0*/  LDL.LU.64 R6, [R1+0x1f40] ;  /* 0x001f400001067983 */ /* 0x000ea40000300a00 */
[----:B------:R-:W2:Y:S11]  /*288c0*/  LDL.LU.64 R4, [R1+0x1f38] ;  /* 0x001f380001047983 */ /* 0x000eb60000300a00 */
[----:B------:R-:W-:Y:S09]  /*288d0*/  @!UPT UIADD3 URZ, URZ, URZ, URZ ;  /* 0x0000003f3f3ff290 */ /* 0x000ff2000fffe03f */
[----:B------:R0:W-:Y:S01]  /*288e0*/  STL.64 [R1+0x200], R16 ;  /* 0x0002001001007387 */ /* 0x0001e20000100a00 */
[----:B------:R2:W-:Y:S03]  /*288f0*/  STL.64 [R1+0x208], R18 ;  /* 0x0002081201007387 */ /* 0x0005e60000100a00 */
[----:B0-----:R-:W2:Y:S02]  /*28900*/  LDL.LU.64 R16, [R1+0x1f30] ;  /* 0x001f300001107983 */ /* 0x001ea40000300a00 */
[----:B--2---:R-:W-:Y:S02]  /*28910*/  HMMA.16816.F32 R16, R8, R16, R4 ;  /* 0x000000100810723c */ /* 0x004fe40000001804 */
[----:B------:R-:W2:Y:S01]  /*28920*/  LDL.LU.64 R6, [R1+0x1f28] ;  /* 0x001f280001067983 */ /* 0x000ea20000300a00 */
[----:B------:R-:W2:Y:S11]  /*28930*/  LDL.LU.64 R4, [R1+0x1f20] ;  /* 0x001f200001047983 */ /* 0x000eb60000300a00 */
[----:B------:R-:W-:Y:S09]  /*28940*/  @!UPT UIADD3 URZ, URZ, URZ, URZ ;  /* 0x0000003f3f3ff290 */ /* 0x000ff2000fffe03f */
[----:B------:R0:W-:Y:S01]  /*28950*/  STL.64 [R1+0x1f0], R16 ;  /* 0x0001f01001007387 */ /* 0x0001e20000100a00 */
[----:B------:R2:W-:Y:S03]  /*28960*/  STL [R1+0x1f8], R18 ;  /* 0x0001f81201007387 */ /* 0x0005e60000100800 */
[----:B0-----:R-:W2:Y:S01]  /*28970*/  LDL.LU.64 R16, [R1+0x1f18] ;  /* 0x001f180001107983 */ /* 0x001ea20000300a00 */
[----:B------:R-:W-:-:S05]  /*28980*/  IMAD.MOV.U32 R0, RZ, RZ, R19 ;  /* 0x000000ffff007224 */ /* 0x000fca00078e0013 */
[----:B------:R-:W-:Y:S01]  /*28990*/  STL [R1+0x1cf8], R0 ;  /* 0x001cf80001007387 */ /* 0x000fe20000100800 */
[C---:B--2---:R-:W-:Y:S03]  /*289a0*/  HMMA.16816.F32 R16, R8.reuse, R16, R4 ;  /* 0x000000100810723c */ /* 0x044fe60000001804 */
[----:B------:R-:W2:Y:S01]  /*289b0*/  LDL.LU.64 R6, [R1+0x1f10] ;  /* 0x001f100001067983 */ /* 0x000ea20000300a00 */
[----:B------:R-:W2:Y:S11]  /*289c0*/  LDL.LU.64 R4, [R1+0x1f08] ;  /* 0x001f080001047983 */ /* 0x000eb60000300a00 */
[----:B------:R-:W-:Y:S08]  /*289d0*/  @!UPT UIADD3 URZ, URZ, URZ, URZ ;  /* 0x0000003f3f3ff290 */ /* 0x000ff0000fffe03f */
[----:B------:R-:W-:Y:S01]  /*289e0*/  STL.64 [R1+0x1e0], R16 ;  /* 0x0001e01001007387 */ /* 0x000fe20000100a00 */
[----:B------:R0:W-:Y:S03]  /*289f0*/  STL.64 [R1+0x1e8], R18 ;  /* 0x0001e81201007387 */ /* 0x0001e60000100a00 */
[----:B0-----:R-:W2:Y:S01]  /*28a00*/  LDL.LU.64 R18, [R1+0x1f00] ;  /* 0x001f000001127983 */ /* 0x001ea20000300a00 */
[----:B------:R-:W2:Y:S02]  /*28a10*/  LDL.LU.64 R16, [R1+0x1ef8] ;  /* 0x001ef80001107983 */ /* 0x000ea40000300a00 */
[C---:B--2---:R-:W-:Y:S11]  /*28a20*/  HMMA.16816.F32 R4, R8.reuse, R16, R4 ;  /* 0x000000100804723c */ /* 0x044ff60000001804 */
[----:B------:R-:W-:Y:S11]  /*28a30*/  @!UPT UIADD3 URZ, URZ, URZ, URZ ;  /* 0x0000003f3f3ff290 */ /* 0x000ff6000fffe03f */
[----:B------:R-:W-:Y:S01]  /*28a40*/  @!UPT UIADD3 URZ, URZ, URZ, URZ ;  /* 0x0000003f3f3ff290 */ /* 0x000fe2000fffe03f */
[----:B------:R-:W-:Y:S01]  /*28a50*/  STL.64 [R1+0x230], R4 ;  /* 0x0002300401007387 */ /* 0x000fe20000100a00 */
[----:B------:R0:W-:Y:S02]  /*28a60*/  STL [R1+0x238], R6 ;  /* 0x0002380601007387 */ /* 0x0001e40000100800 */
[----:B------:R-:W-:Y:S02]  /*28a70*/  IMAD.MOV.U32 R0, RZ, RZ, R7 ;  /* 0x000000ffff007224 */ /* 0x000fe400078e0007 */
[----:B0-----:R-:W2:Y:S01]  /*28a80*/  LDL.LU.64 R6, [R1+0x1ef0] ;  /* 0x001ef00001067983 */ /* 0x001ea20000300a00 */
[----:B------:R-:W3:Y:S02]  /*28a90*/  LDL.LU.64 R4, [R1+0x1ee8] ;  /* 0x001ee80001047983 */ /* 0x000ee40000300a00 */
[C---:B---3--:R-:W-:Y:S11]  /*28aa0*/  HMMA.16816.F32 R12, R8.reuse, R4, R12 ;  /* 0x00000004080c723c */ /* 0x048ff6000000180c */
[----:B------:R-:W-:Y:S11]  /*28ab0*/  @!UPT UIADD3 URZ, URZ, URZ, URZ ;  /* 0x0000003f3f3ff290 */ /* 0x000ff6000fffe03f */
[----:B------:R-:W-:Y:S02]  /*28ac0*/  @!UPT UIADD3 URZ, URZ, URZ, URZ ;  /* 0x0000003f3f3ff290 */ /* 0x000fe4000fffe03f */
[----:B------:R-:W-:Y:S02]  /*28ad0*/  IMAD.MOV.U32 R17, RZ, RZ, R12 ;  /* 0x000000ffff117224 */ /* 0x000fe400078e000c */
[----:B------:R-:W-:Y:S02]  /*28ae0*/  IMAD.MOV.U32 R16, RZ, RZ, R13 ;  /* 0x000000ffff107224 */ /* 0x000fe400078e000d */
[----:B------:R-:W-:Y:S02]  /*28af0*/  IMAD.MOV.U32 R5, RZ, RZ, R14 ;  /* 0x000000ffff057224 */ /* 0x000fe400078e000e */
[----:B------:R-:W-:Y:S01]  /*28b00*/  IMAD.MOV.U32 R4, RZ, RZ, R15 ;  /* 0x000000ffff047224 */ /* 0x000fe200078e000f */
[----:B------:R-:W3:Y:S01]  /*28b10*/  LDL.LU.64 R12, [R1+0x250] ;  /* 0x00025000010c7983 */ /* 0x000ee20000300a00 */
[----:B------:R-:W3:Y:S02]  /*28b20*/  LDL.LU.64 R14, [R1+0x258] ;  /* 0x00025800010e7983 */ /* 0x000ee40000300a00 */
[----:B------:R0:W-:Y:S02]  /*28b30*/  STL.64 [R1+0x1ea0], R18 ;  /* 0x001ea01201007387 */ /* 0x0001e40000100a00 */
[----:B------:R1:W-:Y:S01]  /*28b40*/  STL.64 [R1+0x1e98], R16 ;  /* 0x001e981001007387 */ /* 0x0003e20000100a00 */
[----:B0-----:R-:W2:Y:S04]  /*28b50*/  LDL.64 R18, [R1+0x28] ;  /* 0x0000280001127983 */ /* 0x001ea80000100a00 */
[----:B--2---:R0:W-:Y:S01]  /*28b60*/  STL.64 [R1+0x1eb8], R18 ;  /* 0x001eb81201007387 */ /* 0x0041e20000100a00 */
[----:B-1----:R-:W2:Y:S02]  /*28b70*/  LDL.LU R16, [R1+0x190] ;  /* 0x0001900001107983 */ /* 0x002ea40000300800 */
[----:B------:R-:W2:Y:S01]  /*28b80*/  LDL.LU R17, [R1+0x194] ;  /* 0x0001940001117983 */ /* 0x000ea20000300800 */
[----:B0-----:R-:W2:Y:S01]  /*28b90*/  LDL.LU R18, [R1+0x198] ;  /* 0x0001980001127983 */ /* 0x001ea20000300800 */
[----:B------:R-:W2:Y:S01]  /*28ba0*/  LDL.LU R19, [R1+0x19c] ;  /* 0x00019c0001137983 */ /* 0x000ea20000300800 */
[----:B---3--:R-:W-:Y:S02]  /*28bb0*/  HMMA.16816.F32 R8, R8, R24, R12 ;  /* 0x000000180808723c */ /* 0x008fe4000000180c */
[----:B--2---:R-:W-:Y:S01]  /*28bc0*/  STL.64 [R1+0x1ed0], R18 ;  /* 0x001ed01201007387 */ /* 0x004fe20000100a00 */
[----:B------:R0:W-:Y:S03]  /*28bd0*/  STL.64 [R1+0x1ec8], R16 ;  /* 0x001ec81001007387 */ /* 0x0001e60000100a00 */
[----:B0-----:R-:W2:Y:S01]  /*28be0*/  LDL.LU R16, [R1+0x1a0] ;  /* 0x0001a00001107983 */ /* 0x001ea20000300800 */
[----:B------:R-:W2:Y:S02]  /*28bf0*/  LDL.LU R17, [R1+0x1a4] ;  /* 0x0001a40001117983 */ /* 0x000ea40000300800 */
[----:B------:R-:W2:Y:S02]  /*28c00*/  LDL.LU R18, [R1+0x1a8] ;  /* 0x0001a80001127983 */ /* 0x000ea40000300800 */
[----:B------:R-:W2:Y:S01]  /*28c10*/  LDL.LU R19, [R1+0x1ac] ;  /* 0x0001ac0001137983 */ /* 0x000ea20000300800 */
[----:B------:R0:W-:Y:S04]  /*28c20*/  STL.64 [R1+0x1e68], R6 ;  /* 0x001e680601007387 */ /* 0x0001e80000100a00 */
[----:B0-----:R-:W3:Y:S01]  /*28c30*/  LDL R7, [R1+0xd10] ;  /* 0x000d100001077983 */ /* 0x001ee20000100800 */
[----:B------:R-:W-:Y:S02]  /*28c40*/  STL.64 [R1+0x1e60], R4 ;  /* 0x001e600401007387 */ /* 0x000fe40000100a00 */
[----:B------:R-:W2:Y:S02]  /*28c50*/  LDL.LU.64 R14, [R1+0x1ee0] ;  /* 0x001ee000010e7983 */ /* 0x000ea40000300a00 */
[----:B------:R-:W2:Y:S02]  /*28c60*/  LDL.LU.64 R12, [R1+0x1ed8] ;  /* 0x001ed800010c7983 */ /* 0x000ea40000300a00 */
[----:B------:R-:W-:Y:S01]  /*28c70*/  STL.64 [R1+0x290], R8 ;  /* 0x0002900801007387 */ /* 0x000fe20000100a00 */
[----:B------:R0:W-:Y:S02]  /*28c80*/  STL.64 [R1+0x298], R10 ;  /* 0x0002980a01007387 */ /* 0x0001e40000100a00 */
[----:B------:R-:W-:-:S02]  /*28c90*/  IMAD.MOV.U32 R28, RZ, RZ, R22 ;  /* 0x000000ffff1c7224 */ /* 0x000fc400078e0016 */
[----:B------:R-:W-:Y:S01]  /*28ca0*/  IMAD.MOV.U32 R29, RZ, RZ, R23 ;  /* 0x000000ffff1d7224 */ /* 0x000fe200078e0017 */
[----:B0-----:R-:W3:Y:S01]  /*28cb0*/  LDL.64 R10, [R1+0x18] ;  /* 0x00001800010a7983 */ /* 0x001ee20000100a00 */
[----:B----4-:R0:W-:Y:S02]  /*28cc0*/  STL.64 [R1+0x1e48], R26 ;  /* 0x001e481a01007387 */ /* 0x0101e40000100a00 */
[----:B------:R-:W3:Y:S02]  /*28cd0*/  LDL.LU R24, [R1+0x170] ;  /* 0x0001700001187983 */ /* 0x000ee40000300800 */
[----:B------:R-:W3:Y:S01]  /*28ce0*/  LDL.LU R25, [R1+0x174] ;  /* 0x0001740001197983 */ /* 0x000ee20000300800 */
[----:B0-----:R-:W3:Y:S01]  /*28cf0*/  LDL.LU R26, [R1+0x178] ;  /* 0x00017800011a7983 */ /* 0x001ee20000300800 */
[----:B------:R-:W3:Y:S01]  /*28d00*/  LDL.LU R27, [R1+0x17c] ;  /* 0x00017c00011b7983 */ /* 0x000ee20000300800 */
[C---:B--2---:R-:W-:Y:S11]  /*28d10*/  HMMA.16816.F32 R16, R12.reuse, R22, R16 ;  /* 0x000000160c10723c */ /* 0x044ff60000001810 */
[----:B------:R-:W-:Y:S11]  /*28d20*/  @!UPT UIADD3 URZ, URZ, URZ, URZ ;  /* 0x0000003f3f3ff290 */ /* 0x000ff6000fffe03f */
[----:B------:R-:W-:Y:S01]  /*28d30*/  @!UPT UIADD3 URZ, URZ, URZ, URZ ;  /* 0x0000003f3f3ff290 */ /* 0x000fe2000fffe03f */
[----:B------:R-:W-:Y:S01]  /*28d40*/  STL.64 [R1+0x1a0], R16 ;  /* 0x0001a01001007387 */ /* 0x000fe20000100a00 */
[----:B------:R0:W-:Y:S03]  /*28d50*/  STL.64 [R1+0x1a8], R18 ;  /* 0x0001a81201007387 */ /* 0x0001e60000100a00 */
[----:B0-----:R-:W2:Y:S01]  /*28d60*/  LDL.LU.64 R18, [R1+0x1ed0] ;  /* 0x001ed00001127983 */ /* 0x001ea20000300a00 */
[----:B------:R-:W2:Y:S02]  /*28d70*/  LDL.LU.64 R16, [R1+0x1ec8] ;  /* 0x001ec80001107983 */ /* 0x000ea40000300a00 */
[----:B------:R-:W2:Y:S02]  /*28d80*/  LDL.LU.64 R22, [R1+0x1ec0] ;  /* 0x001ec00001167983 */ /* 0x000ea40000300a00 */
[C---:B--2---:R-:W-:Y:S01]  /*28d90*/  HMMA.16816.F32 R20, R12.reuse, R22, R16 ;  /* 0x000000160c14723c */ /* 0x044fe20000001810 */
[----:B------:R-:W2:Y:S11]  /*28da0*/  LDL.LU.64 R18, [R1+0x1eb8] ;  /* 0x001eb80001127983 */ /* 0x000eb60000300a00 */
[----:B------:R-:W-:Y:S11]  /*28db0*/  @!UPT UIADD3 URZ, URZ, URZ, URZ ;  /* 0x0000003f3f3ff290 */ /* 0x000ff6000fffe03f */
[----:B------:R-:W-:Y:S01]  /*28dc0*/  STL.64 [R1+0x190], R20 ;  /* 0x0001901401007387 */ /* 0x000fe20000100a00 */
[----:B------:R0:W-:Y:S03]  /*28dd0*/  STL.64 [R1+0x198], R22 ;  /* 0x0001981601007387 */ /* 0x0001e60000100a00 */
[----:B0-----:R-:W2:Y:S01]  /*28de0*/  LDL.LU.64 R22, [R1+0x1eb0] ;  /* 0x001eb00001167983 */ /* 0x001ea20000300a00 */
[----:B------:R-:W2:Y:S01]  /*28df0*/  LDL.LU.64 R20, [R1+0x1ea8] ;  /* 0x001ea80001147983 */ /* 0x000ea20000300a00 */
[C---:B---3--:R-:W-:Y:S08]  /*28e00*/  HMMA.16816.F32 R24, R12.reuse, R10, R24 ;  /* 0x0000000a0c18723c */ /* 0x048ff00000001818 */
[----:B--2---:R-:W-:Y:S11]  /*28e10*/  HMMA.16816.F32 R20, R12, R18, R20 ;  /* 0x000000120c14723c */ /* 0x004ff60000001814 */
[----:B------:R-:W-:Y:S11]  /*28e20*/  @!UPT UIADD3 URZ, URZ, URZ, URZ ;  /* 0x0000003f3f3ff290 */ /* 0x000ff6000fffe03f */
[----:B------:R-:W-:Y:S01]  /*28e30*/  @!UPT UIADD3 URZ, URZ, URZ, URZ ;  /* 0x0000003f3f3ff290 */ /* 0x000fe2000fffe03f */
[----:B------:R-:W-:Y:S01]  /*28e40*/  STL.64 [R1+0x180], R20 ;  /* 0x0001801401007387 */ /* 0x000fe20000100a00 */
[----:B------:R0:W-:Y:S02]  /*28e50*/  STL.64 [R1+0x188], R22 ;  /* 0x0001881601007387 */ /* 0x0001e40000100a00 */
[----:B0-----:R-:W-:Y:S02]  /*28e60*/  IMAD.MOV.U32 R23, RZ, RZ, R10 ;  /* 0x000000ffff177224 */ /* 0x001fe400078e000a */
[----:B------:R-:W-:Y:S02]  /*28e70*/  IMAD.MOV.U32 R22, RZ, RZ, R11 ;  /* 0x000000ffff167224 */ /* 0x000fe400078e000b */
[----:B------:R-:W0:Y:S01]  /*28e80*/  LDSM.16.MT88.4 R8, [R7+0x20800] ;  /* 0x020800000708783b */ /* 0x000e220000004200 */
[----:B------:R-:W-:Y:S02]  /*28e90*/  IMAD.MOV.U32 R21, RZ, RZ, R18 ;  /* 0x000000ffff157224 */ /* 0x000fe400078e0012 */
[----:B------:R-:W-:-:S02]  /*28ea0*/  IMAD.MOV.U32 R20, RZ, RZ, R19 ;  /* 0x000000ffff147224 */ /* 0x000fc400078e0013 */
[----:B------:R-:W2:Y:S01]  /*28eb0*/  LDL.LU.64 R18, [R1+0x1ea0] ;  /* 0x001ea00001127983 */ /* 0x000ea20000300a00 */
[----:B------:R-:W3:Y:S02]  /*28ec0*/  LDL.LU.64 R16, [R1+0x1e98] ;  /* 0x001e980001107983 */ /* 0x000ee40000300a00 */
[----:B------:R1:W-:Y:S02]  /*28ed0*/  STL.64 [R1+0x170], R24 ;  /* 0x0001701801007387 */ /* 0x0003e40000100a00 */
[----:B------:R4:W-:Y:S01]  /*28ee0*/  STL.64 [R1+0x178], R26 ;  /* 0x0001781a01007387 */ /* 0x0009e20000100a00 */
[----:B-1----:R-:W2:Y:S01]  /*28ef0*/  LDL.LU R24, [R1+0x1d0] ;  /* 0x0001d00001187983 */ /* 0x002ea20000300800 */
[----:B------:R-:W2:Y:S02]  /*28f00*/  LDL.LU R25, [R1+0x1d4] ;  /* 0x0001d40001197983 */ /* 0x000ea40000300800 */
[----:B----4-:R-:W4:Y:S02]  /*28f10*/  LDL.LU R26, [R1+0x1d8] ;  /* 0x0001d800011a7983 */ /* 0x010f240000300800 */
[----:B------:R-:W4:Y:S01]  /*28f20*/  LDL.LU R27, [R1+0x1dc] ;  /* 0x0001dc00011b7983 */ /* 0x000f220000300800 */
[----:B0-----:R-:W-:Y:S01]  /*28f30*/  STL.64 [R1+0x1ce8], R10 ;  /* 0x001ce80a01007387 */ /* 0x001fe20000100a00 */
[----:B------:R0:W-:Y:S03]  /*28f40*/  STL.64 [R1+0x1ce0], R8 ;  /* 0x001ce00801007387 */ /* 0x0001e60000100a00 */
[----:B0-----:R-:W2:Y:S01]  /*28f50*/  LDL.LU R8, [R1+0xd0] ;  /* 0x0000d00001087983 */ /* 0x001ea20000300800 */
[----:B------:R-:W2:Y:S02]  /*28f60*/  LDL.LU R9, [R1+0xd4] ;  /* 0x0000d40001097983 */ /* 0x000ea40000300800 */
[----:B------:R-:W2:Y:S02]  /*28f70*/  LDL.LU R10, [R1+0xd8] ;  /* 0x0000d800010a7983 */ /* 0x000ea40000300800 */
[----:B------:R-:W2:Y:S02]  /*28f80*/  LDL.LU R11, [R1+0xdc] ;  /* 0x0000dc00010b7983 */ /* 0x000ea40000300800 */
[----:B--2---:R-:W-:Y:S01]  /*28f90*/  STL.64 [R1+0x1d98], R10 ;  /* 0x001d980a01007387 */ /* 0x004fe20000100a00 */
[----:B------:R0:W-:Y:S03]  /*28fa0*/  STL.64 [R1+0x1d90], R8 ;  /* 0x001d900801007387 */ /* 0x0001e60000100a00 */
[----:B0-----:R-:W2:Y:S01]  /*28fb0*/  LDL.LU R8, [R1+0xe0] ;  /* 0x0000e00001087983 */ /* 0x001ea20000300800 */
[----:B------:R-:W2:Y:S02]  /*28fc0*/  LDL.LU R9, [R1+0xe4] ;  /* 0x0000e40001097983 */ /* 0x000ea40000300800 */
[----:B------:R-:W-:-:S02]  /*28fd0*/  IMAD.MOV.U32 R10, RZ, RZ, R18 ;  /* 0x000000ffff0a7224 */ /* 0x000fc400078e0012 */
[----:B------:R-:W-:Y:S01]  /*28fe0*/  IMAD.MOV.U32 R11, RZ, RZ, R19 ;  /* 0x000000ffff0b7224 */ /* 0x000fe200078e0013 */
[----:B------:R-:W3:Y:S01]  /*28ff0*/  LDL.LU R18, [R1+0x1e94] ;  /* 0x001e940001127983 */ /* 0x000ee20000300800 */
[----:B------:R-:W3:Y:S03]  /*29000*/  LDL.LU R19, [R1+0x1e90] ;  /* 0x001e900001137983 */ /* 0x000ee60000300800 */
[----:B------:R-:W-:Y:S04]  /*29010*/  STL.64 [R1+0x1da8], R10 ;  /* 0x001da80a01007387 */ /* 0x000fe80000100a00 */
[----:B--2---:R0:W-:Y:S04]  /*29020*/  STL.64 [R1+0x1da0], R8 ;  /* 0x001da00801007387 */ /* 0x0041e80000100a00 */
[----:B0-----:R-:W2:Y:S01]  /*29030*/  LDL.LU R8, [R1+0xf0] ;  /* 0x0000f00001087983 */ /* 0x001ea20000300800 */
[----:B------:R-:W2:Y:S02]  /*29040*/  LDL.LU R9, [R1+0xf4] ;  /* 0x0000f40001097983 */ /* 0x000ea40000300800 */
[----:B------:R-:W2:Y:S02]  /*29050*/  LDL.LU R10, [R1+0xf8] ;  /* 0x0000f800010a7983 */ /* 0x000ea40000300800 */
[----:B------:R-:W2:Y:S01]  /*29060*/  LDL.LU R11, [R1+0xfc] ;  /* 0x0000fc00010b7983 */ /* 0x000ea20000300800 */
[----:B------:R-:W3:Y:S01]  /*29070*/  LDL.LU R4, [R1+0x1c0] ;  /* 0x0001c00001047983 */ /* 0x000ee20000300800 */
[----:B------:R-:W3:Y:S02]  /*29080*/  LDL.LU R5, [R1+0x1c4] ;  /* 0x0001c40001057983 */ /* 0x000ee40000300800 */
[----:B------:R-:W3:Y:S02]  /*29090*/  LDL.LU R6, [R1+0x1c8] ;  /* 0x0001c80001067983 */ /* 0x000ee40000300800 */
[----:B------:R-:W3:Y:S01]  /*290a0*/  LDL.LU R7, [R1+0x1cc] ;  /* 0x0001cc0001077983 */ /* 0x000ee20000300800 */
[----:B--2---:R-:W-:Y:S01]  /*290b0*/  STL.64 [R1+0x1db8], R10 ;  /* 0x001db80a01007387 */ /* 0x004fe20000100a00 */
[----:B------:R0:W-:Y:S03]  /*290c0*/  STL.64 [R1+0x1db0], R8 ;  /* 0x001db00801007387 */ /* 0x0001e60000100a00 */
[----:B0-----:R-:W2:Y:S01]  /*290d0*/  LDL.LU R8, [R1+0x100] ;  /* 0x0001000001087983 */ /* 0x001ea20000300800 */
[----:B------:R-:W2:Y:S02]  /*290e0*/  LDL.LU R9, [R1+0x104] ;  /* 0x0001040001097983 */ /* 0x000ea40000300800 */
[----:B---3--:R-:W-:-:S02]  /*290f0*/  IMAD.MOV.U32 R10, RZ, RZ, R19 ;  /* 0x000000ffff0a7224 */ /* 0x008fc400078e0013 */
[----:B------:R-:W-:Y:S01]  /*29100*/  IMAD.MOV.U32 R11, RZ, RZ, R18 ;  /* 0x000000ffff0b7224 */ /* 0x000fe200078e0012 */
[----:B------:R-:W3:Y:S01]  /*29110*/  LDL.LU R19, [R1+0x1e8c] ;  /* 0x001e8c0001137983 */ /* 0x000ee20000300800 */
[----:B------:R-:W3:Y:S03]  /*29120*/  LDL.LU R18, [R1+0x1e88] ;  /* 0x001e880001127983 */ /* 0x000ee60000300800 */
[----:B------:R0:W-:Y:S04]  /*29130*/  STL.64 [R1+0x1dc8], R10 ;  /* 0x001dc80a01007387 */ /* 0x0001e80000100a00 */
[----:B--2---:R-:W-:Y:S01]  /*29140*/  STL.64 [R1+0x1dc0], R8 ;  /* 0x001dc00801007387 */ /* 0x004fe20000100a00 */
[----:B0-----:R-:W4:Y:S02]  /*29150*/  LDL R10, [R1+0x8] ;  /* 0x00000800010a7983 */ /* 0x001f240000100800 */
[----:B------:R-:W4:Y:S02]  /*29160*/  LDL R11, [R1+0xc] ;  /* 0x00000c00010b7983 */ /* 0x000f240000100800 */
[----:B----4-:R-:W-:Y:S01]  /*29170*/  HMMA.16816.F32 R24, R12, R10, R24 ;  /* 0x0000000a0c18723c */ /* 0x010fe20000001818 */
[----:B------:R0:W-:Y:S06]  /*29180*/  STL.64 [R1+0x1de0], R10 ;  /* 0x001de00a01007387 */ /* 0x0001ec0000100a00 */
[----:B0-----:R-:W-:-:S02]  /*29190*/  IMAD.MOV.U32 R10, RZ, RZ, R23 ;  /* 0x000000ffff0a7224 */ /* 0x001fc400078e0017 */
[----:B------:R-:W-:Y:S11]  /*291a0*/  IMAD.MOV.U32 R11, RZ, RZ, R22 ;  /* 0x000000ffff0b7224 */ /* 0x000ff600078e0016 */
[----:B------:R-:W-:Y:S03]  /*291b0*/  @!UPT UIADD3 URZ, URZ, URZ, URZ ;  /* 0x0000003f3f3ff290 */ /* 0x000fe6000fffe03f */
[----:B------:R-:W-:Y:S01]  /*291c0*/  STL.64 [R1+0x1d0], R24 ;  /* 0x0001d01801007387 */ /* 0x000fe20000100a00 */
[----:B------:R-:W-:Y:S02]  /*291d0*/  STL.64 [R1+0x1d8], R26 ;  /* 0x0001d81a01007387 */ /* 0x000fe40000100a00 */
[----:B------:R0:W-:Y:S02]  /*291e0*/  STL.64 [R1+0x1df8], R10 ;  /* 0x001df80a01007387 */ /* 0x0001e40000100a00 */
[----:B0-----:R-:W-:Y:S02]  /*291f0*/  IMAD.MOV.U32 R10, RZ, RZ, R21 ;  /* 0x000000ffff0a7224 */ /* 0x001fe400078e0015 */
[----:B------:R-:W-:-:S05]  /*29200*/  IMAD.MOV.U32 R11, RZ, RZ, R20 ;  /* 0x000000ffff0b7224 */ /* 0x000fca00078e0014 */
[----:B------:R3:W-:Y:S01]  /*29210*/  STL.64 [R1+0x1e10], R10 ;  /* 0x001e100a01007387 */ /* 0x0007e20000100a00 */
[----:B------:R-:W2:Y:S02]  /*29220*/  LDL.LU R8, [R1+0x140] ;  /* 0x0001400001087983 */ /* 0x000ea40000300800 */
[----:B------:R-:W2:Y:S02]  /*29230*/  LDL.LU R9, [R1+0x144] ;  /* 0x0001440001097983 */ /* 0x000ea40000300800 */
[----:B---3--:R-:W-:Y:S02]  /*29240*/  IMAD.MOV.U32 R10, RZ, RZ, R18 ;  /* 0x000000ffff0a7224 */ /* 0x008fe400078e0012 */
[----:B------:R-:W-:Y:S01]  /*29250*/  IMAD.MOV.U32 R11, RZ, RZ, R19 ;  /* 0x000000ffff0b7224 */ /* 0x000fe200078e0013 */
[----:B------:R-:W3:Y:S01]  /*29260*/  LDL.LU R18, [R1+0x1e84] ;  /* 0x001e840001127983 */ /* 0x000ee20000300800 */
[----:B------:R-:W4:Y:S02]  /*29270*/  LDL.LU R19, [R1+0x1e80] ;  /* 0x001e800001137983 */ /* 0x000f240000300800 */
[----:B------:R-:W2:Y:S02]  /*29280*/  LDL.LU R24, [R1+0x1b0] ;  /* 0x0001b00001187983 */ /* 0x000ea40000300800 */
[----:B------:R-:W2:Y:S01]  /*29290*/  LDL.LU R25, [R1+0x1b4] ;  /* 0x0001b40001197983 */ /* 0x000ea20000300800 */
[----:B------:R-:W2:Y:S01]  /*292a0*/  LDL.LU R26, [R1+0x1b8] ;  /* 0x0001b800011a7983 */ /* 0x000ea20000300800 */
[----:B------:R-:W2:Y:S02]  /*292b0*/  LDL.LU R27, [R1+0x1bc] ;  /* 0x0001bc00011b7983 */ /* 0x000ea40000300800 */
[----:B---3--:R-:W-:-:S02]  /*292c0*/  IMAD.MOV.U32 R20, RZ, RZ, R18 ;  /* 0x000000ffff147224 */ /* 0x008fc400078e0012 */
[----:B----4-:R-:W-:Y:S01]  /*292d0*/  IMAD.MOV.U32 R21, RZ, RZ, R19 ;  /* 0x000000ffff157224 */ /* 0x010fe200078e0013 */
[----:B------:R-:W3:Y:S01]  /*292e0*/  LDL.LU R18, [R1+0x1e7c] ;  /* 0x001e7c0001127983 */ /* 0x000ee20000300800 */
[----:B------:R-:W3:Y:S02]  /*292f0*/  LDL.LU R19, [R1+0x1e78] ;  /* 0x001e780001137983 */ /* 0x000ee40000300800 */
[----:B------:R-:W4:Y:S02]  /*29300*/  LDL.LU R22, [R1+0x168] ;  /* 0x0001680001167983 */ /* 0x000f240000300800 */
[----:B------:R-:W4:Y:S01]  /*29310*/  LDL.LU R23, [R1+0x16c] ;  /* 0x00016c0001177983 */ /* 0x000f220000300800 */
[----:B------:R0:W-:Y:S01]  /*29320*/  STL.64 [R1+0x1e20], R10 ;  /* 0x001e200a01007387 */ /* 0x0001e20000100a00 */
[----:B--2---:R-:W-:Y:S02]  /*29330*/  STL.64 [R1+0x1e18], R8 ;  /* 0x001e180801007387 */ /* 0x004fe40000100a00 */
[----:B0-----:R-:W-:-:S02]  /*29340*/  IMAD.MOV.U32 R10, RZ, RZ, R28 ;  /* 0x000000ffff0a7224 */ /* 0x001fc400078e001c */
[----:B------:R-:W-:Y:S01]  /*29350*/  IMAD.MOV.U32 R11, RZ, RZ, R29 ;  /* 0x000000ffff0b7224 */ /* 0x000fe200078e001d */
[----:B------:R-:W2:Y:S01]  /*29360*/  LDL.LU R28, [R1+0x1e74] ;  /* 0x001e7400011c7983 */ /* 0x000ea20000300800 */
[----:B------:R-:W2:Y:S01]  /*29370*/  LDL.LU R29, [R1+0x1e70] ;  /* 0x001e7000011d7983 */ /* 0x000ea20000300800 */
[----:B---3--:R-:W-:Y:S11]  /*29380*/  HMMA.16816.F32 R4, R12, R18, R4 ;  /* 0x000000120c04723c */ /* 0x008ff60000001804 */
[----:B------:R-:W-:Y:S11]  /*29390*/  @!UPT UIADD3 URZ, URZ, URZ, URZ ;  /* 0x0000003f3f3ff290 */ /* 0x000ff6000fffe03f */
[----:B------:R-:W-:Y:S01]  /*293a0*/  @!UPT UIADD3 URZ, URZ, URZ, URZ ;  /* 0x0000003f3f3ff290 */ /* 0x000fe2000fffe03f */
[----:B------:R-:W-:Y:S01]  /*293b0*/  STL.64 [R1+0x2e0], R4 ;  /* 0x0002e00401007387 */ /* 0x000fe20000100a00 */
[----:B------:R0:W-:Y:S03]  /*293c0*/  STL.64 [R1+0x2e8], R6 ;  /* 0x0002e80601007387 */ /* 0x0001e60000100a00 */
[----:B0-----:R-:W3:Y:S01]  /*293d0*/  LDL.LU.64 R6, [R1+0x1e68] ;  /* 0x001e680001067983 */ /* 0x001ee20000300a00 */
[----:B------:R-:W2:Y:S02]  /*293e0*/  LDL.LU.64 R4, [R1+0x1e60] ;  /* 0x001e600001047983 */ /* 0x000ea40000300a00 */
[----:B------:R-:W-:Y:S02]  /*293f0*/  STL.64 [R1+0x1dd8], R18 ;  /* 0x001dd81201007387 */ /* 0x000fe40000100a00 */
[----:B------:R0:W-:Y:S02]  /*29400*/  STL.64 [R1+0x1dd0], R16 ;  /* 0x001dd01001007387 */ /* 0x0001e40000100a00 */
[----:B0-----:R-:W2:Y:S01]  /*29410*/  LDL.LU R16, [R1+0x110] ;  /* 0x0001100001107983 */ /* 0x001ea20000300800 */
[----:B------:R-:W2:Y:S02]  /*29420*/  LDL.LU R17, [R1+0x114] ;  /* 0x0001140001117983 */ /* 0x000ea40000300800 */
[----:B---3--:R-:W-:-:S02]  /*29430*/  IMAD.MOV.U32 R18, RZ, RZ, R7 ;  /* 0x000000ffff127224 */ /* 0x008fc400078e0007 */
        /* <DEDUP_REMOVED lines=8> */
[----:B------:R-:W2:Y:S02]  /*294c0*/  LDL.LU R19, [R1+0x12c] ;  /* 0x00012c0001137983 */ /* 0x000ea40000300800 */
[----:B--2---:R3:W-:Y:S01]  /*294d0*/  STL.64 [R1+0x1e08], R18 ;  /* 0x001e081201007387 */ /* 0x0047e20000100a00 */
[----:B------:R0:W-:Y:S02]  /*294e0*/  STL.64 [R1+0x1e00], R16 ;  /* 0x001e001001007387 */ /* 0x0001e40000100a00 */
[----:B---3--:R-:W-:Y:S01]  /*294f0*/  IMAD.MOV.U32 R18, RZ, RZ, R6 ;  /* 0x000000ffff127224 */ /* 0x008fe200078e0006 */
[----:B0-----:R-:W2:Y:S01]  /*29500*/  LDL.LU R16, [R1+0x130] ;  /* 0x0001300001107983 */ /* 0x001ea20000300800 */
[----:B------:R-:W2:Y:S02]  /*29510*/  LDL.LU R17, [R1+0x134] ;  /* 0x0001340001117983 */ /* 0x000ea40000300800 */
[----:B------:R-:W3:Y:S02]  /*29520*/  LDL.LU R6, [R1+0x1e54] ;  /* 0x001e540001067983 */ /* 0x000ee40000300800 */
[----:B------:R-:W-:-:S02]  /*29530*/  IMAD.MOV.U32 R19, RZ, RZ, R7 ;  /* 0x000000ffff137224 */ /* 0x000fc400078e0007 */
[----:B------:R-:W3:Y:S03]  /*29540*/  LDL.LU R7, [R1+0x1e50] ;  /* 0x001e500001077983 */ /* 0x000ee60000300800 */
[----:B------:R-:W-:Y:S01]  /*29550*/  STL.64 [R1+0x1e30], R18 ;  /* 0x001e301201007387 */ /* 0x000fe20000100a00 */
[C---:B---3--:R-:W-:Y:S01]  /*29560*/  HMMA.16816.F32 R24, R12.reuse, R6, R24 ;  /* 0x000000060c18723c */ /* 0x048fe20000001818 */
[----:B--2---:R0:W-:Y:S04]  /*29570*/  STL.64 [R1+0x1e28], R16 ;  /* 0x001e281001007387 */ /* 0x0041e80000100a00 */
[----:B0-----:R-:W2:Y:S01]  /*29580*/  LDL.LU R16, [R1+0x150] ;  /* 0x0001500001107983 */ /* 0x001ea20000300800 */
[----:B------:R-:W2:Y:S02]  /*29590*/  LDL.LU R17, [R1+0x154] ;  /* 0x0001540001117983 */ /* 0x000ea40000300800 */
[----:B------:R-:W2:Y:S02]  /*295a0*/  LDL.LU R18, [R1+0x158] ;  /* 0x0001580001127983 */ /* 0x000ea40000300800 */
[----:B------:R-:W2:Y:S11]  /*295b0*/  LDL.LU R19, [R1+0x15c] ;  /* 0x00015c0001137983 */ /* 0x000eb60000300800 */
[----:B------:R-:W-:Y:S02]  /*295c0*/  @!UPT UIADD3 URZ, URZ, URZ, URZ ;  /* 0x0000003f3f3ff290 */ /* 0x000fe4000fffe03f */
[----:B------:R-:W-:Y:S01]  /*295d0*/  STL.64 [R1+0x1c0], R24 ;  /* 0x0001c01801007387 */ /* 0x000fe20000100a00 */
[----:B------:R0:W-:Y:S03]  /*295e0*/  STL.64 [R1+0x1c8], R26 ;  /* 0x0001c81a01007387 */ /* 0x0001e60000100a00 */
[----:B0-----:R-:W4:Y:S02]  /*295f0*/  LDL.LU.64 R26, [R1+0x1e48] ;  /* 0x001e4800011a7983 */ /* 0x001f240000300a00 */
[----:B----4-:R-:W-:Y:S02]  /*29600*/  HMMA.16816.F32 R12, R12, R26, R20 ;  /* 0x0000001a0c0c723c */ /* 0x010fe40000001814 */
[----:B------:R-:W2:Y:S01]  /*29610*/  LDL.LU.64 R22, [R1+0x1e40] ;  /* 0x001e400001167983 */ /* 0x000ea20000300a00 */
[----:B------:R-:W2:Y:S11]  /*29620*/  LDL.LU.64 R20, [R1+0x1e38] ;  /* 0x001e380001147983 */ /* 0x000eb60000300a00 */
[----:B------:R-:W-:Y:S09]  /*29630*/  @!UPT UIADD3 URZ, URZ, URZ, URZ ;  /* 0x0000003f3f3ff290 */ /* 0x000ff2000fffe03f */
[----:B------:R-:W-:Y:S01]  /*29640*/  STL.64 [R1+0x160], R12 ;  /* 0x0001600c01007387 */ /* 0x000fe20000100a00 */
[----:B------:R0:W-:Y:S03]  /*29650*/  STL.64 [R1+0x168], R14 ;  /* 0x0001680e01007387 */ /* 0x0001e60000100a00 */
[----:B0-----:R-:W3:Y:S01]  /*29660*/  LDL.LU.64 R14, [R1+0x38] ;  /* 0x00003800010e7983 */ /* 0x001ee20000300a00 */
[C---:B--2---:R-:W-:Y:S03]  /*29670*/  HMMA.16816.F32 R8, R20.reuse, R10, R16 ;  /* 0x0000000a1408723c */ /* 0x044fe60000001810 */
[----:B------:R-:W2:Y:S01]  /*29680*/  LDL.LU.64 R18, [R1+0x1e30] ;  /* 0x001e300001127983 */ /* 0x000ea20000300a00 */
[----:B------:R-:W2:Y:S11]  /*29690*/  LDL.LU.64 R16, [R1+0x1e28] ;  /* 0x001e280001107983 */ /* 0x000eb60000300a00 */
[----:B------:R-:W-:Y:S08]  /*296a0*/  @!UPT UIADD3 URZ, URZ, URZ, URZ ;  /* 0x0000003f3f3ff290 */ /* 0x000ff0000fffe03f */
[----:B------:R-:W-:Y:S01]  /*296b0*/  STL.64 [R1+0x150], R8 ;  /* 0x0001500801007387 */ /* 0x000fe20000100a00 */
[----:B------:R0:W-:Y:S03]  /*296c0*/  STL.64 [R1+0x158], R10 ;  /* 0x0001580a01007387 */ /* 0x0001e60000100a00 */
[----:B0-----:R-:W3:Y:S01]  /*296d0*/  LDL.LU.64 R10, [R1+0x1e20] ;  /* 0x001e2000010a7983 */ /* 0x001ee20000300a00 */
[----:B------:R-:W3:Y:S02]  /*296e0*/  LDL.LU.64 R8, [R1+0x1e18] ;  /* 0x001e180001087983 */ /* 0x000ee40000300a00 */
[C---:B---3--:R-:W-:Y:S11]  /*296f0*/  HMMA.16816.F32 R8, R20.reuse, R14, R8 ;  /* 0x0000000e1408723c */ /* 0x048ff60000001808 */
[----:B------:R-:W-:Y:S11]  /*29700*/  @!UPT UIADD3 URZ, URZ, URZ, URZ ;  /* 0x0000003f3f3ff290 */ /* 0x000ff6000fffe03f */
[----:B------:R-:W-:Y:S01]  /*29710*/  @!UPT UIADD3 URZ, URZ, URZ, URZ ;  /* 0x0000003f3f3ff290 */ /* 0x000fe2000fffe03f */
[----:B------:R-:W-:Y:S01]  /*29720*/  STL.64 [R1+0x140], R8 ;  /* 0x0001400801007387 */ /* 0x000fe20000100a00 */
[----:B------:R0:W-:Y:S03]  /*29730*/  STL.64 [R1+0x148], R10 ;  /* 0x0001480a01007387 */ /* 0x0001e60000100a00 */
[----:B0-----:R-:W2:Y:S02]  /*29740*/  LDL.LU.64 R10, [R1+0x1e10] ;  /* 0x001e1000010a7983 */ /* 0x001ea40000300a00 */
[C---:B--2---:R-:W-:Y:S02]  /*29750*/  HMMA.16816.F32 R8, R20.reuse, R10, R16 ;  /* 0x0000000a1408723c */ /* 0x044fe40000001810 */
[----:B------:R-:W2:Y:S01]  /*29760*/  LDL.LU.64 R18, [R1+0x1e08] ;  /* 0x001e080001127983 */ /* 0x000ea20000300a00 */
[----:B------:R-:W2:Y:S11]  /*29770*/  LDL.LU.64 R16, [R1+0x1e00] ;  /* 0x001e000001107983 */ /* 0x000eb60000300a00 */
[----:B------:R-:W-:Y:S09]  /*29780*/  @!UPT UIADD3 URZ, URZ, URZ, URZ ;  /* 0x0000003f3f3ff290 */ /* 0x000ff2000fffe03f */
        /* <DEDUP_REMOVED lines=12> */
[----:B------:R-:W3:Y:S11]  /*29850*/  LDL.LU.64 R16, [R1+0x1dd0] ;  /* 0x001dd00001107983 */ /* 0x000ef60000300a00 */
[----:B------:R-:W-:Y:S09]  /*29860*/  @!UPT UIADD3 URZ, URZ, URZ, URZ ;  /* 0x0000003f3f3ff290 */ /* 0x000ff2000fffe03f */
        /* <DEDUP_REMOVED lines=8> */
[----:B------:R0:W-:Y:S03]  /*298f0*/  STL.64 [R1+0x108], R10 ;  /* 0x0001080a01007387 */ /* 0x0001e60000100a00 */
[----:B0-----:R-:W2:Y:S01]  /*29900*/  LDL.LU.64 R10, [R1+0x1db8] ;  /* 0x001db800010a7983 */ /* 0x001ea20000300a00 */
[----:B------:R-:W2:Y:S02]  /*29910*/  LDL.LU.64 R8, [R1+0x1db0] ;  /* 0x001db00001087983 */ /* 0x000ea40000300a00 */
[----:B------:R-:W-:Y:S02]  /*29920*/  STL.64 [R1+0x1d38], R18 ;  /* 0x001d381201007387 */ /* 0x000fe40000100a00 */
[----:B---3--:R0:W-:Y:S02]  /*29930*/  STL.64 [R1+0x1d30], R16 ;  /* 0x001d301001007387 */ /* 0x0081e40000100a00 */
[----:B0-----:R-:W3:Y:S01]  /*29940*/  LDL.LU R16, [R1+0xc0] ;  /* 0x0000c00001107983 */ /* 0x001ee20000300800 */
[----:B------:R-:W3:Y:S02]  /*29950*/  LDL.LU R17, [R1+0xc4] ;  /* 0x0000c40001117983 */ /* 0x000ee40000300800 */
[----:B------:R-:W3:Y:S02]  /*29960*/  LDL.LU R18, [R1+0xc8] ;  /* 0x0000c80001127983 */ /* 0x000ee40000300800 */
        /* <DEDUP_REMOVED lines=8> */
[----:B------:R0:W-:Y:S02]  /*299f0*/  STL.64 [R1+0x1d28], R6 ;  /* 0x001d280601007387 */ /* 0x0001e40000100a00 */
[----:B------:R-:W-:Y:S01]  /*29a00*/  STL.64 [R1+0x1d20], R4 ;  /* 0x001d200401007387 */ /* 0x000fe20000100a00 */
[----:B0-----:R-:W4:Y:S01]  /*29a10*/  LDL.LU.64 R6, [R1+0x48] ;  /* 0x0000480001067983 */ /* 0x001f220000300a00 */
[----:B--2---:R-:W-:Y:S03]  /*29a20*/  HMMA.16816.F32 R20, R20, R26, R8 ;  /* 0x0000001a1414723c */ /* 0x004fe60000001808 */
[----:B------:R-:W4:Y:S01]  /*29a30*/  LDL.LU.64 R10, [R1+0x1d98] ;  /* 0x001d9800010a7983 */ /* 0x000f220000300a00 */
[----:B------:R-:W4:Y:S02]  /*29a40*/  LDL.LU.64 R8, [R1+0x1d90] ;  /* 0x001d900001087983 */ /* 0x000f240000300a00 */
[----:B------:R-:W4:Y:S02]  /*29a50*/  LDL.LU.64 R26, [R1+0x1d88] ;  /* 0x001d8800011a7983 */ /* 0x000f240000300a00 */
[----:B------:R-:W4:Y:S11]  /*29a60*/  LDL.LU.64 R24, [R1+0x1d80] ;  /* 0x001d800001187983 */ /* 0x000f360000300a00 */
[----:B------:R-:W-:Y:S04]  /*29a70*/  @!UPT UIADD3 URZ, URZ, URZ, URZ ;  /* 0x0000003f3f3ff290 */ /* 0x000fe8000fffe03f */
[----:B------:R-:W-:Y:S01]  /*29a80*/  STL.64 [R1+0xe0], R20 ;  /* 0x0000e01401007387 */ /* 0x000fe20000100a00 */
[----:B------:R4:W-:Y:S02]  /*29a90*/  STL.64 [R1+0xe8], R22 ;  /* 0x0000e81601007387 */ /* 0x0009e40000100a00 */
[----:B----4-:R-:W-:Y:S07]  /*29aa0*/  HMMA.16816.F32 R20, R24, R6, R8 ;  /* 0x000000061814723c */ /* 0x010fee0000001808 */
[----:B------:R-:W-:-:S02]  /*29ab0*/  IMAD.MOV.U32 R9, RZ, RZ, R6 ;  /* 0x000000ffff097224 */ /* 0x000fc400078e0006 */
[----:B------:R-:W-:Y:S02]  /*29ac0*/  IMAD.MOV.U32 R8, RZ, RZ, R7 ;  /* 0x000000ffff087224 */ /* 0x000fe400078e0007 */
[----:B---3--:R-:W-:Y:S01]  /*29ad0*/  HMMA.16816.F32 R4, R24, R14, R16 ;  /* 0x0000000e1804723c */ /* 0x008fe20000001810 */
[----:B------:R-:W-:Y:S02]  /*29ae0*/  IMAD.MOV.U32 R11, RZ, RZ, R14 ;  /* 0x000000ffff0b7224 */ /* 0x000fe400078e000e */
[----:B------:R-:W-:-:S09]  /*29af0*/  IMAD.MOV.U32 R10, RZ, RZ, R15 ;  /* 0x000000ffff0a7224 */ /* 0x000fd200078e000f */
[----:B------:R-:W-:Y:S01]  /*29b00*/  STL.64 [R1+0xd0], R20 ;  /* 0x0000d01401007387 */ /* 0x000fe20000100a00 */
[----:B------:R-:W-:Y:S10]  /*29b10*/  STL.64 [R1+0xd8], R22 ;  /* 0x0000d81601007387 */ /* 0x000ff40000100a00 */
[----:B------:R0:W-:Y:S01]  /*29b20*/  STL.64 [R1+0xc0], R4 ;  /* 0x0000c00401007387 */ /* 0x0001e20000100a00 */
[----:B------:R1:W-:Y:S03]  /*29b30*/  STL.64 [R1+0xc8], R6 ;  /* 0x0000c80601007387 */ /* 0x0003e60000100a00 */
[----:B0-----:R-:W2:Y:S01]  /*29b40*/  LDL.LU R4, [R1+0x70] ;  /* 0x0000700001047983 */ /* 0x001ea20000300800 */
[----:B------:R-:W2:Y:S02]  /*29b50*/  LDL.LU R5, [R1+0x74] ;  /* 0x0000740001057983 */ /* 0x000ea40000300800 */
[----:B-1----:R-:W3:Y:S02]  /*29b60*/  LDL.LU R6, [R1+0x78] ;  /* 0x0000780001067983 */ /* 0x002ee40000300800 */
[----:B------:R-:W3:Y:S01]  /*29b70*/  LDL.LU R7, [R1+0x7c] ;  /* 0x00007c0001077983 */ /* 0x000ee20000300800 */
[----:B------:R-:W4:Y:S01]  /*29b80*/  LDL.LU R12, [R1+0xb0] ;  /* 0x0000b000010c7983 */ /* 0x000f220000300800 */
[----:B------:R-:W4:Y:S02]  /*29b90*/  LDL.LU R13, [R1+0xb4] ;  /* 0x0000b400010d7983 */ /* 0x000f240000300800 */
[----:B------:R-:W4:Y:S02]  /*29ba0*/  LDL.LU R14, [R1+0xb8] ;  /* 0x0000b800010e7983 */ /* 0x000f240000300800 */
[----:B------:R-:W4:Y:S01]  /*29bb0*/  LDL.LU R15, [R1+0xbc] ;  /* 0x0000bc00010f7983 */ /* 0x000f220000300800 */
[----:B------:R-:W2:Y:S01]  /*29bc0*/  LDL.LU R16, [R1+0x80] ;  /* 0x0000800001107983 */ /* 0x000ea20000300800 */
[----:B------:R-:W2:Y:S02]  /*29bd0*/  LDL.LU R17, [R1+0x84] ;  /* 0x0000840001117983 */ /* 0x000ea40000300800 */
[----:B------:R-:W2:Y:S02]  /*29be0*/  LDL.LU R18, [R1+0x88] ;  /* 0x0000880001127983 */ /* 0x000ea40000300800 */
[----:B------:R-:W2:Y:S02]  /*29bf0*/  LDL.LU R19, [R1+0x8c] ;  /* 0x00008c0001137983 */ /* 0x000ea40000300800 */
[----:B--2---:R0:W-:Y:S01]  /*29c00*/  STL.64 [R1+0x1d58], R18 ;  /* 0x001d581201007387 */ /* 0x0041e20000100a00 */
[----:B------:R-:W-:Y:S03]  /*29c10*/  STL.64 [R1+0x1d50], R16 ;  /* 0x001d501001007387 */ /* 0x000fe60000100a00 */
[----:B0-----:R-:W2:Y:S04]  /*29c20*/  LDL.LU.64 R18, [R1+0x18] ;  /* 0x0000180001127983 */ /* 0x001ea80000300a00 */
[----:B--2---:R-:W-:Y:S01]  /*29c30*/  STL.64 [R1+0x1d68], R18 ;  /* 0x001d681201007387 */ /* 0x004fe20000100a00 */
[----:B---3--:R0:W-:Y:S02]  /*29c40*/  STL.64 [R1+0x1d48], R6 ;  /* 0x001d480601007387 */ /* 0x0081e40000100a00 */
[----:B------:R1:W-:Y:S01]  /*29c50*/  STL.64 [R1+0x1d40], R4 ;  /* 0x001d400401007387 */ /* 0x0003e20000100a00 */
[----:B0-----:R-:W2:Y:S04]  /*29c60*/  LDL.LU.64 R6, [R1+0x8] ;  /* 0x0000080001067983 */ /* 0x001ea80000300a00 */
[----:B--2---:R0:W-:Y:S01]  /*29c70*/  STL.64 [R1+0x1d60], R6 ;  /* 0x001d600601007387 */ /* 0x0041e20000100a00 */
[----:B-1----:R-:W2:Y:S02]  /*29c80*/  LDL.LU R4, [R1+0x90] ;  /* 0x0000900001047983 */ /* 0x002ea40000300800 */
[----:B------:R-:W2:Y:S01]  /*29c90*/  LDL.LU R5, [R1+0x94] ;  /* 0x0000940001057983 */ /* 0x000ea20000300800 */
[----:B0-----:R-:W3:Y:S01]  /*29ca0*/  LDL.LU R6, [R1+0x98] ;  /* 0x0000980001067983 */ /* 0x001ee20000300800 */
[----:B------:R-:W3:Y:S03]  /*29cb0*/  LDL.LU R7, [R1+0x9c] ;  /* 0x00009c0001077983 */ /* 0x000ee60000300800 */
[----:B---3--:R0:W-:Y:S01]  /*29cc0*/  STL.64 [R1+0x1d78], R6 ;  /* 0x001d780601007387 */ /* 0x0081e20000100a00 */
[----:B--2---:R-:W-:Y:S03]  /*29cd0*/  STL.64 [R1+0x1d70], R4 ;  /* 0x001d700401007387 */ /* 0x004fe60000100a00 */
[----:B0-----:R-:W4:Y:S01]  /*29ce0*/  LDL.LU.64 R6, [R1+0x28] ;  /* 0x0000280001067983 */ /* 0x001f220000300a00 */
[----:B------:R-:W2:Y:S02]  /*29cf0*/  LDL.LU R20, [R1+0x50] ;  /* 0x0000500001147983 */ /* 0x000ea40000300800 */
[----:B------:R-:W2:Y:S02]  /*29d00*/  LDL.LU R21, [R1+0x54] ;  /* 0x0000540001157983 */ /* 0x000ea40000300800 */
[----:B------:R-:W3:Y:S01]  /*29d10*/  LDL.LU R22, [R1+0x58] ;  /* 0x0000580001167983 */ /* 0x000ee20000300800 */
[----:B------:R-:W3:Y:S01]  /*29d20*/  LDL.LU R23, [R1+0x5c] ;  /* 0x00005c0001177983 */ /* 0x000ee20000300800 */
[----:B----4-:R-:W-:Y:S03]  /*29d30*/  HMMA.16816.F32 R16, R24, R6, R12 ;  /* 0x000000061810723c */ /* 0x010fe6000000180c */
[----:B---3--:R0:W-:Y:S01]  /*29d40*/  STL.64 [R1+0x1d18], R22 ;  /* 0x001d181601007387 */ /* 0x0081e20000100a00 */
[----:B--2---:R-:W-:Y:S02]  /*29d50*/  STL.64 [R1+0x1d10], R20 ;  /* 0x001d101401007387 */ /* 0x004fe40000100a00 */
[----:B------:R1:W-:Y:S02]  /*29d60*/  STL.64 [R1+0x1d08], R10 ;  /* 0x001d080a01007387 */ /* 0x0003e40000100a00 */
[----:B------:R-:W-:Y:S02]  /*29d70*/  STL.64 [R1+0x1d00], R8 ;  /* 0x001d000801007387 */ /* 0x000fe40000100a00 */
[----:B------:R-:W-:-:S02]  /*29d80*/  IMAD.MOV.U32 R13, RZ, RZ, R6 ;  /* 0x000000ffff0d7224 */ /* 0x000fc400078e0006 */
[----:B------:R-:W-:Y:S02]  /*29d90*/  IMAD.MOV.U32 R12, RZ, RZ, R7 ;  /* 0x000000ffff0c7224 */ /* 0x000fe400078e0007 */
[----:B0-----:R-:W-:Y:S02]  /*29da0*/  IMAD.MOV.U32 R22, RZ, RZ, R3 ;  /* 0x000000ffff167224 */ /* 0x001fe400078e0003 */
[----:B------:R-:W-:Y:S01]  /*29db0*/  IMAD.MOV.U32 R23, RZ, RZ, R2 ;  /* 0x000000ffff177224 */ /* 0x000fe200078e0002 */
[----:B-1----:R-:W2:Y:S01]  /*29dc0*/  LDL.LU.64 R10, [R1+0xa8] ;  /* 0x0000a800010a7983 */ /* 0x002ea20000300a00 */
[----:B------:R-:W3:Y:S02]  /*29dd0*/  LDL.LU.64 R6, [R1+0x1d78] ;  /* 0x001d780001067983 */ /* 0x000ee40000300a00 */
[----:B------:R-:W3:Y:S04]  /*29de0*/  LDL.LU.64 R4, [R1+0x1d70] ;  /* 0x001d700001047983 */ /* 0x000ee80000300a00 */
[----:B------:R-:W-:-:S02]  /*29df0*/  IMAD.MOV.U32 R3, RZ, RZ, R18 ;  /* 0x000000ffff037224 */ /* 0x000fc400078e0012 */
[----:B------:R-:W-:Y:S02]  /*29e00*/  IMAD.MOV.U32 R2, RZ, RZ, R19 ;  /* 0x000000ffff027224 */ /* 0x000fe400078e0013 */
[----:B------:R-:W3:Y:S01]  /*29e10*/  LDL.LU.64 R18, [R1+0x1d68] ;  /* 0x001d680001127983 */ /* 0x000ee20000300a00 */
[----:B------:R-:W-:Y:S02]  /*29e20*/  IMAD.MOV.U32 R21, RZ, RZ, R28 ;  /* 0x000000ffff157224 */ /* 0x000fe400078e001c */
[----:B------:R-:W-:Y:S02]  /*29e30*/  IMAD.MOV.U32 R20, RZ, RZ, R29 ;  /* 0x000000ffff147224 */ /* 0x000fe400078e001d */
[----:B------:R-:W-:Y:S02]  /*29e40*/  IMAD.MOV.U32 R28, RZ, RZ, R17 ;  /* 0x000000ffff1c7224 */ /* 0x000fe400078e0011 */
[----:B------:R-:W-:Y:S01]  /*29e50*/  IMAD.MOV.U32 R29, RZ, RZ, R16 ;  /* 0x000000ffff1d7224 */ /* 0x000fe200078e0010 */
[----:B------:R-:W-:Y:S02]  /*29e60*/  STL [R1+0x1b44], R2 ;  /* 0x001b440201007387 */ /* 0x000fe40000100800 */
[----:B------:R-:W-:Y:S02]  /*29e70*/  STL [R1+0x1b40], R28 ;  /* 0x001b401c01007387 */ /* 0x000fe40000100800 */
[----:B------:R-:W-:Y:S01]  /*29e80*/  STL [R1+0x1b3c], R29 ;  /* 0x001b3c1d01007387 */ /* 0x000fe20000100800 */
[----:B------:R-:W-:Y:S01]  /*29e90*/  STL [R1+0x1b38], R3 ;  /* 0x001b380301007387 */ /* 0x000fe20000100800 */
[----:B---3--:R-:W-:Y:S01]  /*29ea0*/  HMMA.16816.F32 R4, R24, R18, R4 ;  /* 0x000000121804723c */ /* 0x008fe20000001804 */
[----:B------:R-:W-:-:S02]  /*29eb0*/  IMAD.MOV.U32 R15, RZ, RZ, R18 ;  /* 0x000000ffff0f7224 */ /* 0x000fc400078e0012 */
[----:B------:R-:W-:Y:S11]  /*29ec0*/  IMAD.MOV.U32 R14, RZ, RZ, R19 ;  /* 0x000000ffff0e7224 */ /* 0x000ff600078e0013 */
[----:B------:R-:W-:Y:S09]  /*29ed0*/  @!UPT UIADD3 URZ, URZ, URZ, URZ ;  /* 0x0000003f3f3ff290 */ /* 0x000ff2000fffe03f */
[----:B------:R-:W-:Y:S01]  /*29ee0*/  STL.64 [R1+0x2d0], R4 ;  /* 0x0002d00401007387 */ /* 0x000fe20000100a00 */
[----:B------:R0:W-:Y:S03]  /*29ef0*/  STL.64 [R1+0x2d8], R6 ;  /* 0x0002d80601007387 */ /* 0x0001e60000100a00 */
[----:B0-----:R-:W3:Y:S01]  /*29f00*/  LDL.LU.64 R6, [R1+0x1d60] ;  /* 0x001d600001067983 */ /* 0x001ee20000300a00 */
[----:B------:R-:W3:Y:S02]  /*29f10*/  LDL.LU.64 R18, [R1+0x1d58] ;  /* 0x001d580001127983 */ /* 0x000ee40000300a00 */
[----:B------:R-:W3:Y:S02]  /*29f20*/  LDL.LU.64 R16, [R1+0x1d50] ;  /* 0x001d500001107983 */ /* 0x000ee40000300a00 */
[----:B---3--:R-:W-:Y:S01]  /*29f30*/  HMMA.16816.F32 R16, R24, R6, R16 ;  /* 0x000000061810723c */ /* 0x008fe20000001810 */
[----:B------:R-:W-:-:S02]  /*29f40*/  IMAD.MOV.U32 R9, RZ, RZ, R6 ;  /* 0x000000ffff097224 */ /* 0x000fc400078e0006 */
[----:B------:R-:W-:Y:S02]  /*29f50*/  IMAD.MOV.U32 R8, RZ, RZ, R7 ;  /* 0x000000ffff087224 */ /* 0x000fe400078e0007 */
[----:B------:R-:W3:Y:S01]  /*29f60*/  LDL.LU.64 R6, [R1+0x1d48] ;  /* 0x001d480001067983 */ /* 0x000ee20000300a00 */
[----:B------:R-:W3:Y:S11]  /*29f70*/  LDL.LU.64 R4, [R1+0x1d40] ;  /* 0x001d400001047983 */ /* 0x000ef60000300a00 */
[----:B------:R-:W-:Y:S06]  /*29f80*/  @!UPT UIADD3 URZ, URZ, URZ, URZ ;  /* 0x0000003f3f3ff290 */ /* 0x000fec000fffe03f */
[----:B------:R-:W-:Y:S01]  /*29f90*/  STL [R1+0x2c4], R17 ;  /* 0x0002c41101007387 */ /* 0x000fe20000100800 */
[----:B------:R0:W-:Y:S03]  /*29fa0*/  STL.64 [R1+0x2c8], R18 ;  /* 0x0002c81201007387 */ /* 0x0001e60000100a00 */
[----:B0-----:R-:W3:Y:S01]  /*29fb0*/  LDL.LU.64 R18, [R1+0x1d38] ;  /* 0x001d380001127983 */ /* 0x001ee20000300a00 */
[----:B------:R-:W-:Y:S02]  /*29fc0*/  IMAD.MOV.U32 R3, RZ, RZ, R16 ;  /* 0x000000ffff037224 */ /* 0x000fe400078e0010 */
[----:B------:R-:W4:Y:S03]  /*29fd0*/  LDL.LU.64 R16, [R1+0x1d30] ;  /* 0x001d300001107983 */ /* 0x000f260000300a00 */
[----:B------:R-:W-:Y:S01]  /*29fe0*/  STL [R1+0x1c30], R3 ;  /* 0x001c300301007387 */ /* 0x000fe20000100800 */
[----:B---3--:R-:W-:Y:S11]  /*29ff0*/  HMMA.16816.F32 R4, R24, R18, R4 ;  /* 0x000000121804723c */ /* 0x008ff60000001804 */
[----:B------:R-:W-:Y:S11]  /*2a000*/  @!UPT UIADD3 URZ, URZ, URZ, URZ ;  /* 0x0000003f3f3ff290 */ /* 0x000ff6000fffe03f */
[----:B------:R-:W-:Y:S01]  /*2a010*/  @!UPT UIADD3 URZ, URZ, URZ, URZ ;  /* 0x0000003f3f3ff290 */ /* 0x000fe2000fffe03f */
[----:B------:R0:W-:Y:S01]  /*2a020*/  STL [R1+0x2b0], R4 ;  /* 0x0002b00401007387 */ /* 0x0001e20000100800 */
[----:B------:R-:W-:Y:S02]  /*2a030*/  IMAD.MOV.U32 R28, RZ, RZ, R6 ;  /* 0x000000ffff1c7224 */ /* 0x000fe400078e0006 */
[----:B------:R-:W-:Y:S02]  /*2a040*/  IMAD.MOV.U32 R29, RZ, RZ, R7 ;  /* 0x000000ffff1d7224 */ /* 0x000fe400078e0007 */
[----:B------:R-:W3:Y:S01]  /*2a050*/  LDL.LU.64 R6, [R1+0x1d28] ;  /* 0x001d280001067983 */ /* 0x000ee20000300a00 */
[----:B------:R-:W-:-:S03]  /*2a060*/  IMAD.MOV.U32 R2, RZ, RZ, R5 ;  /* 0x000000ffff027224 */ /* 0x000fc600078e0005 */
[----:B0-----:R-:W2:Y:S01]  /*2a070*/  LDL.LU.64 R4, [R1+0x1d20] ;  /* 0x001d200001047983 */ /* 0x001ea20000300a00 */
[----:B------:R0:W-:Y:S02]  /*2a080*/  STL.64 [R1+0x1c68], R18 ;  /* 0x001c681201007387 */ /* 0x0001e40000100a00 */
[----:B0-----:R-:W-:Y:S02]  /*2a090*/  IMAD.MOV.U32 R18, RZ, RZ, R9 ;  /* 0x000000ffff127224 */ /* 0x001fe400078e0009 */
[----:B------:R-:W-:-:S05]  /*2a0a0*/  IMAD.MOV.U32 R19, RZ, RZ, R8 ;  /* 0x000000ffff137224 */ /* 0x000fca00078e0008 */
[----:B------:R-:W-:Y:S01]  /*2a0b0*/  STL.64 [R1+0x1c80], R18 ;  /* 0x001c801201007387 */ /* 0x000fe20000100a00 */
[----:B------:R-:W-:Y:S01]  /*2a0c0*/  STL [R1+0x1c34], R2 ;  /* 0x001c340201007387 */ /* 0x000fe20000100800 */
[C---:B---3--:R-:W-:Y:S11]  /*2a0d0*/  HMMA.16816.F32 R20, R24.reuse, R6, R20 ;  /* 0x000000061814723c */ /* 0x048ff60000001814 */
[----:B------:R-:W-:Y:S11]  /*2a0e0*/  @!UPT UIADD3 URZ, URZ, URZ, URZ ;  /* 0x0000003f3f3ff290 */ /* 0x000ff6000fffe03f */
[----:B------:R-:W-:Y:S01]  /*2a0f0*/  @!UPT UIADD3 URZ, URZ, URZ, URZ ;  /* 0x0000003f3f3ff290 */ /* 0x000fe2000fffe03f */
[----:B------:R-:W-:Y:S01]  /*2a100*/  STL.64 [R1+0x2a0], R20 ;  /* 0x0002a01401007387 */ /* 0x000fe20000100a00 */
[----:B------:R0:W-:Y:S03]  /*2a110*/  STL.64 [R1+0x2a8], R22 ;  /* 0x0002a81601007387 */ /* 0x0001e60000100a00 */
[----:B0-----:R-:W2:Y:S01]  /*2a120*/  LDL.LU.64 R22, [R1+0x1d18] ;  /* 0x001d180001167983 */ /* 0x001ea20000300a00 */
[----:B------:R-:W2:Y:S02]  /*2a130*/  LDL.LU.64 R20, [R1+0x1d10] ;  /* 0x001d100001147983 */ /* 0x000ea40000300a00 */
[----:B------:R-:W-:Y:S02]  /*2a140*/  IMAD.MOV.U32 R18, RZ, RZ, R15 ;  /* 0x000000ffff127224 */ /* 0x000fe400078e000f */
[----:B------:R-:W-:Y:S01]  /*2a150*/  IMAD.MOV.U32 R19, RZ, RZ, R14 ;  /* 0x000000ffff137224 */ /* 0x000fe200078e000e */
[----:B--2---:R-:W-:Y:S07]  /*2a160*/  HMMA.16816.F32 R24, R24, R10, R20 ;  /* 0x0000000a1818723c */ /* 0x004fee0000001814 */
[----:B------:R-:W-:-:S02]  /*2a170*/  IMAD.MOV.U32 R21, RZ, RZ, R10 ;  /* 0x000000ffff157224 */ /* 0x000fc400078e000a */
[----:B------:R-:W-:Y:S11]  /*2a180*/  IMAD.MOV.U32 R20, RZ, RZ, R11 ;  /* 0x000000ffff147224 */ /* 0x000ff600078e000b */
[----:B------:R-:W-:Y:S03]  /*2a190*/  @!UPT UIADD3 URZ, URZ, URZ, URZ ;  /* 0x0000003f3f3ff290 */ /* 0x000fe6000fffe03f */
[----:B------:R-:W-:Y:S01]  /*2a1a0*/  STL.64 [R1+0x280], R24 ;  /* 0x0002801801007387 */ /* 0x000fe20000100a00 */
[----:B------:R-:W-:Y:S02]  /*2a1b0*/  STL.64 [R1+0x288], R26 ;  /* 0x0002881a01007387 */ /* 0x000fe40000100a00 */
[----:B------:R-:W2:Y:S02]  /*2a1c0*/  LDL.LU.64 R10, [R1+0x1d08] ;  /* 0x001d0800010a7983 */ /* 0x000ea40000300a00 */
[----:B------:R-:W3:Y:S01]  /*2a1d0*/  LDL.LU.64 R8, [R1+0x1d00] ;  /* 0x001d000001087983 */ /* 0x000ee20000300a00 */
[----:B------:R-:W-:Y:S01]  /*2a1e0*/  STL.64 [R1+0x1c98], R18 ;  /* 0x001c981201007387 */ /* 0x000fe20000100a00 */
[----:B------:R0:W-:Y:S03]  /*2a1f0*/  STL.64 [R1+0x1c60], R20 ;  /* 0x001c601401007387 */ /* 0x0001e60000100a00 */
[----:B0-----:R-:W2:Y:S01]  /*2a200*/  LDL.LU R20, [R1+0x230] ;  /* 0x0002300001147983 */ /* 0x001ea20000300800 */
[----:B------:R-:W2:Y:S02]  /*2a210*/  LDL.LU R21, [R1+0x234] ;  /* 0x0002340001157983 */ /* 0x000ea40000300800 */
[----:B------:R-:W2:Y:S02]  /*2a220*/  LDL.LU R22, [R1+0x238] ;  /* 0x0002380001167983 */ /* 0x000ea40000300800 */
[----:B------:R-:W-:-:S02]  /*2a230*/  IMAD.MOV.U32 R18, RZ, RZ, R13 ;  /* 0x000000ffff127224 */ /* 0x000fc400078e000d */
[----:B------:R-:W-:Y:S02]  /*2a240*/  IMAD.MOV.U32 R19, RZ, RZ, R12 ;  /* 0x000000ffff137224 */ /* 0x000fe400078e000c */
[----:B------:R-:W-:Y:S02]  /*2a250*/  IMAD.MOV.U32 R23, RZ, RZ, R0 ;  /* 0x000000ffff177224 */ /* 0x000fe400078e0000 */
[----:B------:R-:W3:Y:S01]  /*2a260*/  LDL.LU R0, [R1+0x1cf8] ;  /* 0x001cf80001007983 */ /* 0x000ee20000300800 */
[----:B------:R-:W-:Y:S03]  /*2a270*/  STL.64 [R1+0x1cb0], R18 ;  /* 0x001cb01201007387 */ /* 0x000fe60000100a00 */
[----:B--2---:R-:W-:Y:S01]  /*2a280*/  STL.64 [R1+0x1c78], R22 ;  /* 0x001c781601007387 */ /* 0x004fe20000100a00 */
[----:B------:R0:W-:Y:S03]  /*2a290*/  STL.64 [R1+0x1c70], R20 ;  /* 0x001c701401007387 */ /* 0x0001e60000100a00 */
[----:B0-----:R-:W2:Y:S01]  /*2a2a0*/  LDL.LU R20, [R1+0x1e0] ;  /* 0x0001e00001147983 */ /* 0x001ea20000300800 */
[----:B------:R-:W2:Y:S02]  /*2a2b0*/  LDL.LU R21, [R1+0x1e4] ;  /* 0x0001e40001157983 */ /* 0x000ea40000300800 */
[----:B------:R-:W2:Y:S02]  /*2a2c0*/  LDL.LU R22, [R1+0x1e8] ;  /* 0x0001e80001167983 */ /* 0x000ea40000300800 */
[----:B------:R-:W2:Y:S02]  /*2a2d0*/  LDL.LU R23, [R1+0x1ec] ;  /* 0x0001ec0001177983 */ /* 0x000ea40000300800 */
[----:B------:R-:W-:-:S02]  /*2a2e0*/  IMAD.MOV.U32 R18, RZ, RZ, R11 ;  /* 0x000000ffff127224 */ /* 0x000fc400078e000b */
[----:B------:R-:W-:-:S05]  /*2a2f0*/  IMAD.MOV.U32 R19, RZ, RZ, R10 ;  /* 0x000000ffff137224 */ /* 0x000fca00078e000a */
[----:B------:R-:W-:Y:S04]  /*2a300*/  STL.64 [R1+0x1cc8], R18 ;  /* 0x001cc81201007387 */ /* 0x000fe80000100a00 */
[----:B--2---:R-:W-:Y:S01]  /*2a310*/  STL.64 [R1+0x1c90], R22 ;  /* 0x001c901601007387 */ /* 0x004fe20000100a00 */
[----:B------:R0:W-:Y:S03]  /*2a320*/  STL.64 [R1+0x1c88], R20 ;  /* 0x001c881401007387 */ /* 0x0001e60000100a00 */
[----:B0-----:R-:W2:Y:S01]  /*2a330*/  LDL.LU R20, [R1+0x1f0] ;  /* 0x0001f00001147983 */ /* 0x001ea20000300800 */
[----:B------:R-:W2:Y:S02]  /*2a340*/  LDL.LU R21, [R1+0x1f4] ;  /* 0x0001f40001157983 */ /* 0x000ea40000300800 */
[----:B------:R-:W2:Y:S02]  /*2a350*/  LDL.LU R22, [R1+0x1f8] ;  /* 0x0001f80001167983 */ /* 0x000ea40000300800 */
[----:B---3--:R-:W-:-:S02]  /*2a360*/  IMAD.MOV.U32 R23, RZ, RZ, R0 ;  /* 0x000000ffff177224 */ /* 0x008fc400078e0000 */
[----:B------:R-:W3:Y:S04]  /*2a370*/  LDL.LU R0, [R1+0x1cf4] ;  /* 0x001cf40001007983 */ /* 0x000ee80000300800 */
[----:B--2---:R-:W-:Y:S01]  /*2a380*/  STL.64 [R1+0x1ca8], R22 ;  /* 0x001ca81601007387 */ /* 0x004fe20000100a00 */
        /* <DEDUP_REMOVED lines=14> */
[----:B---3--:R-:W1:Y:S04]  /*2a470*/  LDSM.16.MT88.4 R12, [R0+0x21000] ;  /* 0x02100000000c783b */ /* 0x008e680000004200 */
[----:B0-----:R-:W2:Y:S01]  /*2a480*/  LDL.LU R20, [R1+0x220] ;  /* 0x0002200001147983 */ /* 0x001ea20000300800 */
[----:B------:R-:W2:Y:S02]  /*2a490*/  LDL.LU R21, [R1+0x224] ;  /* 0x0002240001157983 */ /* 0x000ea40000300800 */
[----:B------:R-:W2:Y:S02]  /*2a4a0*/  LDL.LU R22, [R1+0x228] ;  /* 0x0002280001167983 */ /* 0x000ea40000300800 */
[----:B------:R-:W2:Y:S01]  /*2a4b0*/  LDL.LU R23, [R1+0x22c] ;  /* 0x00022c0001177983 */ /* 0x000ea20000300800 */
[----:B------:R-:W3:Y:S01]  /*2a4c0*/  LDL R26, [R1+0x2fc] ;  /* 0x0002fc00011a7983 */ /* 0x000ee20000100800 */
[----:B------:R-:W-:-:S02]  /*2a4d0*/  IMAD.MOV.U32 R18, RZ, RZ, R9 ;  /* 0x000000ffff127224 */ /* 0x000fc400078e0009 */
[----:B------:R-:W-:Y:S01]  /*2a4e0*/  IMAD.MOV.U32 R19, RZ, RZ, R8 ;  /* 0x000000ffff137224 */ /* 0x000fe200078e0008 */
[----:B-1----:R0:W-:Y:S01]  /*2a4f0*/  STL.64 [R1+0x1c40], R14 ;  /* 0x001c400e01007387 */ /* 0x0021e20000100a00 */
[----:B------:R-:W-:Y:S02]  /*2a500*/  STL.64 [R1+0x1c38], R12 ;  /* 0x001c380c01007387 */ /* 0x000fe40000100a00 */
[----:B0-----:R-:W-:Y:S02]  /*2a510*/  IMAD.MOV.U32 R14, RZ, RZ, R5 ;  /* 0x000000ffff0e7224 */ /* 0x001fe400078e0005 */
[----:B------:R-:W-:Y:S01]  /*2a520*/  IMAD.MOV.U32 R15, RZ, RZ, R4 ;  /* 0x000000ffff0f7224 */ /* 0x000fe200078e0004 */
[----:B---3--:R-:W0:Y:S04]  /*2a530*/  LDSM.16.M88.4 R8, [R26] ;  /* 0x000000001a08783b */ /* 0x008e280000000200 */
[----:B0-----:R-:W-:Y:S01]  /*2a540*/  STL.64 [R1+0x90], R8 ;  /* 0x0000900801007387 */ /* 0x001fe20000100a00 */
[----:B------:R-:W-:-:S02]  /*2a550*/  IMAD.MOV.U32 R5, RZ, RZ, R8 ;  /* 0x000000ffff057224 */ /* 0x000fc400078e0008 */
[----:B------:R-:W-:Y:S02]  /*2a560*/  STL.64 [R1+0x98], R10 ;  /* 0x0000980a01007387 */ /* 0x000fe40000100a00 */
[----:B------:R-:W-:Y:S02]  /*2a570*/  IMAD.MOV.U32 R4, RZ, RZ, R9 ;  /* 0x000000ffff047224 */ /* 0x000fe400078e0009 */
[----:B------:R-:W0:Y:S04]  /*2a580*/  LDSM.16.M88.4 R8, [R26+0x4000] ;  /* 0x004000001a08783b */ /* 0x000e280000000200 */
[----:B0-----:R-:W-:Y:S01]  /*2a590*/  STL.64 [R1+0x80], R8 ;  /* 0x0000800801007387 */ /* 0x001fe20000100a00 */
[----:B------:R-:W-:Y:S02]  /*2a5a0*/  STL.64 [R1+0x88], R10 ;  /* 0x0000880a01007387 */ /* 0x000fe40000100a00 */
[----:B------:R-:W0:Y:S02]  /*2a5b0*/  LDSM.16.M88.4 R8, [R26+0x8000] ;  /* 0x008000001a08783b */ /* 0x000e240000000200 */
[----:B0-----:R-:W-:Y:S02]  /*2a5c0*/  STL.64 [R1+0x70], R8 ;  /* 0x0000700801007387 */ /* 0x001fe40000100a00 */
[----:B------:R-:W-:Y:S02]  /*2a5d0*/  STL.64 [R1+0x78], R10 ;  /* 0x0000780a01007387 */ /* 0x000fe40000100a00 */
[----:B------:R-:W0:Y:S02]  /*2a5e0*/  LDSM.16.M88.4 R8, [R26+0xc000] ;  /* 0x00c000001a08783b */ /* 0x000e240000000200 */
[----:B0-----:R-:W-:Y:S02]  /*2a5f0*/  STL.64 [R1+0x60], R8 ;  /* 0x0000600801007387 */ /* 0x001fe40000100a00 */
[----:B------:R-:W-:Y:S02]  /*2a600*/  STL.64 [R1+0x68], R10 ;  /* 0x0000680a01007387 */ /* 0x000fe40000100a00 */
[----:B------:R-:W0:Y:S02]  /*2a610*/  LDSM.16.M88.4 R8, [R26+0x10000] ;  /* 0x010000001a08783b */ /* 0x000e240000000200 */
[----:B0-----:R-:W-:Y:S02]  /*2a620*/  STL.64 [R1+0x50], R8 ;  /* 0x0000500801007387 */ /* 0x001fe40000100a00 */
[----:B------:R0:W-:Y:S02]  /*2a630*/  STL.64 [R1+0x58], R10 ;  /* 0x0000580a01007387 */ /* 0x0001e40000100a00 */
[----:B------:R-:W-:-:S02]  /*2a640*/  IMAD.MOV.U32 R2, RZ, RZ, R8 ;  /* 0x000000ffff027224 */ /* 0x000fc400078e0008 */
[----:B------:R-:W-:Y:S01]  /*2a650*/  IMAD.MOV.U32 R3, RZ, RZ, R9 ;  /* 0x000000ffff037224 */ /* 0x000fe200078e0009 */
[----:B0-----:R-:W2:Y:S01]  /*2a660*/  LDL.LU.64 R10, [R1+0x1ce8] ;  /* 0x001ce800010a7983 */ /* 0x001ea20000300a00 */
[----:B------:R-:W2:Y:S02]  /*2a670*/  LDL.LU.64 R8, [R1+0x1ce0] ;  /* 0x001ce00001087983 */ /* 0x000ea40000300a00 */
[----:B----4-:R-:W-:Y:S02]  /*2a680*/  IMAD.MOV.U32 R12, RZ, RZ, R17 ;  /* 0x000000ffff0c7224 */ /* 0x010fe400078e0011 */
[----:B------:R-:W-:Y:S02]  /*2a690*/  IMAD.MOV.U32 R13, RZ, RZ, R16 ;  /* 0x000000ffff0d7224 */ /* 0x000fe400078e0010 */
[C---:B--2---:R-:W-:Y:S01]  /*2a6a0*/  HMMA.16816.F32 R16, R8.reuse, R18, R20 ;  /* 0x000000120810723c */ /* 0x044fe20000001814 */
[----:B------:R-:W2:Y:S01]  /*2a6b0*/  LDL.LU.64 R22, [R1+0x1cd8] ;  /* 0x001cd80001167983 */ /* 0x000ea20000300a00 */
[----:B------:R-:W2:Y:S11]  /*2a6c0*/  LDL.LU.64 R20, [R1+0x1cd0] ;  /* 0x001cd00001147983 */ /* 0x000eb60000300a00 */
[----:B------:R-:W-:Y:S10]  /*2a6d0*/  @!UPT UIADD3 URZ, URZ, URZ, URZ ;  /* 0x0000003f3f3ff290 */ /* 0x000ff4000fffe03f */
        /* <DEDUP_REMOVED lines=30> */
[----:B0-----:R-:W2:Y:S01]  /*2a8c0*/  LDL.LU.64 R18, [R1+0x1c68] ;  /* 0x001c680001127983 */ /* 0x001ea20000300a00 */
[C---:B------:R-:W-:Y:S08]  /*2a8d0*/  HMMA.16816.F32 R12, R8.reuse, R6, R12 ;  /* 0x00000006080c723c */ /* 0x040ff0000000180c */
[----:B--2---:R-:W-:Y:S01]  /*2a8e0*/  HMMA.16816.F32 R16, R8, R18, R20 ;  /* 0x000000120810723c */ /* 0x004fe20000001814 */
[----:B------:R-:W2:Y:S01]  /*2a8f0*/  LDL.LU.64 R20, [R1+0x1c60] ;  /* 0x001c600001147983 */ /* 0x000ea20000300a00 */
[----:B------:R-:W-:Y:S11]  /*2a900*/  STL.64 [R1+0x1c58], R10 ;  /* 0x001c580a01007387 */ /* 0x000ff60000100a00 */
[----:B------:R-:W-:Y:S10]  /*2a910*/  @!UPT UIADD3 URZ, URZ, URZ, URZ ;  /* 0x0000003f3f3ff290 */ /* 0x000ff4000fffe03f */
[----:B------:R-:W-:Y:S01]  /*2a920*/  STL.64 [R1+0x200], R16 ;  /* 0x0002001001007387 */ /* 0x000fe20000100a00 */
[----:B------:R-:W-:Y:S02]  /*2a930*/  STL.64 [R1+0x208], R18 ;  /* 0x0002081201007387 */ /* 0x000fe40000100a00 */
[----:B------:R-:W0:Y:S04]  /*2a940*/  LDSM.16.M88.4 R16, [R26+0x14000] ;  /* 0x014000001a10783b */ /* 0x000e280000000200 */
[----:B------:R-:W-:Y:S01]  /*2a950*/  STL.64 [R1+0x1c50], R8 ;  /* 0x001c500801007387 */ /* 0x000fe20000100a00 */
[----:B------:R-:W-:Y:S01]  /*2a960*/  STL.64 [R1+0x1f0], R12 ;  /* 0x0001f00c01007387 */ /* 0x000fe20000100a00 */
[----:B------:R-:W-:Y:S03]  /*2a970*/  STL.64 [R1+0x1f8], R14 ;  /* 0x0001f80e01007387 */ /* 0x000fe60000100a00 */
[----:B------:R-:W-:Y:S04]  /*2a980*/  LDSM.16.M88.4 R8, [R26+0x1c000] ;  /* 0x01c000001a08783b */ /* 0x000fe80000000200 */
[----:B0-----:R-:W-:Y:S01]  /*2a990*/  STL [R1+0x19e0], R18 ;  /* 0x0019e01201007387 */ /* 0x001fe20000100800 */
[----:B------:R-:W-:Y:S02]  /*2a9a0*/  STL [R1+0x19dc], R19 ;  /* 0x0019dc1301007387 */ /* 0x000fe40000100800 */
[----:B------:R0:W-:Y:S02]  /*2a9b0*/  STL.64 [R1+0x1bd8], R16 ;  /* 0x001bd81001007387 */ /* 0x0001e40000100a00 */
[----:B0-----:R-:W3:Y:S01]  /*2a9c0*/  LDL.LU R16, [R1+0x170] ;  /* 0x0001700001107983 */ /* 0x001ee20000300800 */
[----:B------:R-:W3:Y:S02]  /*2a9d0*/  LDL.LU R17, [R1+0x174] ;  /* 0x0001740001117983 */ /* 0x000ee40000300800 */
[----:B------:R-:W4:Y:S02]  /*2a9e0*/  LDL.LU R18, [R1+0x178] ;  /* 0x0001780001127983 */ /* 0x000f240000300800 */
[----:B------:R-:W4:Y:S01]  /*2a9f0*/  LDL.LU R19, [R1+0x17c] ;  /* 0x00017c0001137983 */ /* 0x000f220000300800 */
[----:B------:R-:W2:Y:S04]  /*2aa00*/  LDL R27, [R1+0xd18] ;  /* 0x000d1800011b7983 */ /* 0x000ea80000100800 */
[----:B----4-:R-:W-:Y:S01]  /*2aa10*/  STL.64 [R1+0x1bf8], R18 ;  /* 0x001bf81201007387 */ /* 0x010fe20000100a00 */
[----:B---3--:R0:W-:Y:S03]  /*2aa20*/  STL.64 [R1+0x1bf0], R16 ;  /* 0x001bf01001007387 */ /* 0x0081e60000100a00 */
[----:B0-----:R-:W3:Y:S01]  /*2aa30*/  LDL.LU R16, [R1+0x180] ;  /* 0x0001800001107983 */ /* 0x001ee20000300800 */
[----:B------:R-:W3:Y:S02]  /*2aa40*/  LDL.LU R17, [R1+0x184] ;  /* 0x0001840001117983 */ /* 0x000ee40000300800 */
[----:B------:R-:W4:Y:S02]  /*2aa50*/  LDL.LU R18, [R1+0x188] ;  /* 0x0001880001127983 */ /* 0x000f240000300800 */
[----:B------:R-:W4:Y:S01]  /*2aa60*/  LDL.LU R19, [R1+0x18c] ;  /* 0x00018c0001137983 */ /* 0x000f220000300800 */
[----:B------:R-:W3:Y:S01]  /*2aa70*/  LDL R23, [R1+0xd14] ;  /* 0x000d140001177983 */ /* 0x000ee20000100800 */
[----:B--2---:R-:W-:-:S02]  /*2aa80*/  IMAD.MOV.U32 R15, RZ, RZ, R20 ;  /* 0x000000ffff0f7224 */ /* 0x004fc400078e0014 */
[----:B------:R-:W-:Y:S01]  /*2aa90*/  IMAD.MOV.U32 R14, RZ, RZ, R21 ;  /* 0x000000ffff0e7224 */ /* 0x000fe200078e0015 */
[----:B---3--:R0:W-:Y:S01]  /*2aaa0*/  STL [R1+0x1c48], R23 ;  /* 0x001c481701007387 */ /* 0x0081e20000100800 */
[----:B------:R-:W2:Y:S02]  /*2aab0*/  LDL.LU R20, [R1+0x290] ;  /* 0x0002900001147983 */ /* 0x000ea40000300800 */
[----:B------:R-:W2:Y:S02]  /*2aac0*/  LDL.LU R21, [R1+0x294] ;  /* 0x0002940001157983 */ /* 0x000ea40000300800 */
[----:B------:R-:W2:Y:S01]  /*2aad0*/  LDL.LU R22, [R1+0x298] ;  /* 0x0002980001167983 */ /* 0x000ea20000300800 */
[----:B0-----:R-:W2:Y:S01]  /*2aae0*/  LDL.LU R23, [R1+0x29c] ;  /* 0x00029c0001177983 */ /* 0x001ea20000300800 */
[----:B----4-:R-:W-:Y:S02]  /*2aaf0*/  STL.64 [R1+0x1c08], R18 ;  /* 0x001c081201007387 */ /* 0x010fe40000100a00 */
[----:B------:R0:W-:Y:S02]  /*2ab00*/  STL.64 [R1+0x1c00], R16 ;  /* 0x001c001001007387 */ /* 0x0001e40000100a00 */
[----:B0-----:R-:W3:Y:S04]  /*2ab10*/  LDL.64 R16, [R1+0x80] ;  /* 0x0000800001107983 */ /* 0x001ee80000100a00 */
[----:B---3--:R0:W-:Y:S02]  /*2ab20*/  STL.64 [R1+0x1c18], R16 ;  /* 0x001c181001007387 */ /* 0x0081e40000100a00 */
[----:B0-----:R-:W-:-:S02]  /*2ab30*/  IMAD.MOV.U32 R16, RZ, RZ, R5 ;  /* 0x000000ffff107224 */ /* 0x001fc400078e0005 */
[----:B------:R-:W-:Y:S02]  /*2ab40*/  IMAD.MOV.U32 R17, RZ, RZ, R4 ;  /* 0x000000ffff117224 */ /* 0x000fe400078e0004 */
[----:B------:R-:W0:Y:S02]  /*2ab50*/  LDSM.16.M88.4 R4, [R26+0x18000] ;  /* 0x018000001a04783b */ /* 0x000e240000000200 */
[----:B------:R-:W1:Y:S02]  /*2ab60*/  LDSM.16.MT88.4 R24, [R27+0x21000] ;  /* 0x021000001b18783b */ /* 0x000e640000004200 */
[----:B0-----:R-:W-:Y:S02]  /*2ab70*/  STL [R1+0x19c4], R6 ;  /* 0x0019c40601007387 */ /* 0x001fe40000100800 */
[----:B------:R-:W-:Y:S02]  /*2ab80*/  STL [R1+0x19c0], R7 ;  /* 0x0019c00701007387 */ /* 0x000fe40000100800 */
[----:B------:R0:W-:Y:S02]  /*2ab90*/  STL.64 [R1+0x1c10], R4 ;  /* 0x001c100401007387 */ /* 0x0001e40000100a00 */
[----:B0-----:R-:W3:Y:S01]  /*2aba0*/  LDL.LU R4, [R1+0x190] ;  /* 0x0001900001047983 */ /* 0x001ee20000300800 */
[----:B------:R-:W3:Y:S02]  /*2abb0*/  LDL.LU R5, [R1+0x194] ;  /* 0x0001940001057983 */ /* 0x000ee40000300800 */
[----:B------:R-:W4:Y:S02]  /*2abc0*/  LDL.LU R6, [R1+0x198] ;  /* 0x0001980001067983 */ /* 0x000f240000300800 */
[----:B------:R-:W4:Y:S02]  /*2abd0*/  LDL.LU R7, [R1+0x19c] ;  /* 0x00019c0001077983 */ /* 0x000f240000300800 */
[----:B----4-:R-:W-:Y:S01]  /*2abe0*/  STL.64 [R1+0x1c28], R6 ;  /* 0x001c280601007387 */ /* 0x010fe20000100a00 */
[----:B---3--:R0:W-:Y:S03]  /*2abf0*/  STL.64 [R1+0x1c20], R4 ;  /* 0x001c200401007387 */ /* 0x0081e60000100a00 */
[----:B0-----:R-:W3:Y:S01]  /*2ac00*/  LDL.LU R4, [R1+0x1a0] ;  /* 0x0001a00001047983 */ /* 0x001ee20000300800 */
[----:B------:R-:W3:Y:S02]  /*2ac10*/  LDL.LU R5, [R1+0x1a4] ;  /* 0x0001a40001057983 */ /* 0x000ee40000300800 */
[----:B------:R-:W3:Y:S02]  /*2ac20*/  LDL.LU R6, [R1+0x1a8] ;  /* 0x0001a80001067983 */ /* 0x000ee40000300800 */
[----:B------:R-:W3:Y:S01]  /*2ac30*/  LDL.LU R7, [R1+0x1ac] ;  /* 0x0001ac0001077983 */ /* 0x000ee20000300800 */
[----:B------:R-:W-:Y:S01]  /*2ac40*/  STL.64 [R1], R8 ;  /* 0x0000000801007387 */ /* 0x000fe20000100a00 */
[----:B------:R0:W-:Y:S03]  /*2ac50*/  STL.64 [R1+0x8], R10 ;  /* 0x0000080a01007387 */ /* 0x0001e60000100a00 */
[----:B0-----:R-:W2:Y:S01]  /*2ac60*/  LDL.LU.64 R10, [R1+0x1c58] ;  /* 0x001c5800010a7983 */ /* 0x001ea20000300a00 */
[----:B------:R-:W2:Y:S02]  /*2ac70*/  LDL.LU.64 R8, [R1+0x1c50] ;  /* 0x001c500001087983 */ /* 0x000ea40000300a00 */
[----:B-1----:R0:W-:Y:S02]  /*2ac80*/  STL.64 [R1+0x1bb8], R26 ;  /* 0x001bb81a01007387 */ /* 0x0021e40000100a00 */
[----:B0-----:R-:W4:Y:S01]  /*2ac90*/  LDL R27, [R1+0xd10] ;  /* 0x000d1000011b7983 */ /* 0x001f220000100800 */
[----:B------:R0:W-:Y:S03]  /*2aca0*/  STL.64 [R1+0x1bb0], R24 ;  /* 0x001bb01801007387 */ /* 0x0001e60000100a00 */
[----:B----4-:R1:W-:Y:S01]  /*2acb0*/  STL [R1+0x1bd0], R27 ;  /* 0x001bd01b01007387 */ /* 0x0103e20000100800 */
[----:B0-----:R-:W4:Y:S02]  /*2acc0*/  LDL.LU R24, [R1+0x1d0] ;  /* 0x0001d00001187983 */ /* 0x001f240000300800 */
[----:B------:R-:W4:Y:S02]  /*2acd0*/  LDL.LU R25, [R1+0x1d4] ;  /* 0x0001d40001197983 */ /* 0x000f240000300800 */
[----:B------:R-:W3:Y:S01]  /*2ace0*/  LDL.LU R26, [R1+0x1d8] ;  /* 0x0001d800011a7983 */ /* 0x000ee20000300800 */
[----:B-1----:R-:W3:Y:S01]  /*2acf0*/  LDL.LU R27, [R1+0x1dc] ;  /* 0x0001dc00011b7983 */ /* 0x002ee20000300800 */
[----:B--2---:R-:W-:Y:S03]  /*2ad00*/  HMMA.16816.F32 R8, R8, R14, R20 ;  /* 0x0000000e0808723c */ /* 0x004fe60000001814 */
[----:B---3--:R-:W-:Y:S01]  /*2ad10*/  STL.64 [R1+0x1be8], R26 ;  /* 0x001be81a01007387 */ /* 0x008fe20000100a00 */
[----:B----4-:R0:W-:Y:S03]  /*2ad20*/  STL.64 [R1+0x1be0], R24 ;  /* 0x001be01801007387 */ /* 0x0101e60000100a00 */
[----:B0-----:R-:W2:Y:S01]  /*2ad30*/  LDL.64 R24, [R1+0x60] ;  /* 0x0000600001187983 */ /* 0x001ea20000100a00 */
[----:B------:R-:W3:Y:S02]  /*2ad40*/  LDL.LU R23, [R1+0x1c48] ;  /* 0x001c480001177983 */ /* 0x000ee40000300800 */
[----:B------:R-:W4:Y:S02]  /*2ad50*/  LDL.LU.64 R14, [R1+0x1c40] ;  /* 0x001c4000010e7983 */ /* 0x000f240000300a00 */
[----:B------:R-:W4:Y:S11]  /*2ad60*/  LDL.LU.64 R12, [R1+0x1c38] ;  /* 0x001c3800010c7983 */ /* 0x000f360000300a00 */
[----:B------:R0:W-:Y:S01]  /*2ad70*/  STL.64 [R1+0x1b0], R8 ;  /* 0x0001b00801007387 */ /* 0x0001e20000100a00 */
[----:B------:R-:W-:Y:S03]  /*2ad80*/  STL.64 [R1+0x1b8], R10 ;  /* 0x0001b80a01007387 */ /* 0x000fe60000100a00 */
[----:B0-----:R-:W2:Y:S04]  /*2ad90*/  LDL.64 R8, [R1+0x70] ;  /* 0x0000700001087983 */ /* 0x001ea80000100a00 */
[----:B---3--:R-:W0:Y:S01]  /*2ada0*/  LDSM.16.MT88.4 R20, [R23+0x21000] ;  /* 0x021000001714783b */ /* 0x008e220000004200 */
[----:B----4-:R-:W-:Y:S03]  /*2adb0*/  HMMA.16816.F32 R16, R12, R16, R4 ;  /* 0x000000100c10723c */ /* 0x010fe60000001804 */
[----:B0-----:R-:W-:Y:S01]  /*2adc0*/  STL.64 [R1+0x1b30], R22 ;  /* 0x001b301601007387 */ /* 0x001fe20000100a00 */
[----:B------:R0:W-:Y:S02]  /*2add0*/  STL.64 [R1+0x1b28], R20 ;  /* 0x001b281401007387 */ /* 0x0001e40000100a00 */
[----:B0-----:R-:W-:-:S02]  /*2ade0*/  IMAD.MOV.U32 R20, RZ, RZ, R2 ;  /* 0x000000ffff147224 */ /* 0x001fc400078e0002 */
[----:B------:R-:W-:Y:S01]  /*2adf0*/  IMAD.MOV.U32 R21, RZ, RZ, R3 ;  /* 0x000000ffff157224 */ /* 0x000fe200078e0003 */
[----:B------:R-:W3:Y:S01]  /*2ae00*/  LDL.LU R2, [R1+0x1c34] ;  /* 0x001c340001027983 */ /* 0x000ee20000300800 */
[----:B------:R-:W4:Y:S02]  /*2ae10*/  LDL.LU R3, [R1+0x1c30] ;  /* 0x001c300001037983 */ /* 0x000f240000300800 */
[----:B------:R-:W2:Y:S02]  /*2ae20*/  LDL.LU.64 R6, [R1+0x1c28] ;  /* 0x001c280001067983 */ /* 0x000ea40000300a00 */
[----:B------:R-:W2:Y:S09]  /*2ae30*/  LDL.LU.64 R4, [R1+0x1c20] ;  /* 0x001c200001047983 */ /* 0x000eb20000300a00 */
[----:B------:R0:W-:Y:S01]  /*2ae40*/  STL.64 [R1+0x1a0], R16 ;  /* 0x0001a01001007387 */ /* 0x0001e20000100a00 */
[----:B------:R-:W-:Y:S03]  /*2ae50*/  STL.64 [R1+0x1a8], R18 ;  /* 0x0001a81201007387 */ /* 0x000fe60000100a00 */
[----:B0-----:R-:W2:Y:S02]  /*2ae60*/  LDL.LU.64 R16, [R1+0x1c18] ;  /* 0x001c180001107983 */ /* 0x001ea40000300a00 */
[C---:B--2---:R-:W-:Y:S11]  /*2ae70*/  HMMA.16816.F32 R4, R12.reuse, R16, R4 ;  /* 0x000000100c04723c */ /* 0x044ff60000001804 */
[----:B------:R-:W-:Y:S11]  /*2ae80*/  @!UPT UIADD3 URZ, URZ, URZ, URZ ;  /* 0x0000003f3f3ff290 */ /* 0x000ff6000fffe03f */
[----:B------:R-:W-:Y:S01]  /*2ae90*/  @!UPT UIADD3 URZ, URZ, URZ, URZ ;  /* 0x0000003f3f3ff290 */ /* 0x000fe2000fffe03f */
[----:B------:R0:W-:Y:S01]  /*2aea0*/  STL.64 [R1+0x190], R4 ;  /* 0x0001900401007387 */ /* 0x0001e20000100a00 */
[----:B------:R1:W-:Y:S03]  /*2aeb0*/  STL.64 [R1+0x198], R6 ;  /* 0x0001980601007387 */ /* 0x0003e60000100a00 */
[----:B0-----:R-:W2:Y:S01]  /*2aec0*/  LDL.LU.64 R4, [R1+0x1c10] ;  /* 0x001c100001047983 */ /* 0x001ea20000300a00 */
[----:B-1----:R-:W-:Y:S02]  /*2aed0*/  IMAD.MOV.U32 R7, RZ, RZ, R16 ;  /* 0x000000ffff077224 */ /* 0x002fe400078e0010 */
[----:B------:R-:W-:Y:S02]  /*2aee0*/  IMAD.MOV.U32 R6, RZ, RZ, R17 ;  /* 0x000000ffff067224 */ /* 0x000fe400078e0011 */
[----:B------:R-:W2:Y:S01]  /*2aef0*/  LDL.LU.64 R18, [R1+0x1c08] ;  /* 0x001c080001127983 */ /* 0x000ea20000300a00 */
[----:B------:R-:W2:Y:S02]  /*2af00*/  LDL.LU.64 R16, [R1+0x1c00] ;  /* 0x001c000001107983 */ /* 0x000ea40000300a00 */
[----:B--2---:R-:W-:Y:S11]  /*2af10*/  HMMA.16816.F32 R16, R12, R8, R16 ;  /* 0x000000080c10723c */ /* 0x004ff60000001810 */
[----:B------:R-:W-:Y:S11]  /*2af20*/  @!UPT UIADD3 URZ, URZ, URZ, URZ ;  /* 0x0000003f3f3ff290 */ /* 0x000ff6000fffe03f */
[----:B------:R-:W-:Y:S01]  /*2af30*/  @!UPT UIADD3 URZ, URZ, URZ, URZ ;  /* 0x0000003f3f3ff290 */ /* 0x000fe2000fffe03f */
[----:B------:R-:W-:Y:S01]  /*2af40*/  STL.64 [R1+0x180], R16 ;  /* 0x0001801001007387 */ /* 0x000fe20000100a00 */
[----:B------:R0:W-:Y:S03]  /*2af50*/  STL.64 [R1+0x188], R18 ;  /* 0x0001881201007387 */ /* 0x0001e60000100a00 */
[----:B0-----:R-:W2:Y:S01]  /*2af60*/  LDL.LU.64 R18, [R1+0x1bf8] ;  /* 0x001bf80001127983 */ /* 0x001ea20000300a00 */
[----:B------:R-:W2:Y:S02]  /*2af70*/  LDL.LU.64 R16, [R1+0x1bf0] ;  /* 0x001bf00001107983 */ /* 0x000ea40000300a00 */
[----:B------:R-:W-:Y:S02]  /*2af80*/  IMAD.MOV.U32 R23, RZ, RZ, R8 ;  /* 0x000000ffff177224 */ /* 0x000fe400078e0008 */
[----:B------:R-:W-:Y:S02]  /*2af90*/  IMAD.MOV.U32 R22, RZ, RZ, R9 ;  /* 0x000000ffff167224 */ /* 0x000fe400078e0009 */
[----:B------:R-:W-:-:S02]  /*2afa0*/  IMAD.MOV.U32 R9, RZ, RZ, R24 ;  /* 0x000000ffff097224 */ /* 0x000fc400078e0018 */
[----:B------:R-:W-:Y:S01]  /*2afb0*/  IMAD.MOV.U32 R8, RZ, RZ, R25 ;  /* 0x000000ffff087224 */ /* 0x000fe200078e0019 */
[----:B------:R-:W3:Y:S01]  /*2afc0*/  LDL.LU.64 R26, [R1+0x1be8] ;  /* 0x001be800011a7983 */ /* 0x000ee20000300a00 */
[C---:B--2---:R-:W-:Y:S03]  /*2afd0*/  HMMA.16816.F32 R16, R12.reuse, R24, R16 ;  /* 0x000000180c10723c */ /* 0x044fe60000001810 */
[----:B------:R-:W3:Y:S11]  /*2afe0*/  LDL.LU.64 R24, [R1+0x1be0] ;  /* 0x001be00001187983 */ /* 0x000ef60000300a00 */
[----:B------:R-:W-:Y:S09]  /*2aff0*/  @!UPT UIADD3 URZ, URZ, URZ, URZ ;  /* 0x0000003f3f3ff290 */ /* 0x000ff2000fffe03f */
[----:B------:R0:W-:Y:S01]  /*2b000*/  STL.64 [R1+0x170], R16 ;  /* 0x0001701001007387 */ /* 0x0001e20000100a00 */
[----:B------:R1:W-:Y:S03]  /*2b010*/  STL [R1+0x178], R18 ;  /* 0x0001781201007387 */ /* 0x0003e60000100800 */
[----:B0-----:R-:W2:Y:S01]  /*2b020*/  LDL.LU.64 R16, [R1+0x1bd8] ;  /* 0x001bd80001107983 */ /* 0x001ea20000300a00 */
[----:B---3--:R-:W-:Y:S11]  /*2b030*/  HMMA.16816.F32 R24, R12, R20, R24 ;  /* 0x000000140c18723c */ /* 0x008ff60000001818 */
[----:B------:R-:W-:Y:S11]  /*2b040*/  @!UPT UIADD3 URZ, URZ, URZ, URZ ;  /* 0x0000003f3f3ff290 */ /* 0x000ff6000fffe03f */
[----:B------:R-:W-:Y:S01]  /*2b050*/  @!UPT UIADD3 URZ, URZ, URZ, URZ ;  /* 0x0000003f3f3ff290 */ /* 0x000fe2000fffe03f */
[----:B------:R-:W-:Y:S01]  /*2b060*/  STL.64 [R1+0x1e0], R24 ;  /* 0x0001e01801007387 */ /* 0x000fe20000100a00 */
[----:B------:R-:W-:Y:S02]  /*2b070*/  STL [R1+0x1e8], R26 ;  /* 0x0001e81a01007387 */ /* 0x000fe40000100800 */
[----:B-1----:R-:W-:Y:S02]  /*2b080*/  IMAD.MOV.U32 R18, RZ, RZ, R27 ;  /* 0x000000ffff127224 */ /* 0x002fe400078e001b */
[----:B------:R-:W3:Y:S01]  /*2b090*/  LDL.LU R27, [R1+0x1bd0] ;  /* 0x001bd000011b7983 */ /* 0x000ee20000300800 */
[----:B------:R0:W-:Y:S02]  /*2b0a0*/  STL.64 [R1+0x1b60], R20 ;  /* 0x001b601401007387 */ /* 0x0001e40000100a00 */
[----:B0-----:R-:W-:Y:S02]  /*2b0b0*/  IMAD.MOV.U32 R20, RZ, RZ, R9 ;  /* 0x000000ffff147224 */ /* 0x001fe400078e0009 */
[----:B------:R-:W-:-:S05]  /*2b0c0*/  IMAD.MOV.U32 R21, RZ, RZ, R8 ;  /* 0x000000ffff157224 */ /* 0x000fca00078e0008 */
[----:B------:R0:W-:Y:S02]  /*2b0d0*/  STL.64 [R1+0x1b78], R20 ;  /* 0x001b781401007387 */ /* 0x0001e40000100a00 */
[----:B0-----:R-:W-:Y:S02]  /*2b0e0*/  IMAD.MOV.U32 R20, RZ, RZ, R23 ;  /* 0x000000ffff147224 */ /* 0x001fe400078e0017 */
[----:B------:R-:W-:-:S05]  /*2b0f0*/  IMAD.MOV.U32 R21, RZ, RZ, R22 ;  /* 0x000000ffff157224 */ /* 0x000fca00078e0016 */
[----:B------:R-:W-:Y:S01]  /*2b100*/  STL.64 [R1+0x1b90], R20 ;  /* 0x001b901401007387 */ /* 0x000fe20000100a00 */
[----:B------:R-:W2:Y:S02]  /*2b110*/  LDL.LU R24, [R1+0x160] ;  /* 0x0001600001187983 */ /* 0x000ea40000300800 */
[----:B------:R-:W2:Y:S02]  /*2b120*/  LDL.LU R25, [R1+0x164] ;  /* 0x0001640001197983 */ /* 0x000ea40000300800 */
[----:B------:R-:W2:Y:S01]  /*2b130*/  LDL.LU R26, [R1+0x168] ;  /* 0x00016800011a7983 */ /* 0x000ea20000300800 */
[----:B---3--:R0:W1:Y:S04]  /*2b140*/  LDSM.16.MT88.4 R8, [R27+0x21000] ;  /* 0x021000001b08783b */ /* 0x0080680000004200 */
[----:B0-----:R-:W2:Y:S01]  /*2b150*/  LDL.LU R27, [R1+0x16c] ;  /* 0x00016c00011b7983 */ /* 0x001ea20000300800 */
[----:B------:R-:W-:-:S02]  /*2b160*/  IMAD.MOV.U32 R20, RZ, RZ, R7 ;  /* 0x000000ffff147224 */ /* 0x000fc400078e0007 */
[----:B------:R-:W-:Y:S01]  /*2b170*/  IMAD.MOV.U32 R21, RZ, RZ, R6 ;  /* 0x000000ffff157224 */ /* 0x000fe200078e0006 */
[----:B--2---:R-:W-:Y:S01]  /*2b180*/  STL.64 [R1+0x1bc8], R26 ;  /* 0x001bc81a01007387 */ /* 0x004fe20000100a00 */
[----:B------:R0:W-:Y:S03]  /*2b190*/  STL.64 [R1+0x1bc0], R24 ;  /* 0x001bc01801007387 */ /* 0x0001e60000100a00 */
[----:B0-----:R-:W2:Y:S01]  /*2b1a0*/  LDL.LU R24, [R1+0x1c0] ;  /* 0x0001c00001187983 */ /* 0x001ea20000300800 */
[----:B------:R-:W2:Y:S02]  /*2b1b0*/  LDL.LU R25, [R1+0x1c4] ;  /* 0x0001c40001197983 */ /* 0x000ea40000300800 */
[----:B------:R-:W2:Y:S02]  /*2b1c0*/  LDL.LU R26, [R1+0x1c8] ;  /* 0x0001c800011a7983 */ /* 0x000ea40000300800 */
[----:B------:R-:W2:Y:S01]  /*2b1d0*/  LDL.LU R27, [R1+0x1cc] ;  /* 0x0001cc00011b7983 */ /* 0x000ea20000300800 */
[----:B------:R0:W-:Y:S04]  /*2b1e0*/  STL.64 [R1+0x1ba8], R20 ;  /* 0x001ba81401007387 */ /* 0x0001e80000100a00 */
[----:B0-----:R-:W3:Y:S01]  /*2b1f0*/  LDL.LU R20, [R1+0x2e0] ;  /* 0x0002e00001147983 */ /* 0x001ee20000300800 */
[----:B------:R-:W3:Y:S02]  /*2b200*/  LDL.LU R21, [R1+0x2e4] ;  /* 0x0002e40001157983 */ /* 0x000ee40000300800 */
[----:B------:R-:W3:Y:S02]  /*2b210*/  LDL.LU R22, [R1+0x2e8] ;  /* 0x0002e80001167983 */ /* 0x000ee40000300800 */
[----:B------:R-:W3:Y:S01]  /*2b220*/  LDL.LU R23, [R1+0x2ec] ;  /* 0x0002ec0001177983 */ /* 0x000ee20000300800 */
[----:B-1----:R-:W-:Y:S01]  /*2b230*/  STL.64 [R1+0x1ac0], R10 ;  /* 0x001ac00a01007387 */ /* 0x002fe20000100a00 */
[----:B------:R0:W-:Y:S03]  /*2b240*/  STL.64 [R1+0x1ab8], R8 ;  /* 0x001ab80801007387 */ /* 0x0001e60000100a00 */
[----:B0-----:R-:W2:Y:S01]  /*2b250*/  LDL.LU.64 R8, [R1] ;  /* 0x0000000001087983 */ /* 0x001ea20000300a00 */
[C---:B---3--:R-:W-:Y:S11]  /*2b260*/  HMMA.16816.F32 R20, R12.reuse, R16, R20 ;  /* 0x000000100c14723c */ /* 0x048ff60000001814 */
[----:B------:R-:W-:Y:S11]  /*2b270*/  @!UPT UIADD3 URZ, URZ, URZ, URZ ;  /* 0x0000003f3f3ff290 */ /* 0x000ff6000fffe03f */
[----:B------:R-:W-:Y:S01]  /*2b280*/  @!UPT UIADD3 URZ, URZ, URZ, URZ ;  /* 0x0000003f3f3ff290 */ /* 0x000fe2000fffe03f */
[----:B------:R0:W-:Y:S01]  /*2b290*/  STL.64 [R1+0x1d0], R20 ;  /* 0x0001d01401007387 */ /* 0x0001e20000100a00 */
[----:B------:R1:W-:Y:S03]  /*2b2a0*/  STL.64 [R1+0x1d8], R22 ;  /* 0x0001d81601007387 */ /* 0x0003e60000100a00 */
[----:B0-----:R-:W3:Y:S01]  /*2b2b0*/  LDL.LU R20, [R1+0x150] ;  /* 0x0001500001147983 */ /* 0x001ee20000300800 */
[----:B------:R-:W3:Y:S02]  /*2b2c0*/  LDL.LU R21, [R1+0x154] ;  /* 0x0001540001157983 */ /* 0x000ee40000300800 */
[----:B-1----:R-:W3:Y:S02]  /*2b2d0*/  LDL.LU R22, [R1+0x158] ;  /* 0x0001580001167983 */ /* 0x002ee40000300800 */
[----:B------:R-:W3:Y:S01]  /*2b2e0*/  LDL.LU R23, [R1+0x15c] ;  /* 0x00015c0001177983 */ /* 0x000ee20000300800 */
[----:B------:R-:W-:Y:S01]  /*2b2f0*/  STL.64 [R1+0x1b58], R18 ;  /* 0x001b581201007387 */ /* 0x000fe20000100a00 */
        /* <DEDUP_REMOVED lines=10> */
[----:B------:R-:W2:Y:S01]  /*2b3a0*/  LDL.LU R19, [R1+0x12c] ;  /* 0x00012c0001137983 */ /* 0x000ea20000300800 */
[C---:B------:R-:W-:Y:S01]  /*2b3b0*/  HMMA.16816.F32 R24, R12.reuse, R4, R24 ;  /* 0x000000040c18723c */ /* 0x040fe20000001818 */
        /* <DEDUP_REMOVED lines=11> */
[----:B------:R-:W2:Y:S02]  /*2b470*/  LDL.LU R19, [R1+0x14c] ;  /* 0x00014c0001137983 */ /* 0x000ea40000300800 */
[----:B------:R-:W-:Y:S01]  /*2b480*/  STL.64 [R1+0x1c0], R24 ;  /* 0x0001c01801007387 */ /* 0x000fe20000100a00 */
[----:B------:R0:W-:Y:S03]  /*2b490*/  STL.64 [R1+0x1c8], R26 ;  /* 0x0001c81a01007387 */ /* 0x0001e60000100a00 */
[----:B0-----:R-:W2:Y:S01]  /*2b4a0*/  LDL.LU.64 R26, [R1+0x1bc8] ;  /* 0x001bc800011a7983 */ /* 0x001ea20000300a00 */
[----:B------:R-:W2:Y:S02]  /*2b4b0*/  LDL.LU.64 R24, [R1+0x1bc0] ;  /* 0x001bc00001187983 */ /* 0x000ea40000300a00 */
[----:B--2---:R-:W-:Y:S01]  /*2b4c0*/  HMMA.16816.F32 R12, R12, R8, R24 ;  /* 0x000000080c0c723c */ /* 0x004fe20000001818 */
[----:B------:R-:W3:Y:S01]  /*2b4d0*/  LDL.LU.64 R26, [R1+0x1bb8] ;  /* 0x001bb800011a7983 */ /* 0x000ee20000300a00 */
[----:B------:R-:W3:Y:S02]  /*2b4e0*/  LDL.LU.64 R24, [R1+0x1bb0] ;  /* 0x001bb00001187983 */ /* 0x000ee40000300a00 */
[----:B------:R0:W-:Y:S02]  /*2b4f0*/  STL.64 [R1+0x1b48], R8 ;  /* 0x001b480801007387 */ /* 0x0001e40000100a00 */
[----:B0-----:R-:W2:Y:S11]  /*2b500*/  LDL.LU R8, [R1+0x100] ;  /* 0x0001000001087983 */ /* 0x001eb60000300800 */
[----:B------:R-:W-:Y:S06]  /*2b510*/  @!UPT UIADD3 URZ, URZ, URZ, URZ ;  /* 0x0000003f3f3ff290 */ /* 0x000fec000fffe03f */
[----:B------:R0:W-:Y:S01]  /*2b520*/  STL.64 [R1+0x160], R12 ;  /* 0x0001600c01007387 */ /* 0x0001e20000100a00 */
[----:B------:R-:W-:Y:S02]  /*2b530*/  STL.64 [R1+0x168], R14 ;  /* 0x0001680e01007387 */ /* 0x000fe40000100a00 */
[----:B------:R-:W2:Y:S02]  /*2b540*/  LDL.LU R9, [R1+0x104] ;  /* 0x0001040001097983 */ /* 0x000ea40000300800 */
[----:B------:R-:W2:Y:S01]  /*2b550*/  LDL.LU R10, [R1+0x108] ;  /* 0x00010800010a7983 */ /* 0x000ea20000300800 */
[----:B------:R-:W2:Y:S04]  /*2b560*/  LDL.LU R11, [R1+0x10c] ;  /* 0x00010c00010b7983 */ /* 0x000ea80000300800 */
[----:B0-----:R-:W3:Y:S02]  /*2b570*/  LDL.LU.64 R12, [R1+0x90] ;  /* 0x00009000010c7983 */ /* 0x001ee40000300a00 */
[C---:B---3--:R-:W-:Y:S11]  /*2b580*/  HMMA.16816.F32 R20, R24.reuse, R12, R20 ;  /* 0x0000000c1814723c */ /* 0x048ff60000001814 */
[----:B------:R-:W-:Y:S11]  /*2b590*/  @!UPT UIADD3 URZ, URZ, URZ, URZ ;  /* 0x0000003f3f3ff290 */ /* 0x000ff6000fffe03f */
[----:B------:R-:W-:Y:S01]  /*2b5a0*/  @!UPT UIADD3 URZ, URZ, URZ, URZ ;  /* 0x0000003f3f3ff290 */ /* 0x000fe2000fffe03f */
[----:B------:R0:W-:Y:S01]  /*2b5b0*/  STL.64 [R1+0x150], R20 ;  /* 0x0001501401007387 */ /* 0x0001e20000100a00 */
[----:B------:R1:W-:Y:S03]  /*2b5c0*/  STL.64 [R1+0x158], R22 ;  /* 0x0001581601007387 */ /* 0x0003e60000100a00 */
[----:B0-----:R-:W1:Y:S02]  /*2b5d0*/  LDL.LU.64 R20, [R1+0x1ba8] ;  /* 0x001ba80001147983 */ /* 0x001e640000300a00 */
[----:B-1----:R-:W-:Y:S02]  /*2b5e0*/  HMMA.16816.F32 R20, R24, R20, R16 ;  /* 0x000000141814723c */ /* 0x002fe40000001810 */
[----:B------:R-:W3:Y:S01]  /*2b5f0*/  LDL.LU.64 R18, [R1+0x1ba0] ;  /* 0x001ba00001127983 */ /* 0x000ee20000300a00 */
[----:B------:R-:W3:Y:S11]  /*2b600*/  LDL.LU.64 R16, [R1+0x1b98] ;  /* 0x001b980001107983 */ /* 0x000ef60000300a00 */
[----:B------:R-:W-:Y:S09]  /*2b610*/  @!UPT UIADD3 URZ, URZ, URZ, URZ ;  /* 0x0000003f3f3ff290 */ /* 0x000ff2000fffe03f */
[----:B------:R0:W-:Y:S04]  /*2b620*/  STL.64 [R1+0x140], R20 ;  /* 0x0001401401007387 */ /* 0x0001e80000100a00 */
[----:B0-----:R-:W3:Y:S01]  /*2b630*/  LDL.LU.64 R20, [R1+0x1b90] ;  /* 0x001b900001147983 */ /* 0x001ee20000300a00 */
[----:B------:R-:W-:Y:S02]  /*2b640*/  IMAD.MOV.U32 R6, RZ, RZ, R22 ;  /* 0x000000ffff067224 */ /* 0x000fe400078e0016 */
[----:B------:R-:W-:-:S05]  /*2b650*/  IMAD.MOV.U32 R7, RZ, RZ, R23 ;  /* 0x000000ffff077224 */ /* 0x000fca00078e0017 */
[----:B------:R-:W-:Y:S01]  /*2b660*/  STL [R1+0x19cc], R7 ;  /* 0x0019cc0701007387 */ /* 0x000fe20000100800 */
[----:B------:R-:W-:Y:S01]  /*2b670*/  STL [R1+0x19c8], R6 ;  /* 0x0019c80601007387 */ /* 0x000fe20000100800 */
[C---:B---3--:R-:W-:Y:S02]  /*2b680*/  HMMA.16816.F32 R20, R24.reuse, R20, R16 ;  /* 0x000000141814723c */ /* 0x048fe40000001810 */
[----:B------:R-:W3:Y:S01]  /*2b690*/  LDL.LU.64 R18, [R1+0x1b88] ;  /* 0x001b880001127983 */ /* 0x000ee20000300a00 */
[----:B------:R-:W3:Y:S11]  /*2b6a0*/  LDL.LU.64 R16, [R1+0x1b80] ;  /* 0x001b800001107983 */ /* 0x000ef60000300a00 */
[----:B------:R-:W-:Y:S09]  /*2b6b0*/  @!UPT UIADD3 URZ, URZ, URZ, URZ ;  /* 0x0000003f3f3ff290 */ /* 0x000ff2000fffe03f */
[----:B------:R0:W-:Y:S01]  /*2b6c0*/  STL.64 [R1+0x130], R20 ;  /* 0x0001301401007387 */ /* 0x0001e20000100a00 */
[----:B------:R3:W-:Y:S03]  /*2b6d0*/  STL.64 [R1+0x138], R22 ;  /* 0x0001381601007387 */ /* 0x0007e60000100a00 */
[----:B0-----:R-:W3:Y:S02]  /*2b6e0*/  LDL.LU.64 R20, [R1+0x1b78] ;  /* 0x001b780001147983 */ /* 0x001ee40000300a00 */
[----:B---3--:R-:W-:Y:S02]  /*2b6f0*/  HMMA.16816.F32 R20, R24, R20, R16 ;  /* 0x000000141814723c */ /* 0x008fe40000001810 */
[----:B------:R-:W3:Y:S01]  /*2b700*/  LDL.LU.64 R18, [R1+0x1b70] ;  /* 0x001b700001127983 */ /* 0x000ee20000300a00 */
[----:B------:R-:W3:Y:S11]  /*2b710*/  LDL.LU.64 R16, [R1+0x1b68] ;  /* 0x001b680001107983 */ /* 0x000ef60000300a00 */
[----:B------:R-:W-:Y:S09]  /*2b720*/  @!UPT UIADD3 URZ, URZ, URZ, URZ ;  /* 0x0000003f3f3ff290 */ /* 0x000ff2000fffe03f */
[----:B------:R0:W-:Y:S04]  /*2b730*/  STL.64 [R1+0x120], R20 ;  /* 0x0001201401007387 */ /* 0x0001e80000100a00 */
[----:B0-----:R-:W3:Y:S01]  /*2b740*/  LDL.LU.64 R20, [R1+0x1b60] ;  /* 0x001b600001147983 */ /* 0x001ee20000300a00 */
[----:B------:R-:W-:Y:S02]  /*2b750*/  IMAD.MOV.U32 R6, RZ, RZ, R23 ;  /* 0x000000ffff067224 */ /* 0x000fe400078e0017 */
[----:B------:R-:W-:-:S03]  /*2b760*/  IMAD.MOV.U32 R7, RZ, RZ, R22 ;  /* 0x000000ffff077224 */ /* 0x000fc600078e0016 */
[----:B------:R-:W-:Y:S02]  /*2b770*/  STL [R1+0x19d4], R6 ;  /* 0x0019d40601007387 */ /* 0x000fe40000100800 */
[----:B------:R-:W-:Y:S01]  /*2b780*/  STL [R1+0x19d0], R7 ;  /* 0x0019d00701007387 */ /* 0x000fe20000100800 */
[C---:B---3--:R-:W-:Y:S01]  /*2b790*/  HMMA.16816.F32 R20, R24.reuse, R20, R16 ;  /* 0x000000141814723c */ /* 0x048fe20000001810 */
[----:B------:R-:W3:Y:S01]  /*2b7a0*/  LDL.LU.64 R18, [R1+0x1b58] ;  /* 0x001b580001127983 */ /* 0x000ee20000300a00 */
[----:B------:R-:W2:Y:S11]  /*2b7b0*/  LDL.LU.64 R16, [R1+0x1b50] ;  /* 0x001b500001107983 */ /* 0x000eb60000300a00 */
[----:B------:R-:W-:Y:S10]  /*2b7c0*/  @!UPT UIADD3 URZ, URZ, URZ, URZ ;  /* 0x0000003f3f3ff290 */ /* 0x000ff4000fffe03f */
[----:B------:R0:W-:Y:S01]  /*2b7d0*/  STL.64 [R1+0x110], R20 ;  /* 0x0001101401007387 */ /* 0x0001e20000100a00 */
[----:B------:R1:W-:Y:S03]  /*2b7e0*/  STL.64 [R1+0x118], R22 ;  /* 0x0001181601007387 */ /* 0x0003e60000100a00 */
[----:B0-----:R-:W3:Y:S01]  /*2b7f0*/  LDL.LU R20, [R1+0xe0] ;  /* 0x0000e00001147983 */ /* 0x001ee20000300800 */
[----:B------:R-:W3:Y:S02]  /*2b800*/  LDL.LU R21, [R1+0xe4] ;  /* 0x0000e40001157983 */ /* 0x000ee40000300800 */
[----:B-1----:R-:W3:Y:S02]  /*2b810*/  LDL.LU R22, [R1+0xe8] ;  /* 0x0000e80001167983 */ /* 0x002ee40000300800 */
[----:B------:R-:W3:Y:S01]  /*2b820*/  LDL.LU R23, [R1+0xec] ;  /* 0x0000ec0001177983 */ /* 0x000ee20000300800 */
[C---:B--2---:R-:W-:Y:S11]  /*2b830*/  HMMA.16816.F32 R8, R24.reuse, R16, R8 ;  /* 0x000000101808723c */ /* 0x044ff60000001808 */
[----:B------:R-:W-:Y:S11]  /*2b840*/  @!UPT UIADD3 URZ, URZ, URZ, URZ ;  /* 0x0000003f3f3ff290 */ /* 0x000ff6000fffe03f */
[----:B------:R-:W-:Y:S01]  /*2b850*/  @!UPT UIADD3 URZ, URZ, URZ, URZ ;  /* 0x0000003f3f3ff290 */ /* 0x000fe2000fffe03f */
[----:B------:R0:W-:Y:S04]  /*2b860*/  STL.64 [R1+0x100], R8 ;  /* 0x0001000801007387 */ /* 0x0001e80000100a00 */
[----:B0-----:R-:W2:Y:S01]  /*2b870*/  LDL.LU.64 R8, [R1+0x1b48] ;  /* 0x001b480001087983 */ /* 0x001ea20000300a00 */
[----:B---3--:R-:W-:Y:S02]  /*2b880*/  STL.64 [R1+0x1ae8], R18 ;  /* 0x001ae81201007387 */ /* 0x008fe40000100a00 */
[----:B------:R0:W-:Y:S02]  /*2b890*/  STL.64 [R1+0x1ae0], R16 ;  /* 0x001ae01001007387 */ /* 0x0001e40000100a00 */
[----:B0-----:R-:W3:Y:S04]  /*2b8a0*/  LDL.LU.64 R16, [R1+0x50] ;  /* 0x0000500001107983 */ /* 0x001ee80000300a00 */
[----:B---3--:R0:W-:Y:S04]  /*2b8b0*/  STL.64 [R1+0x1b00], R16 ;  /* 0x001b001001007387 */ /* 0x0081e80000100a00 */
[----:B0-----:R-:W3:Y:S01]  /*2b8c0*/  LDL.LU R16, [R1+0xf0] ;  /* 0x0000f00001107983 */ /* 0x001ee20000300800 */
[----:B------:R-:W3:Y:S02]  /*2b8d0*/  LDL.LU R17, [R1+0xf4] ;  /* 0x0000f40001117983 */ /* 0x000ee40000300800 */
[----:B------:R-:W3:Y:S02]  /*2b8e0*/  LDL.LU R18, [R1+0xf8] ;  /* 0x0000f80001127983 */ /* 0x000ee40000300800 */
[----:B------:R-:W3:Y:S02]  /*2b8f0*/  LDL.LU R19, [R1+0xfc] ;  /* 0x0000fc0001137983 */ /* 0x000ee40000300800 */
[----:B---3--:R-:W-:Y:S11]  /*2b900*/  HMMA.16816.F32 R16, R24, R4, R16 ;  /* 0x000000041810723c */ /* 0x008ff60000001810 */
[----:B------:R-:W-:Y:S11]  /*2b910*/  @!UPT UIADD3 URZ, URZ, URZ, URZ ;  /* 0x0000003f3f3ff290 */ /* 0x000ff6000fffe03f */
[----:B------:R-:W-:Y:S01]  /*2b920*/  @!UPT UIADD3 URZ, URZ, URZ, URZ ;  /* 0x0000003f3f3ff290 */ /* 0x000fe2000fffe03f */
[----:B------:R0:W-:Y:S01]  /*2b930*/  STL.64 [R1+0xf0], R16 ;  /* 0x0000f01001007387 */ /* 0x0001e20000100a00 */
[----:B------:R-:W-:Y:S03]  /*2b940*/  STL.64 [R1+0xf8], R18 ;  /* 0x0000f81201007387 */ /* 0x000fe60000100a00 */
[----:B0-----:R-:W3:Y:S01]  /*2b950*/  LDL.LU.64 R16, [R1+0x60] ;  /* 0x0000600001107983 */ /* 0x001ee20000300a00 */
[----:B------:R-:W-:Y:S02]  /*2b960*/  IMAD.MOV.U32 R7, RZ, RZ, R10 ;  /* 0x000000ffff077224 */ /* 0x000fe400078e000a */
[----:B------:R-:W-:Y:S01]  /*2b970*/  IMAD.MOV.U32 R6, RZ, RZ, R11 ;  /* 0x000000ffff067224 */ /* 0x000fe200078e000b */
[----:B---3--:R0:W-:Y:S04]  /*2b980*/  STL.64 [R1+0x1b08], R16 ;  /* 0x001b081001007387 */ /* 0x0081e80000100a00 */
[----:B0-----:R-:W3:Y:S04]  /*2b990*/  LDL.LU.64 R16, [R1+0x70] ;  /* 0x0000700001107983 */ /* 0x001ee80000300a00 */
[----:B---3--:R0:W-:Y:S04]  /*2b9a0*/  STL.64 [R1+0x1b20], R16 ;  /* 0x001b201001007387 */ /* 0x0081e80000100a00 */
[----:B0-----:R-:W3:Y:S01]  /*2b9b0*/  LDL.LU.64 R16, [R1+0x80] ;  /* 0x0000800001107983 */ /* 0x001ee20000300a00 */
[----:B------:R-:W-:Y:S02]  /*2b9c0*/  STL.64 [R1+0x1ad8], R6 ;  /* 0x001ad80601007387 */ /* 0x000fe40000100a00 */
[----:B------:R0:W-:Y:S02]  /*2b9d0*/  STL.64 [R1+0x1ad0], R4 ;  /* 0x001ad00401007387 */ /* 0x0001e40000100a00 */
[----:B0-----:R-:W3:Y:S01]  /*2b9e0*/  LDL.LU R4, [R1+0x2b0] ;  /* 0x0002b00001047983 */ /* 0x001ee20000300800 */
[----:B------:R-:W-:-:S02]  /*2b9f0*/  IMAD.MOV.U32 R6, RZ, RZ, R28 ;  /* 0x000000ffff067224 */ /* 0x000fc400078e001c */
[----:B------:R-:W-:Y:S02]  /*2ba00*/  IMAD.MOV.U32 R7, RZ, RZ, R29 ;  /* 0x000000ffff077224 */ /* 0x000fe400078e001d */
[----:B------:R-:W-:Y:S02]  /*2ba10*/  IMAD.MOV.U32 R5, RZ, RZ, R2 ;  /* 0x000000ffff057224 */ /* 0x000fe400078e0002 */
[----:B------:R-:W4:Y:S01]  /*2ba20*/  LDL.LU R2, [R1+0x1b44] ;  /* 0x001b440001027983 */ /* 0x000f220000300800 */
[----:B------:R-:W4:Y:S02]  /*2ba30*/  LDL.LU R28, [R1+0x1b40] ;  /* 0x001b4000011c7983 */ /* 0x000f240000300800 */
[----:B------:R-:W4:Y:S02]  /*2ba40*/  LDL.LU R29, [R1+0x1b3c] ;  /* 0x001b3c00011d7983 */ /* 0x000f240000300800 */
[----:B------:R-:W-:Y:S01]  /*2ba50*/  STL.64 [R1+0x1af8], R6 ;  /* 0x001af80601007387 */ /* 0x000fe20000100a00 */
[----:B--2---:R-:W-:Y:S01]  /*2ba60*/  HMMA.16816.F32 R24, R24, R8, R20 ;  /* 0x000000081818723c */ /* 0x004fe20000001814 */
[----:B---3--:R4:W-:Y:S02]  /*2ba70*/  STL.64 [R1+0x1af0], R4 ;  /* 0x001af00401007387 */ /* 0x0089e40000100a00 */
[----:B----4-:R-:W-:-:S02]  /*2ba80*/  IMAD.MOV.U32 R4, RZ, RZ, R3 ;  /* 0x000000ffff047224 */ /* 0x010fc400078e0003 */
[----:B------:R-:W2:Y:S01]  /*2ba90*/  LDL.LU R3, [R1+0x1b38] ;  /* 0x001b380001037983 */ /* 0x000ea20000300800 */
[----:B------:R-:W3:Y:S02]  /*2baa0*/  LDL.LU R5, [R1+0x2c4] ;  /* 0x0002c40001057983 */ /* 0x000ee40000300800 */
[----:B------:R-:W4:Y:S02]  /*2bab0*/  LDL.LU R6, [R1+0x2c8] ;  /* 0x0002c80001067983 */ /* 0x000f240000300800 */
[----:B------:R-:W4:Y:S02]  /*2bac0*/  LDL.LU R7, [R1+0x2cc] ;  /* 0x0002cc0001077983 */ /* 0x000f240000300800 */
[----:B----4-:R-:W-:Y:S01]  /*2bad0*/  STL.64 [R1+0x1b18], R6 ;  /* 0x001b180601007387 */ /* 0x010fe20000100a00 */
[----:B---3--:R0:W-:Y:S02]  /*2bae0*/  STL.64 [R1+0x1b10], R4 ;  /* 0x001b100401007387 */ /* 0x0081e40000100a00 */
[----:B------:R-:W3:Y:S02]  /*2baf0*/  LDL.LU.64 R22, [R1+0x1b30] ;  /* 0x001b300001167983 */ /* 0x000ee40000300a00 */
[----:B------:R-:W3:Y:S02]  /*2bb00*/  LDL.LU.64 R20, [R1+0x1b28] ;  /* 0x001b280001147983 */ /* 0x000ee40000300a00 */
[----:B0-----:R-:W-:-:S02]  /*2bb10*/  IMAD.MOV.U32 R4, RZ, RZ, R29 ;  /* 0x000000ffff047224 */ /* 0x001fc400078e001d */
[----:B------:R-:W-:-:S03]  /*2bb20*/  IMAD.MOV.U32 R5, RZ, RZ, R28 ;  /* 0x000000ffff057224 */ /* 0x000fc600078e001c */
[----:B------:R-:W-:Y:S02]  /*2bb30*/  IMAD.MOV.U32 R29, RZ, RZ, R24 ;  /* 0x000000ffff1d7224 */ /* 0x000fe400078e0018 */
[----:B--2---:R-:W-:Y:S02]  /*2bb40*/  IMAD.MOV.U32 R6, RZ, RZ, R3 ;  /* 0x000000ffff067224 */ /* 0x004fe400078e0003 */
[----:B------:R-:W-:Y:S01]  /*2bb50*/  IMAD.MOV.U32 R28, RZ, RZ, R25 ;  /* 0x000000ffff1c7224 */ /* 0x000fe200078e0019 */
[----:B------:R-:W3:Y:S01]  /*2bb60*/  LDL.LU R24, [R1+0xd0] ;  /* 0x0000d00001187983 */ /* 0x000ee20000300800 */
[----:B------:R-:W-:Y:S02]  /*2bb70*/  IMAD.MOV.U32 R7, RZ, RZ, R2 ;  /* 0x000000ffff077224 */ /* 0x000fe400078e0002 */
[----:B------:R-:W-:Y:S02]  /*2bb80*/  IMAD.MOV.U32 R3, RZ, RZ, R26 ;  /* 0x000000ffff037224 */ /* 0x000fe400078e001a */
[----:B------:R-:W3:Y:S02]  /*2bb90*/  LDL.LU R25, [R1+0xd4] ;  /* 0x0000d40001197983 */ /* 0x000ee40000300800 */
[----:B------:R-:W-:Y:S01]  /*2bba0*/  IMAD.MOV.U32 R2, RZ, RZ, R27 ;  /* 0x000000ffff027224 */ /* 0x000fe200078e001b */
[----:B------:R-:W3:Y:S01]  /*2bbb0*/  LDL.LU R26, [R1+0xd8] ;  /* 0x0000d800011a7983 */ /* 0x000ee20000300800 */
[----:B------:R-:W3:Y:S02]  /*2bbc0*/  LDL.LU R27, [R1+0xdc] ;  /* 0x0000dc00011b7983 */ /* 0x000ee40000300800 */
[----:B------:R-:W-:Y:S01]  /*2bbd0*/  STL [R1+0x19d8], R29 ;  /* 0x0019d81d01007387 */ /* 0x000fe20000100800 */
[C---:B---3--:R-:W-:Y:S11]  /*2bbe0*/  HMMA.16816.F32 R24, R20.reuse, R12, R24 ;  /* 0x0000000c1418723c */ /* 0x048ff60000001818 */
[----:B------:R-:W-:Y:S11]  /*2bbf0*/  @!UPT UIADD3 URZ, URZ, URZ, URZ ;  /* 0x0000003f3f3ff290 */ /* 0x000ff6000fffe03f */
[----:B------:R-:W-:Y:S01]  /*2bc00*/  @!UPT UIADD3 URZ, URZ, URZ, URZ ;  /* 0x0000003f3f3ff290 */ /* 0x000fe2000fffe03f */
[----:B------:R0:W-:Y:S02]  /*2bc10*/  STL.64 [R1+0xd0], R24 ;  /* 0x0000d01801007387 */ /* 0x0001e40000100a00 */
[----:B0-----:R-:W-:Y:S02]  /*2bc20*/  IMAD.MOV.U32 R25, RZ, RZ, R12 ;  /* 0x000000ffff197224 */ /* 0x001fe400078e000c */
[----:B------:R-:W-:Y:S02]  /*2bc30*/  IMAD.MOV.U32 R24, RZ, RZ, R13 ;  /* 0x000000ffff187224 */ /* 0x000fe400078e000d */
[----:B------:R-:W0:Y:S04]  /*2bc40*/  LDSM.16.MT88.4 R12, [R0+0x21800] ;  /* 0x02180000000c783b */ /* 0x000e280000004200 */
[----:B------:R-:W-:Y:S04]  /*2bc50*/  STL.64 [R1+0xd8], R26 ;  /* 0x0000d81a01007387 */ /* 0x000fe80000100a00 */
[----:B0-----:R-:W-:Y:S01]  /*2bc60*/  STL.64 [R1+0x1a38], R14 ;  /* 0x001a380e01007387 */ /* 0x001fe20000100a00 */
[----:B------:R0:W-:Y:S03]  /*2bc70*/  STL.64 [R1+0x1a30], R12 ;  /* 0x001a300c01007387 */ /* 0x0001e60000100a00 */
[----:B0-----:R-:W2:Y:S01]  /*2bc80*/  LDL.LU R12, [R1+0xc0] ;  /* 0x0000c000010c7983 */ /* 0x001ea20000300800 */
[----:B------:R-:W2:Y:S02]  /*2bc90*/  LDL.LU R13, [R1+0xc4] ;  /* 0x0000c400010d7983 */ /* 0x000ea40000300800 */
[----:B------:R-:W2:Y:S02]  /*2bca0*/  LDL.LU R14, [R1+0xc8] ;  /* 0x0000c800010e7983 */ /* 0x000ea40000300800 */
[----:B------:R-:W2:Y:S01]  /*2bcb0*/  LDL.LU R15, [R1+0xcc] ;  /* 0x0000cc00010f7983 */ /* 0x000ea20000300800 */
[----:B------:R-:W-:Y:S01]  /*2bcc0*/  STL [R1+0x1880], R0 ;  /* 0x0018800001007387 */ /* 0x000fe20000100800 */
[C---:B--2---:R-:W-:Y:S11]  /*2bcd0*/  HMMA.16816.F32 R12, R20.reuse, R16, R12 ;  /* 0x00000010140c723c */ /* 0x044ff6000000180c */
[----:B------:R-:W-:Y:S11]  /*2bce0*/  @!UPT UIADD3 URZ, URZ, URZ, URZ ;  /* 0x0000003f3f3ff290 */ /* 0x000ff6000fffe03f */
[----:B------:R-:W-:Y:S01]  /*2bcf0*/  @!UPT UIADD3 URZ, URZ, URZ, URZ ;  /* 0x0000003f3f3ff290 */ /* 0x000fe2000fffe03f */
[----:B------:R-:W-:Y:S01]  /*2bd00*/  STL.64 [R1+0xc0], R12 ;  /* 0x0000c00c01007387 */ /* 0x000fe20000100a00 */
[----:B------:R0:W-:Y:S02]  /*2bd10*/  STL.64 [R1+0xc8], R14 ;  /* 0x0000c80e01007387 */ /* 0x0001e40000100a00 */
[----:B0-----:R-:W-:Y:S02]  /*2bd20*/  IMAD.MOV.U32 R15, RZ, RZ, R16 ;  /* 0x000000ffff0f7224 */ /* 0x001fe400078e0010 */
[----:B------:R-:W-:Y:S02]  /*2bd30*/  IMAD.MOV.U32 R14, RZ, RZ, R17 ;  /* 0x000000ffff0e7224 */ /* 0x000fe400078e0011 */
[----:B------:R-:W2:Y:S03]  /*2bd40*/  LDL.LU.64 R16, [R1+0x1b20] ;  /* 0x001b200001107983 */ /* 0x000ea60000300a00 */
[----:B------:R0:W-:Y:S02]  /*2bd50*/  STL.64 [R1+0x1ac8], R14 ;  /* 0x001ac80e01007387 */ /* 0x0001e40000100a00 */
[----:B------:R-:W3:Y:S02]  /*2bd60*/  LDL.LU R12, [R1+0x2d0] ;  /* 0x0002d000010c7983 */ /* 0x000ee40000300800 */
[----:B------:R-:W3:Y:S01]  /*2bd70*/  LDL.LU R13, [R1+0x2d4] ;  /* 0x0002d400010d7983 */ /* 0x000ee20000300800 */
[----:B0-----:R-:W3:Y:S01]  /*2bd80*/  LDL.LU R14, [R1+0x2d8] ;  /* 0x0002d800010e7983 */ /* 0x001ee20000300800 */
[----:B------:R-:W3:Y:S01]  /*2bd90*/  LDL.LU R15, [R1+0x2dc] ;  /* 0x0002dc00010f7983 */ /* 0x000ee20000300800 */
[----:B--2---:R-:W-:Y:S01]  /*2bda0*/  HMMA.16816.F32 R4, R20, R16, R4 ;  /* 0x000000101404723c */ /* 0x004fe20000001804 */
[----:B------:R-:W-:-:S02]  /*2bdb0*/  IMAD.MOV.U32 R10, RZ, RZ, R16 ;  /* 0x000000ffff0a7224 */ /* 0x000fc400078e0010 */
[----:B------:R-:W-:Y:S11]  /*2bdc0*/  IMAD.MOV.U32 R0, RZ, RZ, R17 ;  /* 0x000000ffff007224 */ /* 0x000ff600078e0011 */
[----:B------:R-:W-:Y:S09]  /*2bdd0*/  @!UPT UIADD3 URZ, URZ, URZ, URZ ;  /* 0x0000003f3f3ff290 */ /* 0x000ff2000fffe03f */
[----:B------:R-:W-:Y:S01]  /*2bde0*/  STL.64 [R1+0xb0], R4 ;  /* 0x0000b00401007387 */ /* 0x000fe20000100a00 */
[----:B------:R0:W-:Y:S03]  /*2bdf0*/  STL.64 [R1+0xb8], R6 ;  /* 0x0000b80601007387 */ /* 0x0001e60000100a00 */
[----:B0-----:R-:W2:Y:S01]  /*2be00*/  LDL.LU.64 R6, [R1+0x1b18] ;  /* 0x001b180001067983 */ /* 0x001ea20000300a00 */
[----:B------:R-:W2:Y:S02]  /*2be10*/  LDL.LU.64 R4, [R1+0x1b10] ;  /* 0x001b100001047983 */ /* 0x000ea40000300a00 */
[----:B------:R-:W3:Y:S02]  /*2be20*/  LDL.LU.64 R16, [R1+0x1b08] ;  /* 0x001b080001107983 */ /* 0x000ee40000300a00 */
[C---:B---3--:R-:W-:Y:S01]  /*2be30*/  HMMA.16816.F32 R12, R20.reuse, R16, R12 ;  /* 0x00000010140c723c */ /* 0x048fe2000000180c */
[----:B------:R-:W-:Y:S11]  /*2be40*/  IMAD.MOV.U32 R11, RZ, RZ, R17 ;  /* 0x000000ffff0b7224 */ /* 0x000ff600078e0011 */
[----:B------:R-:W-:Y:S11]  /*2be50*/  @!UPT UIADD3 URZ, URZ, URZ, URZ ;  /* 0x0000003f3f3ff290 */ /* 0x000ff6000fffe03f */
[----:B------:R0:W-:Y:S01]  /*2be60*/  STL.64 [R1+0xa0], R12 ;  /* 0x0000a00c01007387 */ /* 0x0001e20000100a00 */
[----:B------:R1:W-:Y:S02]  /*2be70*/  STL.64 [R1+0xa8], R14 ;  /* 0x0000a80e01007387 */ /* 0x0003e40000100a00 */
[----:B0-----:R-:W-:Y:S02]  /*2be80*/  IMAD.MOV.U32 R12, RZ, RZ, R16 ;  /* 0x000000ffff0c7224 */ /* 0x001fe400078e0010 */
[----:B------:R-:W2:Y:S02]  /*2be90*/  LDL.LU.64 R16, [R1+0x1b00] ;  /* 0x001b000001107983 */ /* 0x000ea40000300a00 */
[C---:B--2---:R-:W-:Y:S01]  /*2bea0*/  HMMA.16816.F32 R4, R20.reuse, R16, R4 ;  /* 0x000000101404723c */ /* 0x044fe20000001804 */
[----:B-1----:R-:W-:Y:S02]  /*2beb0*/  IMAD.MOV.U32 R14, RZ, RZ, R16 ;  /* 0x000000ffff0e7224 */ /* 0x002fe400078e0010 */
[----:B------:R-:W-:Y:S11]  /*2bec0*/  IMAD.MOV.U32 R13, RZ, RZ, R17 ;  /* 0x000000ffff0d7224 */ /* 0x000ff600078e0011 */
[----:B------:R-:W-:Y:S09]  /*2bed0*/  @!UPT UIADD3 URZ, URZ, URZ, URZ ;  /* 0x0000003f3f3ff290 */ /* 0x000ff2000fffe03f */
[----:B------:R-:W-:Y:S01]  /*2bee0*/  STL.64 [R1+0x40], R4 ;  /* 0x0000400401007387 */ /* 0x000fe20000100a00 */
[----:B------:R0:W-:Y:S03]  /*2bef0*/  STL.64 [R1+0x48], R6 ;  /* 0x0000480601007387 */ /* 0x0001e60000100a00 */
[----:B0-----:R-:W2:Y:S01]  /*2bf00*/  LDL.LU.64 R6, [R1+0x1af8] ;  /* 0x001af80001067983 */ /* 0x001ea20000300a00 */
[----:B------:R-:W2:Y:S02]  /*2bf10*/  LDL.LU.64 R4, [R1+0x1af0] ;  /* 0x001af00001047983 */ /* 0x000ea40000300a00 */
[----:B------:R-:W3:Y:S02]  /*2bf20*/  LDL.LU.64 R18, [R1+0x1ae8] ;  /* 0x001ae80001127983 */ /* 0x000ee40000300a00 */
[----:B------:R-:W2:Y:S02]  /*2bf30*/  LDL.LU.64 R16, [R1+0x1ae0] ;  /* 0x001ae00001107983 */ /* 0x000ea40000300a00 */
[C---:B--2---:R-:W-:Y:S11]  /*2bf40*/  HMMA.16816.F32 R4, R20.reuse, R16, R4 ;  /* 0x000000101404723c */ /* 0x044ff60000001804 */
[----:B------:R-:W-:Y:S11]  /*2bf50*/  @!UPT UIADD3 URZ, URZ, URZ, URZ ;  /* 0x0000003f3f3ff290 */ /* 0x000ff6000fffe03f */
[----:B------:R-:W-:Y:S01]  /*2bf60*/  @!UPT UIADD3 URZ, URZ, URZ, URZ ;  /* 0x0000003f3f3ff290 */ /* 0x000fe2000fffe03f */
[----:B------:R-:W-:Y:S01]  /*2bf70*/  STL.64 [R1+0x30], R4 ;  /* 0x0000300401007387 */ /* 0x000fe20000100a00 */
[----:B------:R0:W-:Y:S03]  /*2bf80*/  STL.64 [R1+0x38], R6 ;  /* 0x0000380601007387 */ /* 0x0001e60000100a00 */
[----:B0-----:R-:W2:Y:S01]  /*2bf90*/  LDL.LU.64 R6, [R1+0x1ad8] ;  /* 0x001ad80001067983 */ /* 0x001ea20000300a00 */
[----:B------:R-:W4:Y:S02]  /*2bfa0*/  LDL.LU.64 R4, [R1+0x1ad0] ;  /* 0x001ad00001047983 */ /* 0x000f240000300a00 */
[----:B---3--:R-:W-:Y:S02]  /*2bfb0*/  STL.64 [R1+0x1a58], R18 ;  /* 0x001a581201007387 */ /* 0x008fe40000100a00 */
[----:B------:R0:W-:Y:S02]  /*2bfc0*/  STL.64 [R1+0x1a50], R16 ;  /* 0x001a501001007387 */ /* 0x0001e40000100a00 */
[----:B0-----:R-:W4:Y:S01]  /*2bfd0*/  LDL.LU R16, [R1+0x2a0] ;  /* 0x0002a00001107983 */ /* 0x001f220000300800 */
[----:B------:R-:W4:Y:S02]  /*2bfe0*/  LDL.LU R17, [R1+0x2a4] ;  /* 0x0002a40001117983 */ /* 0x000f240000300800 */
[----:B------:R-:W4:Y:S02]  /*2bff0*/  LDL.LU R18, [R1+0x2a8] ;  /* 0x0002a80001127983 */ /* 0x000f240000300800 */
[----:B------:R-:W4:Y:S02]  /*2c000*/  LDL.LU R19, [R1+0x2ac] ;  /* 0x0002ac0001137983 */ /* 0x000f240000300800 */
[----:B----4-:R-:W-:Y:S11]  /*2c010*/  HMMA.16816.F32 R16, R20, R4, R16 ;  /* 0x000000041410723c */ /* 0x010ff60000001810 */
[----:B------:R-:W-:Y:S11]  /*2c020*/  @!UPT UIADD3 URZ, URZ, URZ, URZ ;  /* 0x0000003f3f3ff290 */ /* 0x000ff6000fffe03f */
[----:B------:R-:W-:Y:S01]  /*2c030*/  @!UPT UIADD3 URZ, URZ, URZ, URZ ;  /* 0x0000003f3f3ff290 */ /* 0x000fe2000fffe03f */
[----:B------:R0:W-:Y:S01]  /*2c040*/  STL.64 [R1+0x20], R16 ;  /* 0x0000201001007387 */ /* 0x0001e20000100a00 */
[----:B------:R-:W-:Y:S02]  /*2c050*/  STL.64 [R1+0x28], R18 ;  /* 0x0000281201007387 */ /* 0x000fe40000100a00 */
[----:B0-----:R-:W-:Y:S02]  /*2c060*/  IMAD.MOV.U32 R16, RZ, RZ, R14 ;  /* 0x000000ffff107224 */ /* 0x001fe400078e000e */
[----:B------:R-:W-:-:S05]  /*2c070*/  IMAD.MOV.U32 R17, RZ, RZ, R13 ;  /* 0x000000ffff117224 */ /* 0x000fca00078e000d */
[----:B------:R0:W-:Y:S01]  /*2c080*/  STL.64 [R1+0x1a70], R16 ;  /* 0x001a701001007387 */ /* 0x0001e20000100a00 */
[----:B--2---:R-:W-:Y:S02]  /*2c090*/  STL.64 [R1+0x1a48], R6 ;  /* 0x001a480601007387 */ /* 0x004fe40000100a00 */
[----:B------:R1:W-:Y:S02]  /*2c0a0*/  STL.64 [R1+0x1a40], R4 ;  /* 0x001a400401007387 */ /* 0x0003e40000100a00 */
[----:B0-----:R-:W-:Y:S02]  /*2c0b0*/  IMAD.MOV.U32 R16, RZ, RZ, R12 ;  /* 0x000000ffff107224 */ /* 0x001fe400078e000c */
[----:B------:R-:W-:Y:S01]  /*2c0c0*/  IMAD.MOV.U32 R17, RZ, RZ, R11 ;  /* 0x000000ffff117224 */ /* 0x000fe200078e000b */
[----:B-1----:R-:W2:Y:S01]  /*2c0d0*/  LDL.LU R4, [R1+0x200] ;  /* 0x0002000001047983 */ /* 0x002ea20000300800 */
[----:B------:R-:W2:Y:S02]  /*2c0e0*/  LDL.LU R5, [R1+0x204] ;  /* 0x0002040001057983 */ /* 0x000ea40000300800 */
[----:B------:R-:W3:Y:S02]  /*2c0f0*/  LDL.LU R6, [R1+0x208] ;  /* 0x0002080001067983 */ /* 0x000ee40000300800 */
[----:B------:R-:W3:Y:S01]  /*2c100*/  LDL.LU R7, [R1+0x20c] ;  /* 0x00020c0001077983 */ /* 0x000ee20000300800 */
[----:B------:R0:W-:Y:S01]  /*2c110*/  STL.64 [R1+0x1a88], R16 ;  /* 0x001a881001007387 */ /* 0x0001e20000100a00 */
[----:B------:R-:W4:Y:S02]  /*2c120*/  LDL.LU R12, [R1+0x280] ;  /* 0x00028000010c7983 */ /* 0x000f240000300800 */
[----:B------:R-:W4:Y:S02]  /*2c130*/  LDL.LU R13, [R1+0x284] ;  /* 0x00028400010d7983 */ /* 0x000f240000300800 */
[----:B------:R-:W4:Y:S01]  /*2c140*/  LDL.LU R14, [R1+0x288] ;  /* 0x00028800010e7983 */ /* 0x000f220000300800 */
[----:B------:R-:W4:Y:S01]  /*2c150*/  LDL.LU R15, [R1+0x28c] ;  /* 0x00028c00010f7983 */ /* 0x000f220000300800 */
[----:B------:R-:W2:Y:S02]  /*2c160*/  LDL R26, [R1+0xd18] ;  /* 0x000d1800011a7983 */ /* 0x000ea40000100800 */
[----:B0-----:R-:W-:-:S02]  /*2c170*/  IMAD.MOV.U32 R16, RZ, RZ, R10 ;  /* 0x000000ffff107224 */ /* 0x001fc400078e000a */
[----:B------:R-:W-:-:S05]  /*2c180*/  IMAD.MOV.U32 R17, RZ, RZ, R0 ;  /* 0x000000ffff117224 */ /* 0x000fca00078e0000 */
[----:B------:R0:W-:Y:S04]  /*2c190*/  STL.64 [R1+0x1aa0], R16 ;  /* 0x001aa01001007387 */ /* 0x0001e80000100a00 */
        /* <DEDUP_REMOVED lines=10> */
[----:B------:R-:W2:Y:S01]  /*2c240*/  LDL R27, [R1+0xd14] ;  /* 0x000d1400011b7983 */ /* 0x000ea20000100800 */
[----:B---3--:R-:W-:Y:S02]  /*2c250*/  STL.64 [R1+0x1a68], R6 ;  /* 0x001a680601007387 */ /* 0x008fe40000100a00 */
[----:B------:R0:W-:Y:S02]  /*2c260*/  STL.64 [R1+0x1a60], R4 ;  /* 0x001a600401007387 */ /* 0x0001e40000100a00 */
[----:B0-----:R-:W3:Y:S01]  /*2c270*/  LDL.LU R4, [R1+0x210] ;  /* 0x0002100001047983 */ /* 0x001ee20000300800 */
[----:B------:R-:W3:Y:S02]  /*2c280*/  LDL.LU R5, [R1+0x214] ;  /* 0x0002140001057983 */ /* 0x000ee40000300800 */
[----:B------:R-:W2:Y:S02]  /*2c290*/  LDL.LU R6, [R1+0x218] ;  /* 0x0002180001067983 */ /* 0x000ea40000300800 */
[----:B------:R-:W2:Y:S01]  /*2c2a0*/  LDL.LU R7, [R1+0x21c] ;  /* 0x00021c0001077983 */ /* 0x000ea20000300800 */
[----:B----4-:R-:W-:Y:S01]  /*2c2b0*/  HMMA.16816.F32 R20, R20, R8, R12 ;  /* 0x000000081414723c */ /* 0x010fe2000000180c */
[----:B--2---:R-:W-:Y:S01]  /*2c2c0*/  STL.64 [R1+0x1a80], R6 ;  /* 0x001a800601007387 */ /* 0x004fe20000100a00 */
[----:B---3--:R0:W-:Y:S03]  /*2c2d0*/  STL.64 [R1+0x1a78], R4 ;  /* 0x001a780401007387 */ /* 0x0081e60000100a00 */
[----:B0-----:R-:W2:Y:S01]  /*2c2e0*/  LDL.LU R4, [R1+0x220] ;  /* 0x0002200001047983 */ /* 0x001ea20000300800 */
[----:B------:R-:W2:Y:S02]  /*2c2f0*/  LDL.LU R5, [R1+0x224] ;  /* 0x0002240001057983 */ /* 0x000ea40000300800 */
[----:B------:R-:W3:Y:S02]  /*2c300*/  LDL.LU R6, [R1+0x228] ;  /* 0x0002280001067983 */ /* 0x000ee40000300800 */
[----:B------:R-:W3:Y:S02]  /*2c310*/  LDL.LU R7, [R1+0x22c] ;  /* 0x00022c0001077983 */ /* 0x000ee40000300800 */
[----:B------:R-:W-:-:S02]  /*2c320*/  IMAD.MOV.U32 R13, RZ, RZ, R8 ;  /* 0x000000ffff0d7224 */ /* 0x000fc400078e0008 */
[----:B------:R-:W-:Y:S01]  /*2c330*/  IMAD.MOV.U32 R12, RZ, RZ, R9 ;  /* 0x000000ffff0c7224 */ /* 0x000fe200078e0009 */
[----:B---3--:R-:W-:Y:S01]  /*2c340*/  STL.64 [R1+0x1a98], R6 ;  /* 0x001a980601007387 */ /* 0x008fe20000100a00 */
[----:B--2---:R0:W-:Y:S03]  /*2c350*/  STL.64 [R1+0x1a90], R4 ;  /* 0x001a900401007387 */ /* 0x0041e60000100a00 */
[----:B0-----:R-:W2:Y:S01]  /*2c360*/  LDL.LU R4, [R1+0x260] ;  /* 0x0002600001047983 */ /* 0x001ea20000300800 */
[----:B------:R-:W2:Y:S02]  /*2c370*/  LDL.LU R5, [R1+0x264] ;  /* 0x0002640001057983 */ /* 0x000ea40000300800 */
[----:B------:R-:W2:Y:S02]  /*2c380*/  LDL.LU R6, [R1+0x268] ;  /* 0x0002680001067983 */ /* 0x000ea40000300800 */
[----:B------:R-:W2:Y:S01]  /*2c390*/  LDL.LU R7, [R1+0x26c] ;  /* 0x00026c0001077983 */ /* 0x000ea20000300800 */
[----:B------:R-:W3:Y:S01]  /*2c3a0*/  LDL.LU.64 R14, [R1+0x1ac8] ;  /* 0x001ac800010e7983 */ /* 0x000ee20000300a00 */
[----:B------:R0:W-:Y:S02]  /*2c3b0*/  STL.64 [R1+0x10], R20 ;  /* 0x0000101401007387 */ /* 0x0001e40000100a00 */
[----:B------:R1:W-:Y:S02]  /*2c3c0*/  STL.64 [R1+0x18], R22 ;  /* 0x0000181601007387 */ /* 0x0003e40000100a00 */
[----:B------:R-:W1:Y:S01]  /*2c3d0*/  LDL.LU.64 R10, [R1+0x1ac0] ;  /* 0x001ac000010a7983 */ /* 0x000e620000300a00 */
[----:B------:R-:W1:Y:S01]  /*2c3e0*/  LDL.LU.64 R8, [R1+0x1ab8] ;  /* 0x001ab80001087983 */ /* 0x000e620000300a00 */
[----:B0-----:R-:W-:-:S02]  /*2c3f0*/  IMAD.MOV.U32 R20, RZ, RZ, R25 ;  /* 0x000000ffff147224 */ /* 0x001fc400078e0019 */
[----:B------:R-:W-:-:S07]  /*2c400*/  IMAD.MOV.U32 R21, RZ, RZ, R24 ;  /* 0x000000ffff157224 */ /* 0x000fce00078e0018 */
[----:B-1----:R-:W-:Y:S01]  /*2c410*/  HMMA.16816.F32 R20, R8, R20, R16 ;  /* 0x000000140814723c */ /* 0x002fe20000001810 */
[----:B------:R-:W4:Y:S01]  /*2c420*/  LDL.LU.64 R18, [R1+0x1ab0] ;  /* 0x001ab00001127983 */ /* 0x000f220000300a00 */
[----:B------:R-:W4:Y:S11]  /*2c430*/  LDL.LU.64 R16, [R1+0x1aa8] ;  /* 0x001aa80001107983 */ /* 0x000f360000300a00 */
[----:B------:R-:W-:Y:S10]  /*2c440*/  @!UPT UIADD3 URZ, URZ, URZ, URZ ;  /* 0x0000003f3f3ff290 */ /* 0x000ff4000fffe03f */
[----:B------:R-:W-:Y:S01]  /*2c450*/  STL [R1+0x250], R20 ;  /* 0x0002501401007387 */ /* 0x000fe20000100800 */
[----:B------:R-:W-:Y:S02]  /*2c460*/  STL.64 [R1+0x258], R22 ;  /* 0x0002581601007387 */ /* 0x000fe40000100a00 */
[----:B------:R-:W-:Y:S02]  /*2c470*/  IMAD.MOV.U32 R0, RZ, RZ, R21 ;  /* 0x000000ffff007224 */ /* 0x000fe400078e0015 */
[----:B------:R-:W0:Y:S04]  /*2c480*/  LDSM.16.MT88.4 R20, [R26+0x21800] ;  /* 0x021800001a14783b */ /* 0x000e280000004200 */
[----:B------:R-:W-:Y:S01]  /*2c490*/  STL [R1+0x1884], R0 ;  /* 0x0018840001007387 */ /* 0x000fe20000100800 */
[----:B------:R-:W1:Y:S03]  /*2c4a0*/  LDSM.16.MT88.4 R24, [R27+0x21800] ;  /* 0x021800001b18783b */ /* 0x000e660000004200 */
[----:B0-----:R-:W-:Y:S01]  /*2c4b0*/  STL.64 [R1+0x19b0], R22 ;  /* 0x0019b01601007387 */ /* 0x001fe20000100a00 */
[----:B------:R3:W-:Y:S02]  /*2c4c0*/  STL.64 [R1+0x19a8], R20 ;  /* 0x0019a81401007387 */ /* 0x0007e40000100a00 */
[----:B---3--:R-:W-:-:S02]  /*2c4d0*/  IMAD.MOV.U32 R20, RZ, RZ, R15 ;  /* 0x000000ffff147224 */ /* 0x008fc400078e000f */
[----:B------:R-:W-:-:S07]  /*2c4e0*/  IMAD.MOV.U32 R21, RZ, RZ, R14 ;  /* 0x000000ffff157224 */ /* 0x000fce00078e000e */
[C---:B----4-:R-:W-:Y:S01]  /*2c4f0*/  HMMA.16816.F32 R20, R8.reuse, R20, R16 ;  /* 0x000000140814723c */ /* 0x050fe20000001810 */
[----:B------:R-:W2:Y:S11]  /*2c500*/  LDL.LU.64 R16, [R1+0x1aa0] ;  /* 0x001aa00001107983 */ /* 0x000eb60000300a00 */
[----:B------:R-:W-:Y:S11]  /*2c510*/  @!UPT UIADD3 URZ, URZ, URZ, URZ ;  /* 0x0000003f3f3ff290 */ /* 0x000ff6000fffe03f */
[----:B------:R0:W-:Y:S01]  /*2c520*/  STL.64 [R1+0x240], R20 ;  /* 0x0002401401007387 */ /* 0x0001e20000100a00 */
[----:B------:R-:W-:Y:S02]  /*2c530*/  STL.64 [R1+0x248], R22 ;  /* 0x0002481601007387 */ /* 0x000fe40000100a00 */
[----:B0-----:R-:W-:Y:S02]  /*2c540*/  IMAD.MOV.U32 R21, RZ, RZ, R12 ;  /* 0x000000ffff157224 */ /* 0x001fe400078e000c */
[----:B------:R-:W-:Y:S01]  /*2c550*/  IMAD.MOV.U32 R20, RZ, RZ, R13 ;  /* 0x000000ffff147224 */ /* 0x000fe200078e000d */
[----:B------:R-:W3:Y:S01]  /*2c560*/  LDL.LU R12, [R1+0x1b0] ;  /* 0x0001b000010c7983 */ /* 0x000ee20000300800 */
[----:B------:R-:W3:Y:S02]  /*2c570*/  LDL.LU R13, [R1+0x1b4] ;  /* 0x0001b400010d7983 */ /* 0x000ee40000300800 */
[----:B------:R-:W3:Y:S02]  /*2c580*/  LDL.LU R14, [R1+0x1b8] ;  /* 0x0001b800010e7983 */ /* 0x000ee40000300800 */
[----:B------:R-:W3:Y:S01]  /*2c590*/  LDL.LU R15, [R1+0x1bc] ;  /* 0x0001bc00010f7983 */ /* 0x000ee20000300800 */
[----:B-1----:R-:W-:Y:S01]  /*2c5a0*/  STL.64 [R1+0x1920], R26 ;  /* 0x0019201a01007387 */ /* 0x002fe20000100a00 */
[----:B------:R0:W-:Y:S03]  /*2c5b0*/  STL.64 [R1+0x1918], R24 ;  /* 0x0019181801007387 */ /* 0x0001e60000100a00 */
[----:B0-----:R-:W4:Y:S01]  /*2c5c0*/  LDL.LU R24, [R1+0x1f0] ;  /* 0x0001f00001187983 */ /* 0x001f220000300800 */
[----:B------:R-:W4:Y:S02]  /*2c5d0*/  LDL.LU R25, [R1+0x1f4] ;  /* 0x0001f40001197983 */ /* 0x000f240000300800 */
[----:B------:R-:W4:Y:S02]  /*2c5e0*/  LDL.LU R26, [R1+0x1f8] ;  /* 0x0001f800011a7983 */ /* 0x000f240000300800 */
[----:B------:R-:W4:Y:S01]  /*2c5f0*/  LDL.LU R27, [R1+0x1fc] ;  /* 0x0001fc00011b7983 */ /* 0x000f220000300800 */
[----:B--2---:R-:W-:Y:S01]  /*2c600*/  HMMA.16816.F32 R16, R8, R16, R4 ;  /* 0x000000100810723c */ /* 0x004fe20000001804 */
[----:B------:R-:W2:Y:S01]  /*2c610*/  LDL.LU.64 R6, [R1+0x1a98] ;  /* 0x001a980001067983 */ /* 0x000ea20000300a00 */
[----:B------:R-:W2:Y:S11]  /*2c620*/  LDL.LU.64 R4, [R1+0x1a90] ;  /* 0x001a900001047983 */ /* 0x000eb60000300a00 */
[----:B------:R-:W-:Y:S10]  /*2c630*/  @!UPT UIADD3 URZ, URZ, URZ, URZ ;  /* 0x0000003f3f3ff290 */ /* 0x000ff4000fffe03f */
        /* <DEDUP_REMOVED lines=9> */
[----:B------:R0:W-:Y:S01]  /*2c6d0*/  STL.64 [R1+0x220], R16 ;  /* 0x0002201001007387 */ /* 0x0001e20000100a00 */
[----:B------:R2:W-:Y:S03]  /*2c6e0*/  STL.64 [R1+0x228], R18 ;  /* 0x0002281201007387 */ /* 0x0005e60000100a00 */
[----:B0-----:R-:W2:Y:S02]  /*2c6f0*/  LDL.LU.64 R16, [R1+0x1a70] ;  /* 0x001a700001107983 */ /* 0x001ea40000300a00 */
[C---:B--2---:R-:W-:Y:S02]  /*2c700*/  HMMA.16816.F32 R16, R8.reuse, R16, R4 ;  /* 0x000000100810723c */ /* 0x044fe40000001804 */
[----:B------:R-:W2:Y:S01]  /*2c710*/  LDL.LU.64 R6, [R1+0x1a68] ;  /* 0x001a680001067983 */ /* 0x000ea20000300a00 */
[----:B------:R-:W2:Y:S11]  /*2c720*/  LDL.LU.64 R4, [R1+0x1a60] ;  /* 0x001a600001047983 */ /* 0x000eb60000300a00 */
[----:B------:R-:W-:Y:S09]  /*2c730*/  @!UPT UIADD3 URZ, URZ, URZ, URZ ;  /* 0x0000003f3f3ff290 */ /* 0x000ff2000fffe03f */
[----:B------:R-:W-:Y:S01]  /*2c740*/  STL.64 [R1+0x210], R16 ;  /* 0x0002101001007387 */ /* 0x000fe20000100a00 */
[----:B------:R0:W-:Y:S02]  /*2c750*/  STL [R1+0x218], R18 ;  /* 0x0002181201007387 */ /* 0x0001e40000100800 */
[----:B------:R-:W-:Y:S02]  /*2c760*/  IMAD.MOV.U32 R0, RZ, RZ, R19 ;  /* 0x000000ffff007224 */ /* 0x000fe400078e0013 */
        /* <DEDUP_REMOVED lines=9> */
[C---:B----4-:R-:W-:Y:S11]  /*2c800*/  HMMA.16816.F32 R24, R8.reuse, R4, R24 ;  /* 0x000000040818723c */ /* 0x050ff60000001818 */
[----:B------:R-:W-:Y:S11]  /*2c810*/  @!UPT UIADD3 URZ, URZ, URZ, URZ ;  /* 0x0000003f3f3ff290 */ /* 0x000ff6000fffe03f */
[----:B------:R-:W-:Y:S01]  /*2c820*/  @!UPT UIADD3 URZ, URZ, URZ, URZ ;  /* 0x0000003f3f3ff290 */ /* 0x000fe2000fffe03f */
[----:B------:R-:W-:Y:S01]  /*2c830*/  STL.64 [R1+0x1f0], R24 ;  /* 0x0001f01801007387 */ /* 0x000fe20000100a00 */
[----:B--2---:R0:W-:Y:S02]  /*2c840*/  STL.64 [R1+0x1a28], R6 ;  /* 0x001a280601007387 */ /* 0x0041e40000100a00 */
[----:B------:R-:W2:Y:S02]  /*2c850*/  LDL.LU R4, [R1+0x1a0] ;  /* 0x0001a00001047983 */ /* 0x000ea40000300800 */
[----:B------:R-:W-:Y:S02]  /*2c860*/  IMAD.MOV.U32 R17, RZ, RZ, R26 ;  /* 0x000000ffff117224 */ /* 0x000fe400078e001a */
[----:B------:R-:W-:Y:S01]  /*2c870*/  IMAD.MOV.U32 R16, RZ, RZ, R27 ;  /* 0x000000ffff107224 */ /* 0x000fe200078e001b */
[----:B------:R-:W2:Y:S04]  /*2c880*/  LDL.LU R5, [R1+0x1a4] ;  /* 0x0001a40001057983 */ /* 0x000ea80000300800 */
[----:B0-----:R-:W2:Y:S01]  /*2c890*/  LDL.LU R6, [R1+0x1a8] ;  /* 0x0001a80001067983 */ /* 0x001ea20000300800 */
[----:B------:R-:W2:Y:S02]  /*2c8a0*/  LDL.LU R7, [R1+0x1ac] ;  /* 0x0001ac0001077983 */ /* 0x000ea40000300800 */
[----:B------:R-:W2:Y:S02]  /*2c8b0*/  LDL.64 R26, [R1+0x98] ;  /* 0x00009800011a7983 */ /* 0x000ea40000100a00 */
[----:B------:R-:W-:Y:S01]  /*2c8c0*/  STL [R1+0x19f0], R18 ;  /* 0x0019f01201007387 */ /* 0x000fe20000100800 */
[----:B------:R0:W-:Y:S04]  /*2c8d0*/  STL.64 [R1+0x19e8], R16 ;  /* 0x0019e81001007387 */ /* 0x0001e80000100a00 */
[----:B0-----:R-:W4:Y:S01]  /*2c8e0*/  LDL.LU R16, [R1+0x170] ;  /* 0x0001700001107983 */ /* 0x001f220000300800 */
[----:B------:R-:W4:Y:S02]  /*2c8f0*/  LDL.LU R17, [R1+0x174] ;  /* 0x0001740001117983 */ /* 0x000f240000300800 */
[----:B------:R-:W2:Y:S02]  /*2c900*/  LDL.LU R18, [R1+0x178] ;  /* 0x0001780001127983 */ /* 0x000ea40000300800 */
[----:B--2---:R0:W-:Y:S01]  /*2c910*/  STL.64 [R1+0x1a00], R18 ;  /* 0x001a001201007387 */ /* 0x0041e20000100a00 */
[----:B----4-:R-:W-:Y:S03]  /*2c920*/  STL.64 [R1+0x19f8], R16 ;  /* 0x0019f81001007387 */ /* 0x010fe60000100a00 */
[----:B0-----:R-:W2:Y:S01]  /*2c930*/  LDL.64 R18, [R1+0x78] ;  /* 0x0000780001127983 */ /* 0x001ea20000100a00 */
[----:B---3--:R-:W-:Y:S03]  /*2c940*/  HMMA.16816.F32 R20, R8, R20, R12 ;  /* 0x000000140814723c */ /* 0x008fe6000000180c */
[----:B--2---:R0:W-:Y:S04]  /*2c950*/  STL.64 [R1+0x1a10], R18 ;  /* 0x001a101201007387 */ /* 0x0041e80000100a00 */
[----:B0-----:R-:W2:Y:S01]  /*2c960*/  LDL.64 R18, [R1+0x88] ;  /* 0x0000880001127983 */ /* 0x001ea20000100a00 */
[----:B------:R-:W3:Y:S02]  /*2c970*/  LDL.LU.64 R14, [R1+0x1a38] ;  /* 0x001a3800010e7983 */ /* 0x000ee40000300a00 */
[----:B------:R-:W3:Y:S02]  /*2c980*/  LDL.LU.64 R12, [R1+0x1a30] ;  /* 0x001a3000010c7983 */ /* 0x000ee40000300a00 */
[----:B------:R-:W4:Y:S02]  /*2c990*/  LDL R11, [R1+0xd10] ;  /* 0x000d1000010b7983 */ /* 0x000f240000100800 */
[----:B----4-:R0:W-:Y:S09]  /*2c9a0*/  STL [R1+0x19e4], R11 ;  /* 0x0019e40b01007387 */ /* 0x0101f20000100800 */
[----:B------:R-:W-:Y:S02]  /*2c9b0*/  STL.64 [R1+0x1b0], R20 ;  /* 0x0001b01401007387 */ /* 0x000fe40000100a00 */
[----:B------:R-:W-:Y:S01]  /*2c9c0*/  STL.64 [R1+0x1b8], R22 ;  /* 0x0001b81601007387 */ /* 0x000fe20000100a00 */
[----:B0-----:R-:W4:Y:S01]  /*2c9d0*/  LDL.64 R10, [R1+0x68] ;  /* 0x00006800010a7983 */ /* 0x001f220000100a00 */
[----:B---3--:R-:W-:Y:S03]  /*2c9e0*/  HMMA.16816.F32 R4, R12, R26, R4 ;  /* 0x0000001a0c04723c */ /* 0x008fe60000001804 */
[----:B----4-:R0:W-:Y:S01]  /*2c9f0*/  STL.64 [R1+0x1a08], R10 ;  /* 0x001a080a01007387 */ /* 0x0101e20000100a00 */
[----:B------:R-:W3:Y:S02]  /*2ca00*/  LDL.LU R8, [R1+0x180] ;  /* 0x0001800001087983 */ /* 0x000ee40000300800 */
[----:B------:R-:W3:Y:S01]  /*2ca10*/  LDL.LU R9, [R1+0x184] ;  /* 0x0001840001097983 */ /* 0x000ee20000300800 */
[----:B0-----:R-:W4:Y:S01]  /*2ca20*/  LDL.LU R10, [R1+0x188] ;  /* 0x00018800010a7983 */ /* 0x001f220000300800 */
[----:B------:R-:W4:Y:S03]  /*2ca30*/  LDL.LU R11, [R1+0x18c] ;  /* 0x00018c00010b7983 */ /* 0x000f260000300800 */
[----:B----4-:R-:W-:Y:S01]  /*2ca40*/  STL.64 [R1+0x1a20], R10 ;  /* 0x001a200a01007387 */ /* 0x010fe20000100a00 */
[----:B---3--:R0:W-:Y:S03]  /*2ca50*/  STL.64 [R1+0x1a18], R8 ;  /* 0x001a180801007387 */ /* 0x0081e60000100a00 */
        /* <DEDUP_REMOVED lines=8> */
[----:B------:R-:W-:Y:S01]  /*2cae0*/  STL.64 [R1+0x1a0], R4 ;  /* 0x0001a00401007387 */ /* 0x000fe20000100a00 */
[----:B------:R0:W-:Y:S03]  /*2caf0*/  STL.64 [R1+0x1a8], R6 ;  /* 0x0001a80601007387 */ /* 0x0001e60000100a00 */
[----:B0-----:R-:W4:Y:S01]  /*2cb00*/  LDL.LU.64 R6, [R1+0x1a28] ;  /* 0x001a280001067983 */ /* 0x001f220000300a00 */
[----:B------:R-:W3:Y:S02]  /*2cb10*/  LDL.LU R24, [R1+0x100] ;  /* 0x0001000001187983 */ /* 0x000ee40000300800 */
[----:B------:R-:W3:Y:S02]  /*2cb20*/  LDL.LU R25, [R1+0x104] ;  /* 0x0001040001197983 */ /* 0x000ee40000300800 */
[----:B------:R-:W-:-:S02]  /*2cb30*/  IMAD.MOV.U32 R5, RZ, RZ, R26 ;  /* 0x000000ffff057224 */ /* 0x000fc400078e001a */
[----:B------:R-:W-:Y:S01]  /*2cb40*/  IMAD.MOV.U32 R4, RZ, RZ, R27 ;  /* 0x000000ffff047224 */ /* 0x000fe200078e001b */
[----:B--2---:R-:W-:Y:S01]  /*2cb50*/  HMMA.16816.F32 R8, R12, R18, R8 ;  /* 0x000000120c08723c */ /* 0x004fe20000001808 */
[----:B----4-:R-:W-:Y:S02]  /*2cb60*/  IMAD.MOV.U32 R26, RZ, RZ, R7 ;  /* 0x000000ffff1a7224 */ /* 0x010fe400078e0007 */
[----:B------:R-:W-:-:S05]  /*2cb70*/  IMAD.MOV.U32 R27, RZ, RZ, R6 ;  /* 0x000000ffff1b7224 */ /* 0x000fca00078e0006 */
[----:B------:R0:W-:Y:S01]  /*2cb80*/  STL.64 [R1+0x1930], R26 ;  /* 0x0019301a01007387 */ /* 0x0001e20000100a00 */
[----:B---3--:R1:W-:Y:S03]  /*2cb90*/  STL.64 [R1+0x1928], R24 ;  /* 0x0019281801007387 */ /* 0x0083e60000100a00 */
[----:B0-----:R-:W2:Y:S04]  /*2cba0*/  LDL R26, [R1+0x58] ;  /* 0x00005800011a7983 */ /* 0x001ea80000100800 */
[----:B------:R-:W2:Y:S07]  /*2cbb0*/  LDL R27, [R1+0x5c] ;  /* 0x00005c00011b7983 */ /* 0x000eae0000100800 */
[----:B------:R-:W-:Y:S02]  /*2cbc0*/  STL.64 [R1+0x190], R8 ;  /* 0x0001900801007387 */ /* 0x000fe40000100a00 */
[----:B------:R0:W-:Y:S02]  /*2cbd0*/  STL.64 [R1+0x198], R10 ;  /* 0x0001980a01007387 */ /* 0x0001e40000100a00 */
[----:B-1----:R-:W-:-:S02]  /*2cbe0*/  IMAD.MOV.U32 R25, RZ, RZ, R18 ;  /* 0x000000ffff197224 */ /* 0x002fc400078e0012 */
[----:B------:R-:W-:Y:S01]  /*2cbf0*/  IMAD.MOV.U32 R24, RZ, RZ, R19 ;  /* 0x000000ffff187224 */ /* 0x000fe200078e0013 */
[----:B0-----:R-:W3:Y:S01]  /*2cc00*/  LDL.LU.64 R10, [R1+0x1a20] ;  /* 0x001a2000010a7983 */ /* 0x001ee20000300a00 */
[----:B------:R-:W3:Y:S02]  /*2cc10*/  LDL.LU.64 R8, [R1+0x1a18] ;  /* 0x001a180001087983 */ /* 0x000ee40000300a00 */
[----:B------:R-:W3:Y:S02]  /*2cc20*/  LDL.LU.64 R18, [R1+0x1a10] ;  /* 0x001a100001127983 */ /* 0x000ee40000300a00 */
[C---:B---3--:R-:W-:Y:S01]  /*2cc30*/  HMMA.16816.F32 R8, R12.reuse, R18, R8 ;  /* 0x000000120c08723c */ /* 0x048fe20000001808 */
[----:B------:R-:W-:Y:S02]  /*2cc40*/  IMAD.MOV.U32 R6, RZ, RZ, R18 ;  /* 0x000000ffff067224 */ /* 0x000fe400078e0012 */
        /* <DEDUP_REMOVED lines=8> */
[----:B------:R-:W-:Y:S11]  /*2ccd0*/  IMAD.MOV.U32 R29, RZ, RZ, R11 ;  /* 0x000000ffff1d7224 */ /* 0x000ff600078e000b */
[----:B------:R-:W-:Y:S11]  /*2cce0*/  @!UPT UIADD3 URZ, URZ, URZ, URZ ;  /* 0x0000003f3f3ff290 */ /* 0x000ff6000fffe03f */
[----:B------:R-:W-:Y:S01]  /*2ccf0*/  STL.64 [R1+0x170], R16 ;  /* 0x0001701001007387 */ /* 0x000fe20000100a00 */
[----:B------:R0:W-:Y:S03]  /*2cd00*/  STL.64 [R1+0x178], R18 ;  /* 0x0001781201007387 */ /* 0x0001e60000100a00 */
[----:B0-----:R-:W3:Y:S01]  /*2cd10*/  LDL.LU R18, [R1+0x19f0] ;  /* 0x0019f00001127983 */ /* 0x001ee20000300800 */
[----:B------:R-:W4:Y:S02]  /*2cd20*/  LDL.LU.64 R16, [R1+0x19e8] ;  /* 0x0019e80001107983 */ /* 0x000f240000300a00 */
[----:B------:R-:W2:Y:S02]  /*2cd30*/  LDL.LU R11, [R1+0x19e4] ;  /* 0x0019e400010b7983 */ /* 0x000ea40000300800 */
[----:B------:R-:W-:Y:S02]  /*2cd40*/  IMAD.MOV.U32 R19, RZ, RZ, R10 ;  /* 0x000000ffff137224 */ /* 0x000fe400078e000a */
[----:B--2---:R-:W0:Y:S04]  /*2cd50*/  LDSM.16.MT88.4 R8, [R11+0x21800] ;  /* 0x021800000b08783b */ /* 0x004e280000004200 */
[----:B0-----:R0:W-:Y:S01]  /*2cd60*/  STL.64 [R1+0x1878], R10 ;  /* 0x0018780a01007387 */ /* 0x0011e20000100a00 */
[----:B------:R1:W-:Y:S03]  /*2cd70*/  STL.64 [R1+0x1870], R8 ;  /* 0x0018700801007387 */ /* 0x0003e60000100a00 */
[----:B0-----:R-:W2:Y:S04]  /*2cd80*/  LDL R10, [R1+0x8] ;  /* 0x00000800010a7983 */ /* 0x001ea80000100800 */
[----:B------:R-:W2:Y:S04]  /*2cd90*/  LDL R11, [R1+0xc] ;  /* 0x00000c00010b7983 */ /* 0x000ea80000100800 */
[----:B--2---:R0:W-:Y:S01]  /*2cda0*/  STL.64 [R1+0x19b8], R10 ;  /* 0x0019b80a01007387 */ /* 0x0041e20000100a00 */
[----:B-1----:R-:W2:Y:S02]  /*2cdb0*/  LDL.LU R8, [R1+0x1e0] ;  /* 0x0001e00001087983 */ /* 0x002ea40000300800 */
[----:B------:R-:W2:Y:S01]  /*2cdc0*/  LDL.LU R9, [R1+0x1e4] ;  /* 0x0001e40001097983 */ /* 0x000ea20000300800 */
[----:B0-----:R-:W2:Y:S01]  /*2cdd0*/  LDL.LU R10, [R1+0x1e8] ;  /* 0x0001e800010a7983 */ /* 0x001ea20000300800 */
[----:B---3--:R-:W-:-:S02]  /*2cde0*/  IMAD.MOV.U32 R11, RZ, RZ, R18 ;  /* 0x000000ffff0b7224 */ /* 0x008fc400078e0012 */
[----:B------:R-:W3:Y:S02]  /*2cdf0*/  LDL.LU R18, [R1+0x19e0] ;  /* 0x0019e00001127983 */ /* 0x000ee40000300800 */
[----:B------:R0:W-:Y:S03]  /*2ce00*/  STL.64 [R1+0x1948], R26 ;  /* 0x0019481a01007387 */ /* 0x0001e60000100a00 */
[----:B--2---:R-:W-:Y:S07]  /*2ce10*/  HMMA.16816.F32 R8, R12, R26, R8 ;  /* 0x0000001a0c08723c */ /* 0x004fee0000001808 */
[----:B0-----:R-:W-:Y:S11]  /*2ce20*/  IMAD.MOV.U32 R26, RZ, RZ, R19 ;  /* 0x000000ffff1a7224 */ /* 0x001ff600078e0013 */
[----:B------:R-:W-:Y:S05]  /*2ce30*/  @!UPT UIADD3 URZ, URZ, URZ, URZ ;  /* 0x0000003f3f3ff290 */ /* 0x000fea000fffe03f */
[----:B------:R-:W-:Y:S01]  /*2ce40*/  STL.64 [R1+0x1e0], R8 ;  /* 0x0001e00801007387 */ /* 0x000fe20000100a00 */
[----:B------:R-:W-:Y:S02]  /*2ce50*/  STL.64 [R1+0x1e8], R10 ;  /* 0x0001e80a01007387 */ /* 0x000fe40000100a00 */
[----:B------:R-:W3:Y:S02]  /*2ce60*/  LDL.LU R19, [R1+0x19dc] ;  /* 0x0019dc0001137983 */ /* 0x000ee40000300800 */
[----:B------:R-:W-:Y:S02]  /*2ce70*/  IMAD.MOV.U32 R27, RZ, RZ, R29 ;  /* 0x000000ffff1b7224 */ /* 0x000fe400078e001d */
[----:B------:R-:W2:Y:S03]  /*2ce80*/  LDL.LU R29, [R1+0x19d8] ;  /* 0x0019d800011d7983 */ /* 0x000ea60000300800 */
[----:B------:R0:W-:Y:S02]  /*2ce90*/  STL.64 [R1+0x1960], R26 ;  /* 0x0019601a01007387 */ /* 0x0001e40000100a00 */
[----:B0-----:R-:W-:-:S02]  /*2cea0*/  IMAD.MOV.U32 R26, RZ, RZ, R6 ;  /* 0x000000ffff1a7224 */ /* 0x001fc400078e0006 */
[----:B------:R-:W-:Y:S01]  /*2ceb0*/  IMAD.MOV.U32 R27, RZ, RZ, R7 ;  /* 0x000000ffff1b7224 */ /* 0x000fe200078e0007 */
[----:B------:R-:W2:Y:S01]  /*2cec0*/  LDL.LU R6, [R1+0x19d4] ;  /* 0x0019d40001067983 */ /* 0x000ea20000300800 */
[----:B------:R-:W2:Y:S03]  /*2ced0*/  LDL.LU R7, [R1+0x19d0] ;  /* 0x0019d00001077983 */ /* 0x000ea60000300800 */
[----:B------:R0:W-:Y:S02]  /*2cee0*/  STL.64 [R1+0x1978], R26 ;  /* 0x0019781a01007387 */ /* 0x0001e40000100a00 */
[----:B0-----:R-:W-:Y:S02]  /*2cef0*/  IMAD.MOV.U32 R26, RZ, RZ, R25 ;  /* 0x000000ffff1a7224 */ /* 0x001fe400078e0019 */
[----:B------:R-:W-:-:S05]  /*2cf00*/  IMAD.MOV.U32 R27, RZ, RZ, R24 ;  /* 0x000000ffff1b7224 */ /* 0x000fca00078e0018 */
[----:B------:R-:W-:Y:S01]  /*2cf10*/  STL.64 [R1+0x1990], R26 ;  /* 0x0019901a01007387 */ /* 0x000fe20000100a00 */
[----:B---3--:R-:W-:Y:S11]  /*2cf20*/  HMMA.16816.F32 R8, R12, R18, R20 ;  /* 0x000000120c08723c */ /* 0x008ff60000001814 */
[----:B------:R-:W-:Y:S11]  /*2cf30*/  @!UPT UIADD3 URZ, URZ, URZ, URZ ;  /* 0x0000003f3f3ff290 */ /* 0x000ff6000fffe03f */
[----:B------:R-:W-:Y:S01]  /*2cf40*/  @!UPT UIADD3 URZ, URZ, URZ, URZ ;  /* 0x0000003f3f3ff290 */ /* 0x000fe2000fffe03f */
[----:B------:R0:W-:Y:S01]  /*2cf50*/  STL.64 [R1+0x1d0], R8 ;  /* 0x0001d00801007387 */ /* 0x0001e20000100a00 */
[----:B------:R1:W-:Y:S02]  /*2cf60*/  STL.64 [R1+0x1d8], R10 ;  /* 0x0001d80a01007387 */ /* 0x0003e40000100a00 */
[----:B------:R-:W3:Y:S02]  /*2cf70*/  LDL.LU R20, [R1+0x160] ;  /* 0x0001600001147983 */ /* 0x000ee40000300800 */
[----:B------:R-:W3:Y:S01]  /*2cf80*/  LDL.LU R21, [R1+0x164] ;  /* 0x0001640001157983 */ /* 0x000ee20000300800 */
[----:B------:R-:W3:Y:S01]  /*2cf90*/  LDL.LU R22, [R1+0x168] ;  /* 0x0001680001167983 */ /* 0x000ee20000300800 */
[----:B------:R-:W3:Y:S03]  /*2cfa0*/  LDL.LU R23, [R1+0x16c] ;  /* 0x00016c0001177983 */ /* 0x000ee60000300800 */
[----:B0-----:R-:W2:Y:S01]  /*2cfb0*/  LDL.LU R8, [R1+0x1c0] ;  /* 0x0001c00001087983 */ /* 0x001ea20000300800 */
[----:B------:R-:W2:Y:S02]  /*2cfc0*/  LDL.LU R9, [R1+0x1c4] ;  /* 0x0001c40001097983 */ /* 0x000ea40000300800 */
[----:B-1----:R-:W2:Y:S02]  /*2cfd0*/  LDL.LU R10, [R1+0x1c8] ;  /* 0x0001c800010a7983 */ /* 0x002ea40000300800 */
[----:B------:R-:W2:Y:S01]  /*2cfe0*/  LDL.LU R11, [R1+0x1cc] ;  /* 0x0001cc00010b7983 */ /* 0x000ea20000300800 */
[----:B------:R-:W-:Y:S01]  /*2cff0*/  STL.64 [R1+0x1940], R18 ;  /* 0x0019401201007387 */ /* 0x000fe20000100a00 */
[----:B----4-:R0:W-:Y:S03]  /*2d000*/  STL.64 [R1+0x1938], R16 ;  /* 0x0019381001007387 */ /* 0x0101e60000100a00 */
[----:B0-----:R-:W4:Y:S01]  /*2d010*/  LDL.LU R16, [R1+0x110] ;  /* 0x0001100001107983 */ /* 0x001f220000300800 */
[----:B------:R-:W4:Y:S02]  /*2d020*/  LDL.LU R17, [R1+0x114] ;  /* 0x0001140001117983 */ /* 0x000f240000300800 */
[----:B------:R-:W2:Y:S02]  /*2d030*/  LDL.LU R18, [R1+0x118] ;  /* 0x0001180001127983 */ /* 0x000ea40000300800 */
[----:B------:R-:W2:Y:S02]  /*2d040*/  LDL.LU R19, [R1+0x11c] ;  /* 0x00011c0001137983 */ /* 0x000ea40000300800 */
[----:B--2---:R-:W-:Y:S01]  /*2d050*/  STL.64 [R1+0x1958], R18 ;  /* 0x0019581201007387 */ /* 0x004fe20000100a00 */
[----:B----4-:R0:W-:Y:S03]  /*2d060*/  STL.64 [R1+0x1950], R16 ;  /* 0x0019501001007387 */ /* 0x0101e60000100a00 */
[----:B0-----:R-:W2:Y:S01]  /*2d070*/  LDL.LU R16, [R1+0x120] ;  /* 0x0001200001107983 */ /* 0x001ea20000300800 */
[----:B------:R-:W2:Y:S02]  /*2d080*/  LDL.LU R17, [R1+0x124] ;  /* 0x0001240001117983 */ /* 0x000ea40000300800 */
[----:B------:R-:W-:-:S02]  /*2d090*/  IMAD.MOV.U32 R18, RZ, RZ, R7 ;  /* 0x000000ffff127224 */ /* 0x000fc400078e0007 */
[----:B------:R-:W-:Y:S01]  /*2d0a0*/  IMAD.MOV.U32 R19, RZ, RZ, R6 ;  /* 0x000000ffff137224 */ /* 0x000fe200078e0006 */
[----:B------:R-:W4:Y:S01]  /*2d0b0*/  LDL.LU R7, [R1+0x19cc] ;  /* 0x0019cc0001077983 */ /* 0x000f220000300800 */
        /* <DEDUP_REMOVED lines=13> */
[----:B----4-:R-:W-:-:S02]  /*2d190*/  IMAD.MOV.U32 R19, RZ, RZ, R7 ;  /* 0x000000ffff137224 */ /* 0x010fc400078e0007 */
        /* <DEDUP_REMOVED lines=11> */
[----:B0-----:R-:W3:Y:S01]  /*2d250*/  LDL.LU.64 R10, [R1+0x19b8] ;  /* 0x0019b800010a7983 */ /* 0x001ee20000300a00 */
[----:B------:R-:W-:Y:S02]  /*2d260*/  IMAD.MOV.U32 R26, RZ, RZ, R5 ;  /* 0x000000ffff1a7224 */ /* 0x000fe400078e0005 */
[----:B------:R-:W-:Y:S01]  /*2d270*/  IMAD.MOV.U32 R27, RZ, RZ, R4 ;  /* 0x000000ffff1b7224 */ /* 0x000fe200078e0004 */
[----:B---3--:R-:W-:Y:S01]  /*2d280*/  HMMA.16816.F32 R12, R12, R10, R20 ;  /* 0x0000000a0c0c723c */ /* 0x008fe20000001814 */
[----:B------:R-:W2:Y:S01]  /*2d290*/  LDL.LU.64 R22, [R1+0x19b0] ;  /* 0x0019b00001167983 */ /* 0x000ea20000300a00 */
[----:B------:R-:W2:Y:S11]  /*2d2a0*/  LDL.LU.64 R20, [R1+0x19a8] ;  /* 0x0019a80001147983 */ /* 0x000eb60000300a00 */
[----:B------:R-:W-:Y:S10]  /*2d2b0*/  @!UPT UIADD3 URZ, URZ, URZ, URZ ;  /* 0x0000003f3f3ff290 */ /* 0x000ff4000fffe03f */
[----:B------:R-:W-:Y:S01]  /*2d2c0*/  STL.64 [R1+0x160], R12 ;  /* 0x0001600c01007387 */ /* 0x000fe20000100a00 */
[----:B------:R-:W-:Y:S01]  /*2d2d0*/  STL.64 [R1+0x168], R14 ;  /* 0x0001680e01007387 */ /* 0x000fe20000100a00 */
        /* <DEDUP_REMOVED lines=14> */
[----:B------:R-:W-:Y:S02]  /*2d3c0*/  IMAD.MOV.U32 R14, RZ, RZ, R3 ;  /* 0x000000ffff0e7224 */ /* 0x000fe400078e0003 */
[----:B------:R-:W-:Y:S01]  /*2d3d0*/  IMAD.MOV.U32 R15, RZ, RZ, R2 ;  /* 0x000000ffff0f7224 */ /* 0x000fe200078e0002 */
[C---:B--2---:R-:W-:Y:S01]  /*2d3e0*/  HMMA.16816.F32 R24, R20.reuse, R26, R16 ;  /* 0x0000001a1418723c */ /* 0x044fe20000001810 */
[----:B------:R-:W2:Y:S01]  /*2d3f0*/  LDL.LU.64 R18, [R1+0x1970] ;  /* 0x0019700001127983 */ /* 0x000ea20000300a00 */
[----:B------:R-:W2:Y:S11]  /*2d400*/  LDL.LU.64 R16, [R1+0x1968] ;  /* 0x0019680001107983 */ /* 0x000eb60000300a00 */
[----:B------:R-:W-:Y:S11]  /*2d410*/  @!UPT UIADD3 URZ, URZ, URZ, URZ ;  /* 0x0000003f3f3ff290 */ /* 0x000ff6000fffe03f */
[----:B------:R-:W-:Y:S02]  /*2d420*/  IMAD.MOV.U32 R3, RZ, RZ, R26 ;  /* 0x000000ffff037224 */ /* 0x000fe400078e001a */
[----:B------:R-:W-:Y:S02]  /*2d430*/  IMAD.MOV.U32 R2, RZ, RZ, R27 ;  /* 0x000000ffff027224 */ /* 0x000fe400078e001b */
[----:B------:R-:W2:Y:S01]  /*2d440*/  LDL.LU.64 R26, [R1+0x1960] ;  /* 0x00196000011a7983 */ /* 0x000ea20000300a00 */
[----:B------:R-:W-:Y:S02]  /*2d450*/  IMAD.MOV.U32 R12, RZ, RZ, R29 ;  /* 0x000000ffff0c7224 */ /* 0x000fe400078e001d */
[----:B------:R-:W-:Y:S02]  /*2d460*/  IMAD.MOV.U32 R13, RZ, RZ, R28 ;  /* 0x000000ffff0d7224 */ /* 0x000fe400078e001c */
[----:B------:R-:W-:Y:S02]  /*2d470*/  IMAD.MOV.U32 R29, RZ, RZ, R24 ;  /* 0x000000ffff1d7224 */ /* 0x000fe400078e0018 */
[----:B------:R-:W-:Y:S01]  /*2d480*/  IMAD.MOV.U32 R28, RZ, RZ, R25 ;  /* 0x000000ffff1c7224 */ /* 0x000fe200078e0019 */
[----:B------:R-:W-:Y:S01]  /*2d490*/  STL [R1+0x17dc], R2 ;  /* 0x0017dc0201007387 */ /* 0x000fe20000100800 */
[----:B------:R-:W-:Y:S03]  /*2d4a0*/  STL [R1+0x17d8], R3 ;  /* 0x0017d80301007387 */ /* 0x000fe60000100800 */
[----:B------:R0:W-:Y:S04]  /*2d4b0*/  STL [R1+0x177c], R28 ;  /* 0x00177c1c01007387 */ /* 0x0001e80000100800 */
[----:B0-----:R-:W3:Y:S01]  /*2d4c0*/  LDL R28, [R1+0x2f4] ;  /* 0x0002f400011c7983 */ /* 0x001ee20000100800 */
[----:B------:R-:W-:Y:S01]  /*2d4d0*/  STL [R1+0x1778], R29 ;  /* 0x0017781d01007387 */ /* 0x000fe20000100800 */
        /* <DEDUP_REMOVED lines=9> */
[----:B------:R-:W4:Y:S11]  /*2d570*/  LDL.LU.64 R16, [R1+0x1938] ;  /* 0x0019380001107983 */ /* 0x000f360000300a00 */
        /* <DEDUP_REMOVED lines=13> */
[----:B----4-:R0:W-:Y:S02]  /*2d650*/  STL.64 [R1+0x18b8], R16 ;  /* 0x0018b81001007387 */ /* 0x0101e40000100a00 */
[----:B0-----:R-:W4:Y:S01]  /*2d660*/  LDL.LU R16, [R1+0xf0] ;  /* 0x0000f00001107983 */ /* 0x001f220000300800 */
[----:B------:R-:W4:Y:S02]  /*2d670*/  LDL.LU R17, [R1+0xf4] ;  /* 0x0000f40001117983 */ /* 0x000f240000300800 */
[----:B------:R-:W4:Y:S02]  /*2d680*/  LDL.LU R18, [R1+0xf8] ;  /* 0x0000f80001127983 */ /* 0x000f240000300800 */
[----:B------:R-:W4:Y:S01]  /*2d690*/  LDL.LU R19, [R1+0xfc] ;  /* 0x0000fc0001137983 */ /* 0x000f220000300800 */
[C---:B------:R-:W-:Y:S01]  /*2d6a0*/  HMMA.16816.F32 R8, R20.reuse, R10, R12 ;  /* 0x0000000a1408723c */ /* 0x040fe2000000180c */
[----:B------:R0:W-:Y:S07]  /*2d6b0*/  STL.64 [R1+0x18c8], R6 ;  /* 0x0018c80601007387 */ /* 0x0001ee0000100a00 */
[----:B----4-:R-:W-:Y:S11]  /*2d6c0*/  HMMA.16816.F32 R16, R20, R6, R16 ;  /* 0x000000061410723c */ /* 0x010ff60000001810 */
[----:B------:R-:W-:Y:S11]  /*2d6d0*/  @!UPT UIADD3 URZ, URZ, URZ, URZ ;  /* 0x0000003f3f3ff290 */ /* 0x000ff6000fffe03f */
[----:B------:R-:W-:Y:S01]  /*2d6e0*/  @!UPT UIADD3 URZ, URZ, URZ, URZ ;  /* 0x0000003f3f3ff290 */ /* 0x000fe2000fffe03f */
[----:B------:R-:W-:Y:S01]  /*2d6f0*/  STL.64 [R1+0xf0], R16 ;  /* 0x0000f01001007387 */ /* 0x000fe20000100a00 */
[----:B------:R-:W-:Y:S02]  /*2d700*/  STL.64 [R1+0xf8], R18 ;  /* 0x0000f81201007387 */ /* 0x000fe40000100a00 */
[----:B------:R-:W4:Y:S02]  /*2d710*/  LDL.LU R4, [R1+0x40] ;  /* 0x0000400001047983 */ /* 0x000f240000300800 */
[----:B------:R1:W-:Y:S01]  /*2d720*/  STL.64 [R1+0xe0], R8 ;  /* 0x0000e00801007387 */ /* 0x0003e20000100a00 */
[----:B------:R2:W-:Y:S01]  /*2d730*/  STL.64 [R1+0xe8], R10 ;  /* 0x0000e80a01007387 */ /* 0x0005e20000100a00 */
[----:B------:R-:W4:Y:S02]  /*2d740*/  LDL.LU R5, [R1+0x44] ;  /* 0x0000440001057983 */ /* 0x000f240000300800 */
[----:B0-----:R-:W3:Y:S02]  /*2d750*/  LDL.LU R6, [R1+0x48] ;  /* 0x0000480001067983 */ /* 0x001ee40000300800 */
[----:B------:R-:W3:Y:S01]  /*2d760*/  LDL.LU R7, [R1+0x4c] ;  /* 0x00004c0001077983 */ /* 0x000ee20000300800 */
[----:B-1----:R-:W3:Y:S01]  /*2d770*/  LDL.LU R8, [R1+0xc0] ;  /* 0x0000c00001087983 */ /* 0x002ee20000300800 */
[----:B------:R-:W3:Y:S02]  /*2d780*/  LDL.LU R9, [R1+0xc4] ;  /* 0x0000c40001097983 */ /* 0x000ee40000300800 */
[----:B--2---:R-:W2:Y:S02]  /*2d790*/  LDL.LU R10, [R1+0xc8] ;  /* 0x0000c800010a7983 */ /* 0x004ea40000300800 */
[----:B------:R-:W2:Y:S02]  /*2d7a0*/  LDL.LU R11, [R1+0xcc] ;  /* 0x0000cc00010b7983 */ /* 0x000ea40000300800 */
[----:B--2---:R0:W-:Y:S01]  /*2d7b0*/  STL.64 [R1+0x1908], R10 ;  /* 0x0019080a01007387 */ /* 0x0041e20000100a00 */
[----:B---3--:R-:W-:Y:S03]  /*2d7c0*/  STL.64 [R1+0x1900], R8 ;  /* 0x0019000801007387 */ /* 0x008fe60000100a00 */
[----:B0-----:R-:W2:Y:S01]  /*2d7d0*/  LDL.LU.64 R10, [R1+0x98] ;  /* 0x00009800010a7983 */ /* 0x001ea20000300a00 */
[----:B------:R-:W3:Y:S02]  /*2d7e0*/  LDL.LU R12, [R1+0xa0] ;  /* 0x0000a000010c7983 */ /* 0x000ee40000300800 */
[----:B------:R-:W3:Y:S02]  /*2d7f0*/  LDL.LU R13, [R1+0xa4] ;  /* 0x0000a400010d7983 */ /* 0x000ee40000300800 */
[----:B------:R-:W2:Y:S01]  /*2d800*/  LDL.LU R14, [R1+0xa8] ;  /* 0x0000a800010e7983 */ /* 0x000ea20000300800 */
[----:B------:R-:W2:Y:S04]  /*2d810*/  LDL.LU R15, [R1+0xac] ;  /* 0x0000ac00010f7983 */ /* 0x000ea80000300800 */
[----:B--2---:R0:W-:Y:S01]  /*2d820*/  STL.64 [R1+0x18e8], R14 ;  /* 0x0018e80e01007387 */ /* 0x0041e20000100a00 */
[----:B---3--:R-:W-:Y:S03]  /*2d830*/  STL.64 [R1+0x18e0], R12 ;  /* 0x0018e00c01007387 */ /* 0x008fe60000100a00 */
[----:B0-----:R-:W2:Y:S04]  /*2d840*/  LDL.LU.64 R14, [R1+0x78] ;  /* 0x00007800010e7983 */ /* 0x001ea80000300a00 */
[----:B--2---:R0:W-:Y:S04]  /*2d850*/  STL.64 [R1+0x18f8], R14 ;  /* 0x0018f80e01007387 */ /* 0x0041e80000100a00 */
[----:B0-----:R-:W2:Y:S04]  /*2d860*/  LDL.LU.64 R14, [R1+0x88] ;  /* 0x00008800010e7983 */ /* 0x001ea80000300a00 */
[----:B--2---:R0:W-:Y:S01]  /*2d870*/  STL.64 [R1+0x1910], R14 ;  /* 0x0019100e01007387 */ /* 0x0041e20000100a00 */
[----:B------:R-:W2:Y:S02]  /*2d880*/  LDL.LU R12, [R1+0xd0] ;  /* 0x0000d000010c7983 */ /* 0x000ea40000300800 */
[----:B------:R-:W2:Y:S01]  /*2d890*/  LDL.LU R13, [R1+0xd4] ;  /* 0x0000d400010d7983 */ /* 0x000ea20000300800 */
[----:B0-----:R-:W2:Y:S01]  /*2d8a0*/  LDL.LU R14, [R1+0xd8] ;  /* 0x0000d800010e7983 */ /* 0x001ea20000300800 */
[----:B------:R-:W2:Y:S02]  /*2d8b0*/  LDL.LU R15, [R1+0xdc] ;  /* 0x0000dc00010f7983 */ /* 0x000ea40000300800 */
[----:B------:R0:W-:Y:S02]  /*2d8c0*/  STL.64 [R1+0x18d8], R6 ;  /* 0x0018d80601007387 */ /* 0x0001e40000100a00 */
[----:B----4-:R1:W-:Y:S01]  /*2d8d0*/  STL.64 [R1+0x18d0], R4 ;  /* 0x0018d00401007387 */ /* 0x0103e20000100a00 */
[----:B0-----:R-:W3:Y:S04]  /*2d8e0*/  LDL.LU.64 R6, [R1+0x68] ;  /* 0x0000680001067983 */ /* 0x001ee80000300a00 */
[----:B---3--:R0:W-:Y:S01]  /*2d8f0*/  STL.64 [R1+0x18f0], R6 ;  /* 0x0018f00601007387 */ /* 0x0081e20000100a00 */
[----:B-1----:R-:W3:Y:S02]  /*2d900*/  LDL.LU R4, [R1+0xb0] ;  /* 0x0000b00001047983 */ /* 0x002ee40000300800 */
[----:B------:R-:W3:Y:S01]  /*2d910*/  LDL.LU R5, [R1+0xb4] ;  /* 0x0000b40001057983 */ /* 0x000ee20000300800 */
[----:B0-----:R-:W3:Y:S01]  /*2d920*/  LDL.LU R6, [R1+0xb8] ;  /* 0x0000b80001067983 */ /* 0x001ee20000300800 */
[----:B------:R-:W3:Y:S02]  /*2d930*/  LDL.LU R7, [R1+0xbc] ;  /* 0x0000bc0001077983 */ /* 0x000ee40000300800 */
[----:B------:R-:W4:Y:S02]  /*2d940*/  LDL.LU.64 R18, [R1+0x58] ;  /* 0x0000580001127983 */ /* 0x000f240000300a00 */
[----:B------:R-:W3:Y:S01]  /*2d950*/  LDL.LU.64 R22, [R1+0x8] ;  /* 0x0000080001167983 */ /* 0x000ee20000300a00 */
[----:B--2---:R-:W-:Y:S01]  /*2d960*/  HMMA.16816.F32 R12, R24, R10, R12 ;  /* 0x0000000a180c723c */ /* 0x004fe2000000180c */
[----:B---3--:R0:W-:Y:S01]  /*2d970*/  STL.64 [R1+0x18a0], R22 ;  /* 0x0018a01601007387 */ /* 0x0081e20000100a00 */
[----:B------:R-:W2:Y:S02]  /*2d980*/  LDL.LU R20, [R1+0x20] ;  /* 0x0000200001147983 */ /* 0x000ea40000300800 */
[----:B------:R-:W2:Y:S01]  /*2d990*/  LDL.LU R21, [R1+0x24] ;  /* 0x0000240001157983 */ /* 0x000ea20000300800 */
[----:B0-----:R-:W3:Y:S01]  /*2d9a0*/  LDL.LU R22, [R1+0x28] ;  /* 0x0000280001167983 */ /* 0x001ee20000300800 */
        /* <DEDUP_REMOVED lines=8> */
[----:B------:R-:W2:Y:S03]  /*2da30*/  LDL.LU R23, [R1+0x3c] ;  /* 0x00003c0001177983 */ /* 0x000ea60000300800 */
[----:B------:R-:W-:Y:S01]  /*2da40*/  STL.64 [R1+0x270], R12 ;  /* 0x0002700c01007387 */ /* 0x000fe20000100a00 */
[----:B------:R0:W-:Y:S03]  /*2da50*/  STL.64 [R1+0x278], R14 ;  /* 0x0002780e01007387 */ /* 0x0001e60000100a00 */
[----:B0-----:R-:W3:Y:S01]  /*2da60*/  LDL.LU.64 R14, [R1+0x1910] ;  /* 0x00191000010e7983 */ /* 0x001ee20000300a00 */
[----:B------:R-:W3:Y:S02]  /*2da70*/  LDL.LU.64 R10, [R1+0x1908] ;  /* 0x00190800010a7983 */ /* 0x000ee40000300a00 */
[----:B------:R-:W3:Y:S02]  /*2da80*/  LDL.LU.64 R8, [R1+0x1900] ;  /* 0x0019000001087983 */ /* 0x000ee40000300a00 */
[C---:B---3--:R-:W-:Y:S11]  /*2da90*/  HMMA.16816.F32 R8, R24.reuse, R14, R8 ;  /* 0x0000000e1808723c */ /* 0x048ff60000001808 */
[----:B------:R-:W-:Y:S11]  /*2daa0*/  @!UPT UIADD3 URZ, URZ, URZ, URZ ;  /* 0x0000003f3f3ff290 */ /* 0x000ff6000fffe03f */
[----:B------:R-:W-:Y:S01]  /*2dab0*/  @!UPT UIADD3 URZ, URZ, URZ, URZ ;  /* 0x0000003f3f3ff290 */ /* 0x000fe2000fffe03f */
[----:B------:R0:W-:Y:S01]  /*2dac0*/  STL.64 [R1+0x2a0], R8 ;  /* 0x0002a00801007387 */ /* 0x0001e20000100a00 */
[----:B------:R1:W-:Y:S02]  /*2dad0*/  STL.64 [R1+0x2a8], R10 ;  /* 0x0002a80a01007387 */ /* 0x0003e40000100a00 */
[----:B0-----:R-:W-:Y:S02]  /*2dae0*/  IMAD.MOV.U32 R9, RZ, RZ, R14 ;  /* 0x000000ffff097224 */ /* 0x001fe400078e000e */
[----:B------:R-:W-:Y:S02]  /*2daf0*/  IMAD.MOV.U32 R8, RZ, RZ, R15 ;  /* 0x000000ffff087224 */ /* 0x000fe400078e000f */
[----:B------:R-:W3:Y:S02]  /*2db00*/  LDL.LU.64 R14, [R1+0x18f8] ;  /* 0x0018f800010e7983 */ /* 0x000ee40000300a00 */
[----:B---3--:R-:W-:Y:S01]  /*2db10*/  HMMA.16816.F32 R4, R24, R14, R4 ;  /* 0x0000000e1804723c */ /* 0x008fe20000001804 */
[----:B-1----:R-:W-:-:S02]  /*2db20*/  IMAD.MOV.U32 R11, RZ, RZ, R14 ;  /* 0x000000ffff0b7224 */ /* 0x002fc400078e000e */
[----:B------:R-:W-:Y:S11]  /*2db30*/  IMAD.MOV.U32 R10, RZ, RZ, R15 ;  /* 0x000000ffff0a7224 */ /* 0x000ff600078e000f */
[----:B------:R-:W-:Y:S09]  /*2db40*/  @!UPT UIADD3 URZ, URZ, URZ, URZ ;  /* 0x0000003f3f3ff290 */ /* 0x000ff2000fffe03f */
[----:B------:R-:W-:Y:S01]  /*2db50*/  STL.64 [R1+0x290], R4 ;  /* 0x0002900401007387 */ /* 0x000fe20000100a00 */
[----:B------:R0:W-:Y:S03]  /*2db60*/  STL.64 [R1+0x298], R6 ;  /* 0x0002980601007387 */ /* 0x0001e60000100a00 */
[----:B0-----:R-:W3:Y:S01]  /*2db70*/  LDL.LU.64 R6, [R1+0x18f0] ;  /* 0x0018f00001067983 */ /* 0x001ee20000300a00 */
[----:B------:R-:W3:Y:S02]  /*2db80*/  LDL.LU.64 R14, [R1+0x18e8] ;  /* 0x0018e800010e7983 */ /* 0x000ee40000300a00 */
[----:B------:R-:W3:Y:S02]  /*2db90*/  LDL.LU.64 R12, [R1+0x18e0] ;  /* 0x0018e000010c7983 */ /* 0x000ee40000300a00 */
[----:B------:R-:W-:Y:S01]  /*2dba0*/  STL.64 [R1+0x1898], R10 ;  /* 0x0018980a01007387 */ /* 0x000fe20000100a00 */
[----:B------:R0:W-:Y:S04]  /*2dbb0*/  STL.64 [R1+0x1890], R8 ;  /* 0x0018900801007387 */ /* 0x0001e80000100a00 */
[----:B0-----:R-:W2:Y:S01]  /*2dbc0*/  LDL.LU R8, [R1+0x10] ;  /* 0x0000100001087983 */ /* 0x001ea20000300800 */
[----:B------:R-:W2:Y:S02]  /*2dbd0*/  LDL.LU R9, [R1+0x14] ;  /* 0x0000140001097983 */ /* 0x000ea40000300800 */
[----:B------:R-:W2:Y:S02]  /*2dbe0*/  LDL.LU R10, [R1+0x18] ;  /* 0x00001800010a7983 */ /* 0x000ea40000300800 */
[----:B------:R-:W2:Y:S01]  /*2dbf0*/  LDL.LU R11, [R1+0x1c] ;  /* 0x00001c00010b7983 */ /* 0x000ea20000300800 */
[C---:B---3--:R-:W-:Y:S11]  /*2dc00*/  HMMA.16816.F32 R12, R24.reuse, R6, R12 ;  /* 0x00000006180c723c */ /* 0x048ff6000000180c */
[----:B------:R-:W-:Y:S11]  /*2dc10*/  @!UPT UIADD3 URZ, URZ, URZ, URZ ;  /* 0x0000003f3f3ff290 */ /* 0x000ff6000fffe03f */
[----:B------:R-:W-:Y:S01]  /*2dc20*/  @!UPT UIADD3 URZ, URZ, URZ, URZ ;  /* 0x0000003f3f3ff290 */ /* 0x000fe2000fffe03f */
[----:B------:R0:W-:Y:S01]  /*2dc30*/  STL.64 [R1+0x280], R12 ;  /* 0x0002800c01007387 */ /* 0x0001e20000100a00 */
[----:B------:R-:W-:Y:S02]  /*2dc40*/  STL.64 [R1+0x288], R14 ;  /* 0x0002880e01007387 */ /* 0x000fe40000100a00 */
[----:B0-----:R-:W-:Y:S02]  /*2dc50*/  IMAD.MOV.U32 R13, RZ, RZ, R6 ;  /* 0x000000ffff0d7224 */ /* 0x001fe400078e0006 */
[----:B------:R-:W-:Y:S02]  /*2dc60*/  IMAD.MOV.U32 R12, RZ, RZ, R7 ;  /* 0x000000ffff0c7224 */ /* 0x000fe400078e0007 */
[----:B------:R-:W4:Y:S01]  /*2dc70*/  LDL.LU.64 R6, [R1+0x18d8] ;  /* 0x0018d80001067983 */ /* 0x000f220000300a00 */
[----:B------:R-:W4:Y:S02]  /*2dc80*/  LDL.LU.64 R4, [R1+0x18d0] ;  /* 0x0018d00001047983 */ /* 0x000f240000300a00 */
[C---:B----4-:R-:W-:Y:S11]  /*2dc90*/  HMMA.16816.F32 R4, R24.reuse, R18, R4 ;  /* 0x000000121804723c */ /* 0x050ff60000001804 */
[----:B------:R-:W-:Y:S11]  /*2dca0*/  @!UPT UIADD3 URZ, URZ, URZ, URZ ;  /* 0x0000003f3f3ff290 */ /* 0x000ff6000fffe03f */
[----:B------:R-:W-:Y:S01]  /*2dcb0*/  @!UPT UIADD3 URZ, URZ, URZ, URZ ;  /* 0x0000003f3f3ff290 */ /* 0x000fe2000fffe03f */
[----:B------:R0:W-:Y:S01]  /*2dcc0*/  STL.64 [R1+0x40], R4 ;  /* 0x0000400401007387 */ /* 0x0001e20000100a00 */
[----:B------:R1:W-:Y:S02]  /*2dcd0*/  STL.64 [R1+0x48], R6 ;  /* 0x0000480601007387 */ /* 0x0003e40000100a00 */
[----:B0-----:R-:W-:Y:S01]  /*2dce0*/  IMAD.MOV.U32 R5, RZ, RZ, R18 ;  /* 0x000000ffff057224 */ /* 0x001fe200078e0012 */
[----:B-1----:R-:W3:Y:S01]  /*2dcf0*/  LDL.LU.64 R6, [R1+0x18c8] ;  /* 0x0018c80001067983 */ /* 0x002ee20000300a00 */
[----:B------:R-:W-:Y:S02]  /*2dd00*/  IMAD.MOV.U32 R4, RZ, RZ, R19 ;  /* 0x000000ffff047224 */ /* 0x000fe400078e0013 */
[----:B------:R-:W2:Y:S02]  /*2dd10*/  LDL.LU.64 R18, [R1+0x18c0] ;  /* 0x0018c00001127983 */ /* 0x000ea40000300a00 */
[----:B------:R-:W4:Y:S01]  /*2dd20*/  LDL.LU.64 R16, [R1+0x18b8] ;  /* 0x0018b80001107983 */ /* 0x000f220000300a00 */
[C---:B--2---:R-:W-:Y:S11]  /*2dd30*/  HMMA.16816.F32 R20, R24.reuse, R18, R20 ;  /* 0x000000121814723c */ /* 0x044ff60000001814 */
[----:B------:R-:W-:Y:S11]  /*2dd40*/  @!UPT UIADD3 URZ, URZ, URZ, URZ ;  /* 0x0000003f3f3ff290 */ /* 0x000ff6000fffe03f */
[----:B------:R-:W-:Y:S01]  /*2dd50*/  @!UPT UIADD3 URZ, URZ, URZ, URZ ;  /* 0x0000003f3f3ff290 */ /* 0x000fe2000fffe03f */
[----:B------:R-:W-:Y:S01]  /*2dd60*/  STL.64 [R1+0x30], R20 ;  /* 0x0000301401007387 */ /* 0x000fe20000100a00 */
[----:B------:R0:W-:Y:S03]  /*2dd70*/  STL.64 [R1+0x38], R22 ;  /* 0x0000381601007387 */ /* 0x0001e60000100a00 */
[----:B0-----:R-:W3:Y:S01]  /*2dd80*/  LDL.LU.64 R22, [R1+0x18b0] ;  /* 0x0018b00001167983 */ /* 0x001ee20000300a00 */
[----:B------:R-:W3:Y:S02]  /*2dd90*/  LDL.LU.64 R20, [R1+0x18a8] ;  /* 0x0018a80001147983 */ /* 0x000ee40000300a00 */
[----:B------:R-:W-:Y:S01]  /*2dda0*/  STL.64 [R1+0x17f8], R18 ;  /* 0x0017f81201007387 */ /* 0x000fe20000100a00 */
[----:B---3--:R-:W-:Y:S11]  /*2ddb0*/  HMMA.16816.F32 R20, R24, R6, R20 ;  /* 0x000000061814723c */ /* 0x008ff60000001814 */
[----:B------:R-:W-:Y:S11]  /*2ddc0*/  @!UPT UIADD3 URZ, URZ, URZ, URZ ;  /* 0x0000003f3f3ff290 */ /* 0x000ff6000fffe03f */
[----:B------:R-:W-:Y:S01]  /*2ddd0*/  @!UPT UIADD3 URZ, URZ, URZ, URZ ;  /* 0x0000003f3f3ff290 */ /* 0x000fe2000fffe03f */
[----:B------:R-:W-:Y:S01]  /*2dde0*/  STL.64 [R1+0x20], R20 ;  /* 0x0000201401007387 */ /* 0x000fe20000100a00 */
[----:B------:R0:W-:Y:S03]  /*2ddf0*/  STL.64 [R1+0x28], R22 ;  /* 0x0000281601007387 */ /* 0x0001e60000100a00 */
[----:B0-----:R-:W2:Y:S01]  /*2de00*/  LDL.LU.64 R22, [R1+0x18a0] ;  /* 0x0018a00001167983 */ /* 0x001ea20000300a00 */
[----:B------:R-:W-:Y:S02]  /*2de10*/  IMAD.MOV.U32 R18, RZ, RZ, R5 ;  /* 0x000000ffff127224 */ /* 0x000fe400078e0005 */
[----:B------:R-:W-:-:S05]  /*2de20*/  IMAD.MOV.U32 R19, RZ, RZ, R4 ;  /* 0x000000ffff137224 */ /* 0x000fca00078e0004 */
[----:B------:R0:W-:Y:S02]  /*2de30*/  STL.64 [R1+0x1810], R18 ;  /* 0x0018101201007387 */ /* 0x0001e40000100a00 */
[----:B0-----:R-:W-:Y:S02]  /*2de40*/  IMAD.MOV.U32 R18, RZ, RZ, R13 ;  /* 0x000000ffff127224 */ /* 0x001fe400078e000d */
[----:B------:R-:W-:Y:S01]  /*2de50*/  IMAD.MOV.U32 R19, RZ, RZ, R12 ;  /* 0x000000ffff137224 */ /* 0x000fe200078e000c */
[----:B--2---:R-:W-:Y:S01]  /*2de60*/  HMMA.16816.F32 R24, R24, R22, R8 ;  /* 0x000000161818723c */ /* 0x004fe20000001808 */
[----:B------:R-:W2:Y:S01]  /*2de70*/  LDL.LU.64 R10, [R1+0x1898] ;  /* 0x00189800010a7983 */ /* 0x000ea20000300a00 */
[----:B------:R-:W3:Y:S02]  /*2de80*/  LDL.LU.64 R8, [R1+0x1890] ;  /* 0x0018900001087983 */ /* 0x000ee40000300a00 */
[----:B------:R-:W-:Y:S02]  /*2de90*/  IMAD.MOV.U32 R5, RZ, RZ, R22 ;  /* 0x000000ffff057224 */ /* 0x000fe400078e0016 */
[----:B------:R-:W-:Y:S11]  /*2dea0*/  IMAD.MOV.U32 R4, RZ, RZ, R23 ;  /* 0x000000ffff047224 */ /* 0x000ff600078e0017 */
[----:B------:R-:W-:Y:S06]  /*2deb0*/  @!UPT UIADD3 URZ, URZ, URZ, URZ ;  /* 0x0000003f3f3ff290 */ /* 0x000fec000fffe03f */
[----:B------:R-:W-:Y:S01]  /*2dec0*/  STL.64 [R1+0x260], R24 ;  /* 0x0002601801007387 */ /* 0x000fe20000100a00 */
[----:B------:R-:W-:Y:S02]  /*2ded0*/  STL.64 [R1+0x268], R26 ;  /* 0x0002681a01007387 */ /* 0x000fe40000100a00 */
[----:B------:R-:W-:Y:S02]  /*2dee0*/  STL.64 [R1+0x1828], R18 ;  /* 0x0018281201007387 */ /* 0x000fe40000100a00 */
[----:B------:R-:W-:Y:S01]  /*2def0*/  STL.64 [R1+0x17f0], R6 ;  /* 0x0017f00601007387 */ /* 0x000fe20000100a00 */
[----:B------:R0:W-:Y:S04]  /*2df00*/  STL.64 [R1+0x17e8], R4 ;  /* 0x0017e80401007387 */ /* 0x0001e80000100a00 */
[----:B0-----:R-:W3:Y:S01]  /*2df10*/  LDL.LU R4, [R1+0x200] ;  /* 0x0002000001047983 */ /* 0x001ee20000300800 */
[----:B------:R-:W3:Y:S02]  /*2df20*/  LDL.LU R5, [R1+0x204] ;  /* 0x0002040001057983 */ /* 0x000ee40000300800 */
[----:B------:R-:W3:Y:S02]  /*2df30*/  LDL.LU R6, [R1+0x208] ;  /* 0x0002080001067983 */ /* 0x000ee40000300800 */
[----:B------:R-:W3:Y:S02]  /*2df40*/  LDL.LU R7, [R1+0x20c] ;  /* 0x00020c0001077983 */ /* 0x000ee40000300800 */
[----:B--2---:R-:W-:-:S02]  /*2df50*/  IMAD.MOV.U32 R18, RZ, RZ, R11 ;  /* 0x000000ffff127224 */ /* 0x004fc400078e000b */
[----:B------:R-:W-:-:S05]  /*2df60*/  IMAD.MOV.U32 R19, RZ, RZ, R10 ;  /* 0x000000ffff137224 */ /* 0x000fca00078e000a */
[----:B------:R-:W-:Y:S04]  /*2df70*/  STL.64 [R1+0x1840], R18 ;  /* 0x0018401201007387 */ /* 0x000fe80000100a00 */
[----:B---3--:R-:W-:Y:S01]  /*2df80*/  STL.64 [R1+0x1808], R6 ;  /* 0x0018080601007387 */ /* 0x008fe20000100a00 */
[----:B------:R0:W-:Y:S03]  /*2df90*/  STL.64 [R1+0x1800], R4 ;  /* 0x0018000401007387 */ /* 0x0001e60000100a00 */
[----:B0-----:R-:W2:Y:S01]  /*2dfa0*/  LDL.LU R4, [R1+0x210] ;  /* 0x0002100001047983 */ /* 0x001ea20000300800 */
[----:B------:R-:W2:Y:S02]  /*2dfb0*/  LDL.LU R5, [R1+0x214] ;  /* 0x0002140001057983 */ /* 0x000ea40000300800 */
[----:B------:R-:W3:Y:S02]  /*2dfc0*/  LDL.LU R6, [R1+0x218] ;  /* 0x0002180001067983 */ /* 0x000ee40000300800 */
[----:B------:R-:W-:-:S02]  /*2dfd0*/  IMAD.MOV.U32 R18, RZ, RZ, R9 ;  /* 0x000000ffff127224 */ /* 0x000fc400078e0009 */
[----:B------:R-:W-:Y:S02]  /*2dfe0*/  IMAD.MOV.U32 R19, RZ, RZ, R8 ;  /* 0x000000ffff137224 */ /* 0x000fe400078e0008 */
[----:B------:R-:W-:Y:S01]  /*2dff0*/  IMAD.MOV.U32 R7, RZ, RZ, R0 ;  /* 0x000000ffff077224 */ /* 0x000fe200078e0000 */
[----:B------:R-:W-:Y:S04]  /*2e000*/  LDSM.16.M88.4 R8, [R28+0x80] ;  /* 0x000080001c08783b */ /* 0x000fe80000000200 */
[----:B------:R-:W4:Y:S01]  /*2e010*/  LDL.LU R0, [R1+0x1888] ;  /* 0x0018880001007983 */ /* 0x000f220000300800 */
[----:B------:R-:W-:Y:S03]  /*2e020*/  STL.64 [R1+0x1858], R18 ;  /* 0x0018581201007387 */ /* 0x000fe60000100a00 */
[----:B---3--:R-:W-:Y:S01]  /*2e030*/  STL.64 [R1+0x1820], R6 ;  /* 0x0018200601007387 */ /* 0x008fe20000100a00 */
[----:B--2---:R0:W-:Y:S03]  /*2e040*/  STL.64 [R1+0x1818], R4 ;  /* 0x0018180401007387 */ /* 0x0041e60000100a00 */
[----:B0-----:R-:W2:Y:S01]  /*2e050*/  LDL.LU R4, [R1+0x220] ;  /* 0x0002200001047983 */ /* 0x001ea20000300800 */
[----:B------:R-:W2:Y:S02]  /*2e060*/  LDL.LU R5, [R1+0x224] ;  /* 0x0002240001057983 */ /* 0x000ea40000300800 */
[----:B------:R-:W3:Y:S02]  /*2e070*/  LDL.LU R6, [R1+0x228] ;  /* 0x0002280001067983 */ /* 0x000ee40000300800 */
[----:B------:R-:W3:Y:S02]  /*2e080*/  LDL.LU R7, [R1+0x22c] ;  /* 0x00022c0001077983 */ /* 0x000ee40000300800 */
[----:B---3--:R-:W-:Y:S01]  /*2e090*/  STL.64 [R1+0x1838], R6 ;  /* 0x0018380601007387 */ /* 0x008fe20000100a00 */
[----:B--2---:R0:W-:Y:S03]  /*2e0a0*/  STL.64 [R1+0x1830], R4 ;  /* 0x0018300401007387 */ /* 0x0041e60000100a00 */
[----:B0-----:R-:W2:Y:S01]  /*2e0b0*/  LDL.LU R4, [R1+0x230] ;  /* 0x0002300001047983 */ /* 0x001ea20000300800 */
[----:B------:R-:W2:Y:S02]  /*2e0c0*/  LDL.LU R5, [R1+0x234] ;  /* 0x0002340001057983 */ /* 0x000ea40000300800 */
[----:B------:R-:W3:Y:S02]  /*2e0d0*/  LDL.LU R6, [R1+0x238] ;  /* 0x0002380001067983 */ /* 0x000ee40000300800 */
[----:B----4-:R-:W-:-:S02]  /*2e0e0*/  IMAD.MOV.U32 R7, RZ, RZ, R0 ;  /* 0x000000ffff077224 */ /* 0x010fc400078e0000 */
[----:B------:R-:W4:Y:S04]  /*2e0f0*/  LDL.LU R0, [R1+0x1884] ;  /* 0x0018840001007983 */ /* 0x000f280000300800 */
        /* <DEDUP_REMOVED lines=9> */
[----:B----4-:R-:W-:-:S02]  /*2e190*/  IMAD.MOV.U32 R5, RZ, RZ, R0 ;  /* 0x000000ffff057224 */ /* 0x010fc400078e0000 */
[----:B------:R-:W3:Y:S02]  /*2e1a0*/  LDL.LU R0, [R1+0x1880] ;  /* 0x0018800001007983 */ /* 0x000ee40000300800 */
[----:B------:R-:W2:Y:S01]  /*2e1b0*/  LDL.LU R6, [R1+0x258] ;  /* 0x0002580001067983 */ /* 0x000ea20000300800 */
[----:B------:R-:W2:Y:S01]  /*2e1c0*/  LDL.LU R7, [R1+0x25c] ;  /* 0x00025c0001077983 */ /* 0x000ea20000300800 */
[----:B------:R-:W4:Y:S02]  /*2e1d0*/  LDL.LU R24, [R1+0x1f0] ;  /* 0x0001f00001187983 */ /* 0x000f240000300800 */
[----:B------:R-:W4:Y:S02]  /*2e1e0*/  LDL.LU R25, [R1+0x1f4] ;  /* 0x0001f40001197983 */ /* 0x000f240000300800 */
[----:B------:R-:W-:Y:S02]  /*2e1f0*/  IMAD.MOV.U32 R18, RZ, RZ, R3 ;  /* 0x000000ffff127224 */ /* 0x000fe400078e0003 */
[----:B------:R-:W-:Y:S01]  /*2e200*/  IMAD.MOV.U32 R19, RZ, RZ, R2 ;  /* 0x000000ffff137224 */ /* 0x000fe200078e0002 */
[----:B---3--:R-:W0:Y:S04]  /*2e210*/  LDSM.16.MT88.4 R12, [R0+0x22000] ;  /* 0x02200000000c783b */ /* 0x008e280000004200 */
[----:B0-----:R-:W-:Y:S01]  /*2e220*/  STL [R1+0x17e4], R15 ;  /* 0x0017e40f01007387 */ /* 0x001fe20000100800 */
[----:B------:R-:W-:Y:S02]  /*2e230*/  STL [R1+0x17e0], R0 ;  /* 0x0017e00001007387 */ /* 0x000fe40000100800 */
[----:B------:R-:W3:Y:S02]  /*2e240*/  LDL R22, [R1+0xd18] ;  /* 0x000d180001167983 */ /* 0x000ee40000100800 */
[----:B------:R-:W2:Y:S01]  /*2e250*/  LDL R23, [R1+0xd14] ;  /* 0x000d140001177983 */ /* 0x000ea20000100800 */
[----:B------:R-:W-:Y:S01]  /*2e260*/  STL.64 [R1+0xd0], R8 ;  /* 0x0000d00801007387 */ /* 0x000fe20000100a00 */
[----:B------:R-:W-:Y:S02]  /*2e270*/  STL.64 [R1+0xd8], R10 ;  /* 0x0000d80a01007387 */ /* 0x000fe40000100a00 */
[----:B------:R-:W0:Y:S02]  /*2e280*/  LDSM.16.M88.4 R8, [R28+0x4080] ;  /* 0x004080001c08783b */ /* 0x000e240000000200 */
[----:B0-----:R-:W-:Y:S02]  /*2e290*/  STL.64 [R1+0xc0], R8 ;  /* 0x0000c00801007387 */ /* 0x001fe40000100a00 */
[----:B------:R-:W-:-:S02]  /*2e2a0*/  IMAD.MOV.U32 R2, RZ, RZ, R8 ;  /* 0x000000ffff027224 */ /* 0x000fc400078e0008 */
[----:B------:R-:W-:Y:S02]  /*2e2b0*/  STL.64 [R1+0xc8], R10 ;  /* 0x0000c80a01007387 */ /* 0x000fe40000100a00 */
[----:B------:R-:W-:Y:S02]  /*2e2c0*/  IMAD.MOV.U32 R3, RZ, RZ, R9 ;  /* 0x000000ffff037224 */ /* 0x000fe400078e0009 */
[----:B------:R-:W0:Y:S04]  /*2e2d0*/  LDSM.16.M88.4 R8, [R28+0x8080] ;  /* 0x008080001c08783b */ /* 0x000e280000000200 */
[----:B0-----:R-:W-:Y:S01]  /*2e2e0*/  STL.64 [R1+0xb0], R8 ;  /* 0x0000b00801007387 */ /* 0x001fe20000100a00 */
[----:B------:R-:W-:Y:S02]  /*2e2f0*/  IMAD.MOV.U32 R15, RZ, RZ, R8 ;  /* 0x000000ffff0f7224 */ /* 0x000fe400078e0008 */
[----:B------:R-:W-:Y:S02]  /*2e300*/  STL.64 [R1+0xb8], R10 ;  /* 0x0000b80a01007387 */ /* 0x000fe40000100a00 */
[----:B------:R-:W-:-:S02]  /*2e310*/  IMAD.MOV.U32 R0, RZ, RZ, R9 ;  /* 0x000000ffff007224 */ /* 0x000fc400078e0009 */
[----:B------:R-:W0:Y:S04]  /*2e320*/  LDSM.16.M88.4 R8, [R28+0xc080] ;  /* 0x00c080001c08783b */ /* 0x000e280000000200 */
[----:B0-----:R-:W-:Y:S01]  /*2e330*/  STL.64 [R1+0xa0], R8 ;  /* 0x0000a00801007387 */ /* 0x001fe20000100a00 */
[----:B------:R-:W-:Y:S02]  /*2e340*/  STL.64 [R1+0xa8], R10 ;  /* 0x0000a80a01007387 */ /* 0x000fe40000100a00 */
[----:B------:R-:W0:Y:S02]  /*2e350*/  LDSM.16.M88.4 R8, [R28+0x10080] ;  /* 0x010080001c08783b */ /* 0x000e240000000200 */
[----:B0-----:R-:W-:Y:S02]  /*2e360*/  STL.64 [R1+0x10], R8 ;  /* 0x0000100801007387 */ /* 0x001fe40000100a00 */
[----:B------:R0:W-:Y:S02]  /*2e370*/  STL.64 [R1+0x18], R10 ;  /* 0x0000180a01007387 */ /* 0x0001e40000100a00 */
[----:B0-----:R-:W2:Y:S01]  /*2e380*/  LDL.LU.64 R10, [R1+0x1878] ;  /* 0x00187800010a7983 */ /* 0x001ea20000300a00 */
[----:B------:R-:W2:Y:S02]  /*2e390*/  LDL.LU.64 R8, [R1+0x1870] ;  /* 0x0018700001087983 */ /* 0x000ea40000300a00 */
[----:B------:R-:W-:-:S02]  /*2e3a0*/  IMAD.MOV.U32 R26, RZ, RZ, R17 ;  /* 0x000000ffff1a7224 */ /* 0x000fc400078e0011 */
        /* <DEDUP_REMOVED lines=37> */
[----:B------:R-:W4:Y:S01]  /*2e600*/  LDL.LU.64 R6, [R1+0x17f0] ;  /* 0x0017f00001067983 */ /* 0x000f220000300a00 */
[----:B------:R-:W2:Y:S11]  /*2e610*/  LDL.LU.64 R4, [R1+0x17e8] ;  /* 0x0017e80001047983 */ /* 0x000eb60000300a00 */
[----:B------:R-:W-:Y:S09]  /*2e620*/  @!UPT UIADD3 URZ, URZ, URZ, URZ ;  /* 0x0000003f3f3ff290 */ /* 0x000ff2000fffe03f */
[----:B------:R-:W-:Y:S01]  /*2e630*/  STL.64 [R1+0x200], R16 ;  /* 0x0002001001007387 */ /* 0x000fe20000100a00 */
[----:B------:R-:W-:Y:S02]  /*2e640*/  STL.64 [R1+0x208], R18 ;  /* 0x0002081201007387 */ /* 0x000fe40000100a00 */
[----:B------:R-:W0:Y:S02]  /*2e650*/  LDSM.16.M88.4 R16, [R28+0x14080] ;  /* 0x014080001c10783b */ /* 0x000e240000000200 */
[----:B0-----:R2:W-:Y:S01]  /*2e660*/  STL [R1+0x152c], R18 ;  /* 0x00152c1201007387 */ /* 0x0015e20000100800 */
[----:B----4-:R-:W-:Y:S01]  /*2e670*/  HMMA.16816.F32 R24, R8, R6, R24 ;  /* 0x000000060818723c */ /* 0x010fe20000001818 */
[----:B--2---:R-:W-:Y:S11]  /*2e680*/  IMAD.MOV.U32 R18, RZ, RZ, R5 ;  /* 0x000000ffff127224 */ /* 0x004ff600078e0005 */
[----:B------:R-:W-:Y:S11]  /*2e690*/  @!UPT UIADD3 URZ, URZ, URZ, URZ ;  /* 0x0000003f3f3ff290 */ /* 0x000ff6000fffe03f */
[----:B------:R-:W-:Y:S01]  /*2e6a0*/  STL.64 [R1+0x1f0], R24 ;  /* 0x0001f01801007387 */ /* 0x000fe20000100a00 */
[----:B------:R-:W-:Y:S02]  /*2e6b0*/  STL.64 [R1+0x1f8], R26 ;  /* 0x0001f81a01007387 */ /* 0x000fe40000100a00 */
[----:B------:R0:W-:Y:S02]  /*2e6c0*/  STL [R1+0x1528], R19 ;  /* 0x0015281301007387 */ /* 0x0001e40000100800 */
[----:B------:R-:W-:Y:S04]  /*2e6d0*/  LDSM.16.M88.4 R24, [R28+0x1c080] ;  /* 0x01c080001c18783b */ /* 0x000fe80000000200 */
[----:B0-----:R-:W-:Y:S02]  /*2e6e0*/  IMAD.MOV.U32 R19, RZ, RZ, R4 ;  /* 0x000000ffff137224 */ /* 0x001fe400078e0004 */
[----:B------:R-:W0:Y:S04]  /*2e6f0*/  LDSM.16.M88.4 R4, [R28+0x18080] ;  /* 0x018080001c04783b */ /* 0x000e280000000200 */
[----:B------:R-:W-:Y:S04]  /*2e700*/  STL.64 [R1+0x1788], R16 ;  /* 0x0017881001007387 */ /* 0x000fe80000100a00 */
[----:B0-----:R-:W-:Y:S01]  /*2e710*/  STL [R1+0x1524], R6 ;  /* 0x0015240601007387 */ /* 0x001fe20000100800 */
[----:B------:R-:W-:Y:S02]  /*2e720*/  STL [R1+0x1520], R7 ;  /* 0x0015200701007387 */ /* 0x000fe40000100800 */
[----:B------:R0:W-:Y:S02]  /*2e730*/  STL.64 [R1+0x17a0], R4 ;  /* 0x0017a00401007387 */ /* 0x0001e40000100a00 */
[----:B0-----:R-:W2:Y:S01]  /*2e740*/  LDL.LU R4, [R1+0x1b0] ;  /* 0x0001b00001047983 */ /* 0x001ea20000300800 */
[----:B------:R-:W2:Y:S02]  /*2e750*/  LDL.LU R5, [R1+0x1b4] ;  /* 0x0001b40001057983 */ /* 0x000ea40000300800 */
[----:B------:R-:W2:Y:S02]  /*2e760*/  LDL.LU R6, [R1+0x1b8] ;  /* 0x0001b80001067983 */ /* 0x000ea40000300800 */
[----:B------:R-:W2:Y:S01]  /*2e770*/  LDL.LU R7, [R1+0x1bc] ;  /* 0x0001bc0001077983 */ /* 0x000ea20000300800 */
[----:B------:R-:W-:Y:S01]  /*2e780*/  STL.64 [R1+0x70], R24 ;  /* 0x0000701801007387 */ /* 0x000fe20000100a00 */
[----:B------:R-:W-:-:S02]  /*2e790*/  IMAD.MOV.U32 R28, RZ, RZ, R24 ;  /* 0x000000ffff1c7224 */ /* 0x000fc400078e0018 */
[----:B------:R-:W-:Y:S02]  /*2e7a0*/  STL.64 [R1+0x78], R26 ;  /* 0x0000781a01007387 */ /* 0x000fe40000100a00 */
[----:B------:R-:W-:Y:S02]  /*2e7b0*/  IMAD.MOV.U32 R29, RZ, RZ, R25 ;  /* 0x000000ffff1d7224 */ /* 0x000fe400078e0019 */
[----:B---3--:R-:W0:Y:S02]  /*2e7c0*/  LDSM.16.MT88.4 R24, [R22+0x22000] ;  /* 0x022000001618783b */ /* 0x008e240000004200 */
[----:B------:R-:W1:Y:S02]  /*2e7d0*/  LDSM.16.MT88.4 R20, [R23+0x22000] ;  /* 0x022000001714783b */ /* 0x000e640000004200 */
[----:B0-----:R-:W-:Y:S02]  /*2e7e0*/  STL.64 [R1+0x1750], R26 ;  /* 0x0017501a01007387 */ /* 0x001fe40000100a00 */
[----:B------:R0:W-:Y:S02]  /*2e7f0*/  STL.64 [R1+0x1748], R24 ;  /* 0x0017481801007387 */ /* 0x0001e40000100a00 */
[----:B0-----:R-:W3:Y:S01]  /*2e800*/  LDL.LU R24, [R1+0x190] ;  /* 0x0001900001187983 */ /* 0x001ee20000300800 */
[----:B--2---:R-:W-:Y:S11]  /*2e810*/  HMMA.16816.F32 R4, R8, R18, R4 ;  /* 0x000000120804723c */ /* 0x004ff60000001804 */
[----:B------:R-:W-:Y:S11]  /*2e820*/  @!UPT UIADD3 URZ, URZ, URZ, URZ ;  /* 0x0000003f3f3ff290 */ /* 0x000ff6000fffe03f */
[----:B------:R-:W-:Y:S01]  /*2e830*/  @!UPT UIADD3 URZ, URZ, URZ, URZ ;  /* 0x0000003f3f3ff290 */ /* 0x000fe2000fffe03f */
[----:B------:R-:W-:Y:S01]  /*2e840*/  STL.64 [R1+0x1b0], R4 ;  /* 0x0001b00401007387 */ /* 0x000fe20000100a00 */
[----:B------:R-:W-:Y:S02]  /*2e850*/  STL.64 [R1+0x1b8], R6 ;  /* 0x0001b80601007387 */ /* 0x000fe40000100a00 */
[----:B------:R-:W3:Y:S02]  /*2e860*/  LDL.LU R25, [R1+0x194] ;  /* 0x0001940001197983 */ /* 0x000ee40000300800 */
[----:B------:R-:W2:Y:S01]  /*2e870*/  LDL.LU R26, [R1+0x198] ;  /* 0x00019800011a7983 */ /* 0x000ea20000300800 */
[----:B------:R-:W2:Y:S04]  /*2e880*/  LDL.LU R27, [R1+0x19c] ;  /* 0x00019c00011b7983 */ /* 0x000ea80000300800 */
[----:B--2---:R-:W-:Y:S01]  /*2e890*/  STL.64 [R1+0x17c8], R26 ;  /* 0x0017c81a01007387 */ /* 0x004fe20000100a00 */
[----:B---3--:R0:W-:Y:S03]  /*2e8a0*/  STL.64 [R1+0x17c0], R24 ;  /* 0x0017c01801007387 */ /* 0x0081e60000100a00 */
[----:B0-----:R-:W2:Y:S01]  /*2e8b0*/  LDL.64 R24, [R1+0xd0] ;  /* 0x0000d00001187983 */ /* 0x001ea20000100a00 */
[----:B------:R-:W3:Y:S02]  /*2e8c0*/  LDL.LU R16, [R1+0x1e0] ;  /* 0x0001e00001107983 */ /* 0x000ee40000300800 */
[----:B------:R-:W3:Y:S02]  /*2e8d0*/  LDL.LU R17, [R1+0x1e4] ;  /* 0x0001e40001117983 */ /* 0x000ee40000300800 */
[----:B------:R-:W4:Y:S01]  /*2e8e0*/  LDL.LU R18, [R1+0x1e8] ;  /* 0x0001e80001127983 */ /* 0x000f220000300800 */
[----:B------:R-:W4:Y:S01]  /*2e8f0*/  LDL.LU R19, [R1+0x1ec] ;  /* 0x0001ec0001137983 */ /* 0x000f220000300800 */
[----:B------:R-:W2:Y:S02]  /*2e900*/  LDL.LU R4, [R1+0x170] ;  /* 0x0001700001047983 */ /* 0x000ea40000300800 */
[----:B------:R-:W2:Y:S02]  /*2e910*/  LDL.LU R5, [R1+0x174] ;  /* 0x0001740001057983 */ /* 0x000ea40000300800 */
[----:B------:R-:W2:Y:S01]  /*2e920*/  LDL.LU R6, [R1+0x178] ;  /* 0x0001780001067983 */ /* 0x000ea20000300800 */
[----:B------:R-:W2:Y:S04]  /*2e930*/  LDL.LU R7, [R1+0x17c] ;  /* 0x00017c0001077983 */ /* 0x000ea80000300800 */
[----:B--2---:R-:W-:Y:S01]  /*2e940*/  STL.64 [R1+0x17b0], R6 ;  /* 0x0017b00601007387 */ /* 0x004fe20000100a00 */
[----:B------:R0:W-:Y:S02]  /*2e950*/  STL.64 [R1+0x17a8], R4 ;  /* 0x0017a80401007387 */ /* 0x0001e40000100a00 */
[----:B0-----:R-:W-:-:S02]  /*2e960*/  IMAD.MOV.U32 R4, RZ, RZ, R15 ;  /* 0x000000ffff047224 */ /* 0x001fc400078e000f */
[----:B------:R-:W-:Y:S01]  /*2e970*/  IMAD.MOV.U32 R5, RZ, RZ, R0 ;  /* 0x000000ffff057224 */ /* 0x000fe200078e0000 */
[----:B------:R-:W2:Y:S01]  /*2e980*/  LDL.LU R15, [R1+0x17e4] ;  /* 0x0017e400010f7983 */ /* 0x000ea20000300800 */
[----:B------:R-:W2:Y:S03]  /*2e990*/  LDL.LU R0, [R1+0x17e0] ;  /* 0x0017e00001007983 */ /* 0x000ea60000300800 */
[----:B------:R0:W-:Y:S04]  /*2e9a0*/  STL.64 [R1+0x17d0], R4 ;  /* 0x0017d00401007387 */ /* 0x0001e80000100a00 */
[----:B0-----:R-:W2:Y:S01]  /*2e9b0*/  LDL.LU R4, [R1+0x1a0] ;  /* 0x0001a00001047983 */ /* 0x001ea20000300800 */
[----:B------:R-:W2:Y:S02]  /*2e9c0*/  LDL.LU R5, [R1+0x1a4] ;  /* 0x0001a40001057983 */ /* 0x000ea40000300800 */
[----:B------:R-:W2:Y:S02]  /*2e9d0*/  LDL.LU R6, [R1+0x1a8] ;  /* 0x0001a80001067983 */ /* 0x000ea40000300800 */
[----:B------:R-:W2:Y:S01]  /*2e9e0*/  LDL.LU R7, [R1+0x1ac] ;  /* 0x0001ac0001077983 */ /* 0x000ea20000300800 */
[----:B----4-:R-:W-:Y:S01]  /*2e9f0*/  STL.64 [R1+0x1798], R18 ;  /* 0x0017981201007387 */ /* 0x010fe20000100a00 */
[----:B---3--:R0:W-:Y:S03]  /*2ea00*/  STL.64 [R1+0x1790], R16 ;  /* 0x0017901001007387 */ /* 0x0081e60000100a00 */
[----:B0-----:R-:W3:Y:S04]  /*2ea10*/  LDL.64 R16, [R1+0xa0] ;  /* 0x0000a00001107983 */ /* 0x001ee80000100a00 */
[----:B---3--:R0:W-:Y:S04]  /*2ea20*/  STL.64 [R1+0x17b8], R16 ;  /* 0x0017b81001007387 */ /* 0x0081e80000100a00 */
[----:B0-----:R-:W3:Y:S01]  /*2ea30*/  LDL.LU R16, [R1+0x180] ;  /* 0x0001800001107983 */ /* 0x001ee20000300800 */
[----:B------:R-:W3:Y:S02]  /*2ea40*/  LDL.LU R17, [R1+0x184] ;  /* 0x0001840001117983 */ /* 0x000ee40000300800 */
[----:B------:R-:W3:Y:S02]  /*2ea50*/  LDL.LU R18, [R1+0x188] ;  /* 0x0001880001127983 */ /* 0x000ee40000300800 */
[----:B------:R-:W3:Y:S01]  /*2ea60*/  LDL.LU R19, [R1+0x18c] ;  /* 0x00018c0001137983 */ /* 0x000ee20000300800 */
[----:B------:R-:W4:Y:S01]  /*2ea70*/  LDL R11, [R1+0xd10] ;  /* 0x000d1000010b7983 */ /* 0x000f220000100800 */
[----:B--2---:R-:W-:Y:S03]  /*2ea80*/  HMMA.16816.F32 R4, R12, R24, R4 ;  /* 0x000000180c04723c */ /* 0x004fe60000001804 */
[----:B----4-:R-:W-:Y:S01]  /*2ea90*/  STL [R1+0x1780], R11 ;  /* 0x0017800b01007387 */ /* 0x010fe20000100800 */
[----:B------:R-:W2:Y:S02]  /*2eaa0*/  LDL.64 R8, [R1+0x10] ;  /* 0x0000100001087983 */ /* 0x000ea40000100a00 */
[----:B-1----:R-:W-:Y:S02]  /*2eab0*/  STL.64 [R1+0x16c8], R22 ;  /* 0x0016c81601007387 */ /* 0x002fe40000100a00 */
[----:B------:R0:W-:Y:S02]  /*2eac0*/  STL.64 [R1+0x16c0], R20 ;  /* 0x0016c01401007387 */ /* 0x0001e40000100a00 */
[----:B0-----:R-:W-:-:S02]  /*2ead0*/  IMAD.MOV.U32 R20, RZ, RZ, R2 ;  /* 0x000000ffff147224 */ /* 0x001fc400078e0002 */
[----:B------:R-:W-:Y:S01]  /*2eae0*/  IMAD.MOV.U32 R21, RZ, RZ, R3 ;  /* 0x000000ffff157224 */ /* 0x000fe200078e0003 */
[----:B------:R-:W4:Y:S01]  /*2eaf0*/  LDL.LU R2, [R1+0x17dc] ;  /* 0x0017dc0001027983 */ /* 0x000f220000300800 */
[----:B------:R-:W2:Y:S09]  /*2eb00*/  LDL.LU R3, [R1+0x17d8] ;  /* 0x0017d80001037983 */ /* 0x000eb20000300800 */
[----:B------:R0:W-:Y:S02]  /*2eb10*/  STL.64 [R1+0x1a0], R4 ;  /* 0x0001a00401007387 */ /* 0x0001e40000100a00 */
[----:B------:R1:W-:Y:S01]  /*2eb20*/  STL.64 [R1+0x1a8], R6 ;  /* 0x0001a80601007387 */ /* 0x0003e20000100a00 */
[----:B0-----:R-:W3:Y:S01]  /*2eb30*/  LDL.LU.64 R4, [R1+0x17d0] ;  /* 0x0017d00001047983 */ /* 0x001ee20000300a00 */
[----:B-1----:R-:W-:-:S02]  /*2eb40*/  IMAD.MOV.U32 R7, RZ, RZ, R24 ;  /* 0x000000ffff077224 */ /* 0x002fc400078e0018 */
[----:B------:R-:W-:Y:S02]  /*2eb50*/  IMAD.MOV.U32 R6, RZ, RZ, R25 ;  /* 0x000000ffff067224 */ /* 0x000fe400078e0019 */
[----:B------:R-:W2:Y:S01]  /*2eb60*/  LDL.LU.64 R26, [R1+0x17c8] ;  /* 0x0017c800011a7983 */ /* 0x000ea20000300a00 */
[----:B------:R-:W2:Y:S02]  /*2eb70*/  LDL.LU.64 R24, [R1+0x17c0] ;  /* 0x0017c00001187983 */ /* 0x000ea40000300a00 */
[----:B--2---:R-:W-:Y:S11]  /*2eb80*/  HMMA.16816.F32 R24, R12, R20, R24 ;  /* 0x000000140c18723c */ /* 0x004ff60000001818 */
[----:B------:R-:W-:Y:S11]  /*2eb90*/  @!UPT UIADD3 URZ, URZ, URZ, URZ ;  /* 0x0000003f3f3ff290 */ /* 0x000ff6000fffe03f */
[----:B------:R-:W-:Y:S01]  /*2eba0*/  @!UPT UIADD3 URZ, URZ, URZ, URZ ;  /* 0x0000003f3f3ff290 */ /* 0x000fe2000fffe03f */
[----:B------:R0:W-:Y:S01]  /*2ebb0*/  STL.64 [R1+0x190], R24 ;  /* 0x0001901801007387 */ /* 0x0001e20000100a00 */
[----:B------:R1:W-:Y:S03]  /*2ebc0*/  STL.64 [R1+0x198], R26 ;  /* 0x0001981a01007387 */ /* 0x0003e60000100a00 */
[----:B0-----:R-:W2:Y:S01]  /*2ebd0*/  LDL.LU R24, [R1+0x160] ;  /* 0x0001600001187983 */ /* 0x001ea20000300800 */
[----:B------:R-:W2:Y:S02]  /*2ebe0*/  LDL.LU R25, [R1+0x164] ;  /* 0x0001640001197983 */ /* 0x000ea40000300800 */
[----:B-1----:R-:W2:Y:S02]  /*2ebf0*/  LDL.LU R26, [R1+0x168] ;  /* 0x00016800011a7983 */ /* 0x002ea40000300800 */
[----:B------:R-:W2:Y:S02]  /*2ec00*/  LDL.LU R27, [R1+0x16c] ;  /* 0x00016c00011b7983 */ /* 0x000ea40000300800 */
        /* <DEDUP_REMOVED lines=12> */
[----:B------:R0:W-:Y:S02]  /*2ecd0*/  STL.64 [R1+0x1730], R20 ;  /* 0x0017301401007387 */ /* 0x0001e40000100a00 */
[----:B0-----:R-:W-:-:S02]  /*2ece0*/  IMAD.MOV.U32 R20, RZ, RZ, R7 ;  /* 0x000000ffff147224 */ /* 0x001fc400078e0007 */
[----:B------:R-:W-:Y:S02]  /*2ecf0*/  IMAD.MOV.U32 R21, RZ, RZ, R6 ;  /* 0x000000ffff157224 */ /* 0x000fe400078e0006 */
[C---:B---3--:R-:W-:Y:S01]  /*2ed00*/  HMMA.16816.F32 R4, R12.reuse, R4, R16 ;  /* 0x000000040c04723c */ /* 0x048fe20000001810 */
[----:B------:R-:W3:Y:S11]  /*2ed10*/  LDL.LU.64 R16, [R1+0x17b8] ;  /* 0x0017b80001107983 */ /* 0x000ef60000300a00 */
[----:B------:R-:W-:Y:S11]  /*2ed20*/  @!UPT UIADD3 URZ, URZ, URZ, URZ ;  /* 0x0000003f3f3ff290 */ /* 0x000ff6000fffe03f */
[----:B------:R-:W-:Y:S01]  /*2ed30*/  STL.64 [R1+0x180], R4 ;  /* 0x0001800401007387 */ /* 0x000fe20000100a00 */
[----:B------:R0:W-:Y:S03]  /*2ed40*/  STL.64 [R1+0x188], R6 ;  /* 0x0001880601007387 */ /* 0x0001e60000100a00 */
[----:B0-----:R-:W3:Y:S01]  /*2ed50*/  LDL.LU.64 R6, [R1+0x17b0] ;  /* 0x0017b00001067983 */ /* 0x001ee20000300a00 */
[----:B------:R-:W3:Y:S02]  /*2ed60*/  LDL.LU.64 R4, [R1+0x17a8] ;  /* 0x0017a80001047983 */ /* 0x000ee40000300a00 */
[C---:B---3--:R-:W-:Y:S11]  /*2ed70*/  HMMA.16816.F32 R4, R12.reuse, R16, R4 ;  /* 0x000000100c04723c */ /* 0x048ff60000001804 */
[----:B------:R-:W-:Y:S11]  /*2ed80*/  @!UPT UIADD3 URZ, URZ, URZ, URZ ;  /* 0x0000003f3f3ff290 */ /* 0x000ff6000fffe03f */
[----:B------:R-:W-:Y:S01]  /*2ed90*/  @!UPT UIADD3 URZ, URZ, URZ, URZ ;  /* 0x0000003f3f3ff290 */ /* 0x000fe2000fffe03f */
[----:B------:R0:W-:Y:S01]  /*2eda0*/  STL.64 [R1+0x170], R4 ;  /* 0x0001700401007387 */ /* 0x0001e20000100a00 */
[----:B------:R1:W-:Y:S03]  /*2edb0*/  STL.64 [R1+0x178], R6 ;  /* 0x0001780601007387 */ /* 0x0003e60000100a00 */
[----:B0-----:R-:W3:Y:S01]  /*2edc0*/  LDL.LU.64 R4, [R1+0x17a0] ;  /* 0x0017a00001047983 */ /* 0x001ee20000300a00 */
[----:B-1----:R-:W-:Y:S02]  /*2edd0*/  IMAD.MOV.U32 R7, RZ, RZ, R16 ;  /* 0x000000ffff077224 */ /* 0x002fe400078e0010 */
[----:B------:R-:W-:Y:S02]  /*2ede0*/  IMAD.MOV.U32 R6, RZ, RZ, R17 ;  /* 0x000000ffff067224 */ /* 0x000fe400078e0011 */
[----:B------:R-:W2:Y:S01]  /*2edf0*/  LDL.LU.64 R18, [R1+0x1798] ;  /* 0x0017980001127983 */ /* 0x000ea20000300a00 */
[----:B------:R-:W2:Y:S02]  /*2ee00*/  LDL.LU.64 R16, [R1+0x1790] ;  /* 0x0017900001107983 */ /* 0x000ea40000300a00 */
[C---:B--2---:R-:W-:Y:S11]  /*2ee10*/  HMMA.16816.F32 R16, R12.reuse, R8, R16 ;  /* 0x000000080c10723c */ /* 0x044ff60000001810 */
[----:B------:R-:W-:Y:S11]  /*2ee20*/  @!UPT UIADD3 URZ, URZ, URZ, URZ ;  /* 0x0000003f3f3ff290 */ /* 0x000ff6000fffe03f */
[----:B------:R-:W-:Y:S01]  /*2ee30*/  @!UPT UIADD3 URZ, URZ, URZ, URZ ;  /* 0x0000003f3f3ff290 */ /* 0x000fe2000fffe03f */
[----:B------:R0:W-:Y:S01]  /*2ee40*/  STL.64 [R1+0x1e0], R16 ;  /* 0x0001e01001007387 */ /* 0x0001e20000100a00 */
[----:B------:R1:W-:Y:S03]  /*2ee50*/  STL.64 [R1+0x1e8], R18 ;  /* 0x0001e81201007387 */ /* 0x0003e60000100a00 */
[----:B0-----:R-:W2:Y:S01]  /*2ee60*/  LDL.LU.64 R16, [R1+0x1788] ;  /* 0x0017880001107983 */ /* 0x001ea20000300a00 */
[----:B------:R-:W2:Y:S02]  /*2ee70*/  LDL.LU R11, [R1+0x1780] ;  /* 0x00178000010b7983 */ /* 0x000ea40000300800 */
[----:B-1----:R-:W-:Y:S02]  /*2ee80*/  IMAD.MOV.U32 R19, RZ, RZ, R8 ;  /* 0x000000ffff137224 */ /* 0x002fe400078e0008 */
[----:B------:R-:W-:Y:S02]  /*2ee90*/  IMAD.MOV.U32 R18, RZ, RZ, R9 ;  /* 0x000000ffff127224 */ /* 0x000fe400078e0009 */
[----:B--2---:R-:W0:Y:S01]  /*2eea0*/  LDSM.16.MT88.4 R8, [R11+0x22000] ;  /* 0x022000000b08783b */ /* 0x004e220000004200 */
[----:B------:R-:W-:Y:S03]  /*2eeb0*/  HMMA.16816.F32 R24, R12, R16, R24 ;  /* 0x000000100c18723c */ /* 0x000fe60000001818 */
[----:B0-----:R-:W-:Y:S01]  /*2eec0*/  STL.64 [R1+0x1628], R10 ;  /* 0x0016280a01007387 */ /* 0x001fe20000100a00 */
[----:B------:R0:W-:Y:S02]  /*2eed0*/  STL.64 [R1+0x1620], R8 ;  /* 0x0016200801007387 */ /* 0x0001e40000100a00 */
[----:B0-----:R-:W-:-:S02]  /*2eee0*/  IMAD.MOV.U32 R8, RZ, RZ, R28 ;  /* 0x000000ffff087224 */ /* 0x001fc400078e001c */
[----:B------:R-:W-:Y:S01]  /*2eef0*/  IMAD.MOV.U32 R9, RZ, RZ, R29 ;  /* 0x000000ffff097224 */ /* 0x000fe200078e001d */
[----:B------:R-:W2:Y:S01]  /*2ef00*/  LDL.LU R28, [R1+0x177c] ;  /* 0x00177c00011c7983 */ /* 0x000ea20000300800 */
[----:B------:R-:W2:Y:S11]  /*2ef10*/  LDL.LU R29, [R1+0x1778] ;  /* 0x00177800011d7983 */ /* 0x000eb60000300800 */
[----:B------:R-:W-:Y:S02]  /*2ef20*/  @!UPT UIADD3 URZ, URZ, URZ, URZ ;  /* 0x0000003f3f3ff290 */ /* 0x000fe4000fffe03f */
[----:B------:R-:W-:Y:S02]  /*2ef30*/  STL.64 [R1+0x1d0], R24 ;  /* 0x0001d01801007387 */ /* 0x000fe40000100a00 */
[----:B------:R0:W-:Y:S02]  /*2ef40*/  STL.64 [R1+0x1d8], R26 ;  /* 0x0001d81a01007387 */ /* 0x0001e40000100a00 */
[----:B0-----:R-:W3:Y:S01]  /*2ef50*/  LDL.LU.64 R26, [R1+0x1770] ;  /* 0x00177000011a7983 */ /* 0x001ee20000300a00 */
[----:B------:R-:W3:Y:S02]  /*2ef60*/  LDL.LU.64 R24, [R1+0x1768] ;  /* 0x0017680001187983 */ /* 0x000ee40000300a00 */
[----:B------:R0:W-:Y:S02]  /*2ef70*/  STL.64 [R1+0x1718], R16 ;  /* 0x0017181001007387 */ /* 0x0001e40000100a00 */
[----:B0-----:R-:W2:Y:S01]  /*2ef80*/  LDL.64 R16, [R1+0xb0] ;  /* 0x0000b00001107983 */ /* 0x001ea20000100a00 */
[----:B------:R-:W-:Y:S03]  /*2ef90*/  STL.64 [R1+0x1728], R18 ;  /* 0x0017281201007387 */ /* 0x000fe60000100a00 */
[----:B--2---:R0:W-:Y:S04]  /*2efa0*/  STL.64 [R1+0x1720], R16 ;  /* 0x0017201001007387 */ /* 0x0041e80000100a00 */
[----:B0-----:R-:W2:Y:S01]  /*2efb0*/  LDL.LU R16, [R1+0x140] ;  /* 0x0001400001107983 */ /* 0x001ea20000300800 */
[----:B------:R-:W2:Y:S02]  /*2efc0*/  LDL.LU R17, [R1+0x144] ;  /* 0x0001440001117983 */ /* 0x000ea40000300800 */
[----:B------:R-:W2:Y:S02]  /*2efd0*/  LDL.LU R18, [R1+0x148] ;  /* 0x0001480001127983 */ /* 0x000ea40000300800 */
[----:B------:R-:W2:Y:S01]  /*2efe0*/  LDL.LU R19, [R1+0x14c] ;  /* 0x00014c0001137983 */ /* 0x000ea20000300800 */
[C---:B---3--:R-:W-:Y:S01]  /*2eff0*/  HMMA.16816.F32 R24, R12.reuse, R4, R24 ;  /* 0x000000040c18723c */ /* 0x048fe20000001818 */
[----:B--2---:R-:W-:Y:S01]  /*2f000*/  STL.64 [R1+0x1740], R18 ;  /* 0x0017401201007387 */ /* 0x004fe20000100a00 */
[----:B------:R0:W-:Y:S03]  /*2f010*/  STL.64 [R1+0x1738], R16 ;  /* 0x0017381001007387 */ /* 0x0001e60000100a00 */
        /* <DEDUP_REMOVED lines=8> */
[----:B------:R-:W3:Y:S02]  /*2f0a0*/  LDL.LU.64 R24, [R1+0x1758] ;  /* 0x0017580001187983 */ /* 0x000ee40000300a00 */
        /* <DEDUP_REMOVED lines=10> */
[----:B------:R0:W-:Y:S01]  /*2f150*/  STL.64 [R1+0x150], R20 ;  /* 0x0001501401007387 */ /* 0x0001e20000100a00 */
[----:B------:R2:W-:Y:S03]  /*2f160*/  STL.64 [R1+0x158], R22 ;  /* 0x0001581601007387 */ /* 0x0005e60000100a00 */
[----:B0-----:R-:W2:Y:S01]  /*2f170*/  LDL.LU.64 R20, [R1+0x1730] ;  /* 0x0017300001147983 */ /* 0x001ea20000300a00 */
[----:B------:R-:W-:Y:S02]  /*2f180*/  IMAD.MOV.U32 R12, RZ, RZ, R29 ;  /* 0x000000ffff0c7224 */ /* 0x000fe400078e001d */
[----:B------:R-:W-:Y:S02]  /*2f190*/  IMAD.MOV.U32 R13, RZ, RZ, R28 ;  /* 0x000000ffff0d7224 */ /* 0x000fe400078e001c */
[----:B------:R-:W-:Y:S02]  /*2f1a0*/  IMAD.MOV.U32 R14, RZ, RZ, R3 ;  /* 0x000000ffff0e7224 */ /* 0x000fe400078e0003 */
[----:B----4-:R-:W-:Y:S01]  /*2f1b0*/  IMAD.MOV.U32 R15, RZ, RZ, R2 ;  /* 0x000000ffff0f7224 */ /* 0x010fe200078e0002 */
[----:B--2---:R-:W-:Y:S01]  /*2f1c0*/  HMMA.16816.F32 R20, R24, R20, R16 ;  /* 0x000000141814723c */ /* 0x004fe20000001810 */
[----:B------:R-:W2:Y:S01]  /*2f1d0*/  LDL.LU.64 R18, [R1+0x1728] ;  /* 0x0017280001127983 */ /* 0x000ea20000300a00 */
[----:B------:R-:W3:Y:S11]  /*2f1e0*/  LDL.LU.64 R16, [R1+0x1720] ;  /* 0x0017200001107983 */ /* 0x000ef60000300a00 */
[----:B------:R-:W-:Y:S11]  /*2f1f0*/  @!UPT UIADD3 URZ, URZ, URZ, URZ ;  /* 0x0000003f3f3ff290 */ /* 0x000ff6000fffe03f */
[----:B------:R-:W-:Y:S02]  /*2f200*/  IMAD.MOV.U32 R29, RZ, RZ, R20 ;  /* 0x000000ffff1d7224 */ /* 0x000fe400078e0014 */
[----:B------:R-:W-:Y:S01]  /*2f210*/  IMAD.MOV.U32 R28, RZ, RZ, R21 ;  /* 0x000000ffff1c7224 */ /* 0x000fe200078e0015 */
[----:B------:R-:W4:Y:S01]  /*2f220*/  LDL.LU R20, [R1+0xf0] ;  /* 0x0000f00001147983 */ /* 0x000f220000300800 */
[----:B------:R-:W-:Y:S02]  /*2f230*/  IMAD.MOV.U32 R3, RZ, RZ, R22 ;  /* 0x000000ffff037224 */ /* 0x000fe400078e0016 */
[----:B------:R-:W4:Y:S02]  /*2f240*/  LDL.LU R21, [R1+0xf4] ;  /* 0x0000f40001157983 */ /* 0x000f240000300800 */
[----:B------:R-:W-:Y:S01]  /*2f250*/  IMAD.MOV.U32 R2, RZ, RZ, R23 ;  /* 0x000000ffff027224 */ /* 0x000fe200078e0017 */
[----:B------:R-:W2:Y:S01]  /*2f260*/  LDL.LU R22, [R1+0xf8] ;  /* 0x0000f80001167983 */ /* 0x000ea20000300800 */
[----:B------:R-:W2:Y:S03]  /*2f270*/  LDL.LU R23, [R1+0xfc] ;  /* 0x0000fc0001177983 */ /* 0x000ea60000300800 */
[----:B--2---:R-:W-:Y:S01]  /*2f280*/  STL.64 [R1+0x16d8], R22 ;  /* 0x0016d81601007387 */ /* 0x004fe20000100a00 */
[----:B----4-:R0:W-:Y:S03]  /*2f290*/  STL.64 [R1+0x16d0], R20 ;  /* 0x0016d01401007387 */ /* 0x0101e60000100a00 */
[----:B0-----:R-:W2:Y:S01]  /*2f2a0*/  LDL.LU R20, [R1+0x100] ;  /* 0x0001000001147983 */ /* 0x001ea20000300800 */
[----:B------:R-:W2:Y:S02]  /*2f2b0*/  LDL.LU R21, [R1+0x104] ;  /* 0x0001040001157983 */ /* 0x000ea40000300800 */
[----:B------:R-:W4:Y:S02]  /*2f2c0*/  LDL.LU R22, [R1+0x108] ;  /* 0x0001080001167983 */ /* 0x000f240000300800 */
[----:B------:R-:W4:Y:S02]  /*2f2d0*/  LDL.LU R23, [R1+0x10c] ;  /* 0x00010c0001177983 */ /* 0x000f240000300800 */
[----:B---3--:R-:W-:-:S02]  /*2f2e0*/  IMAD.MOV.U32 R11, RZ, RZ, R16 ;  /* 0x000000ffff0b7224 */ /* 0x008fc400078e0010 */
[----:B------:R-:W-:Y:S01]  /*2f2f0*/  IMAD.MOV.U32 R10, RZ, RZ, R17 ;  /* 0x000000ffff0a7224 */ /* 0x000fe200078e0011 */
[----:B------:R-:W-:Y:S01]  /*2f300*/  HMMA.16816.F32 R12, R24, R16, R12 ;  /* 0x00000010180c723c */ /* 0x000fe2000000180c */
[----:B----4-:R-:W-:Y:S01]  /*2f310*/  STL.64 [R1+0x16e8], R22 ;  /* 0x0016e81601007387 */ /* 0x010fe20000100a00 */
[----:B--2---:R0:W-:Y:S02]  /*2f320*/  STL.64 [R1+0x16e0], R20 ;  /* 0x0016e01401007387 */ /* 0x0041e40000100a00 */
[----:B0-----:R-:W-:Y:S02]  /*2f330*/  IMAD.MOV.U32 R20, RZ, RZ, R19 ;  /* 0x000000ffff147224 */ /* 0x001fe400078e0013 */
[----:B------:R-:W-:-:S05]  /*2f340*/  IMAD.MOV.U32 R21, RZ, RZ, R18 ;  /* 0x000000ffff157224 */ /* 0x000fca00078e0012 */
[----:B------:R-:W-:Y:S01]  /*2f350*/  STL.64 [R1+0x1700], R20 ;  /* 0x0017001401007387 */ /* 0x000fe20000100a00 */
[----:B------:R-:W-:Y:S02]  /*2f360*/  STL [R1+0x153c], R2 ;  /* 0x00153c0201007387 */ /* 0x000fe40000100800 */
[----:B------:R-:W-:Y:S02]  /*2f370*/  STL [R1+0x1538], R3 ;  /* 0x0015380301007387 */ /* 0x000fe40000100800 */
[----:B------:R-:W-:Y:S01]  /*2f380*/  STL [R1+0x1534], R28 ;  /* 0x0015341c01007387 */ /* 0x000fe20000100800 */
[----:B------:R-:W-:Y:S01]  /*2f390*/  STL [R1+0x1530], R29 ;  /* 0x0015301d01007387 */ /* 0x000fe20000100800 */
[----:B------:R-:W2:Y:S02]  /*2f3a0*/  LDL.LU.64 R16, [R1+0x1718] ;  /* 0x0017180001107983 */ /* 0x000ea40000300a00 */
[----:B------:R-:W-:Y:S02]  /*2f3b0*/  STL.64 [R1+0x16f8], R10 ;  /* 0x0016f80a01007387 */ /* 0x000fe40000100a00 */
[----:B------:R0:W-:Y:S02]  /*2f3c0*/  STL.64 [R1+0x16f0], R8 ;  /* 0x0016f00801007387 */ /* 0x0001e40000100a00 */
[----:B0-----:R-:W3:Y:S01]  /*2f3d0*/  LDL.LU R8, [R1+0x110] ;  /* 0x0001100001087983 */ /* 0x001ee20000300800 */
[----:B------:R-:W3:Y:S02]  /*2f3e0*/  LDL.LU R9, [R1+0x114] ;  /* 0x0001140001097983 */ /* 0x000ee40000300800 */
[----:B------:R-:W4:Y:S02]  /*2f3f0*/  LDL.LU R10, [R1+0x118] ;  /* 0x00011800010a7983 */ /* 0x000f240000300800 */
[----:B------:R-:W4:Y:S02]  /*2f400*/  LDL.LU R11, [R1+0x11c] ;  /* 0x00011c00010b7983 */ /* 0x000f240000300800 */
[----:B------:R-:W-:-:S02]  /*2f410*/  IMAD.MOV.U32 R20, RZ, RZ, R7 ;  /* 0x000000ffff147224 */ /* 0x000fc400078e0007 */
[----:B------:R-:W-:Y:S01]  /*2f420*/  IMAD.MOV.U32 R21, RZ, RZ, R6 ;  /* 0x000000ffff157224 */ /* 0x000fe200078e0006 */
[----:B----4-:R-:W-:Y:S01]  /*2f430*/  STL.64 [R1+0x1710], R10 ;  /* 0x0017100a01007387 */ /* 0x010fe20000100a00 */
[----:B---3--:R0:W-:Y:S03]  /*2f440*/  STL.64 [R1+0x1708], R8 ;  /* 0x0017080801007387 */ /* 0x0081e60000100a00 */
[----:B0-----:R-:W3:Y:S01]  /*2f450*/  LDL.LU R8, [R1+0x120] ;  /* 0x0001200001087983 */ /* 0x001ee20000300800 */
[----:B------:R-:W3:Y:S02]  /*2f460*/  LDL.LU R9, [R1+0x124] ;  /* 0x0001240001097983 */ /* 0x000ee40000300800 */
[----:B------:R-:W3:Y:S02]  /*2f470*/  LDL.LU R10, [R1+0x128] ;  /* 0x00012800010a7983 */ /* 0x000ee40000300800 */
[----:B------:R-:W3:Y:S02]  /*2f480*/  LDL.LU R11, [R1+0x12c] ;  /* 0x00012c00010b7983 */ /* 0x000ee40000300800 */
[----:B------:R-:W-:-:S02]  /*2f490*/  IMAD.MOV.U32 R18, RZ, RZ, R12 ;  /* 0x000000ffff127224 */ /* 0x000fc400078e000c */
[----:B------:R-:W-:Y:S02]  /*2f4a0*/  IMAD.MOV.U32 R7, RZ, RZ, R15 ;  /* 0x000000ffff077224 */ /* 0x000fe400078e000f */
[----:B------:R-:W-:Y:S02]  /*2f4b0*/  IMAD.MOV.U32 R19, RZ, RZ, R13 ;  /* 0x000000ffff137224 */ /* 0x000fe400078e000d */
[----:B------:R-:W-:Y:S01]  /*2f4c0*/  IMAD.MOV.U32 R6, RZ, RZ, R14 ;  /* 0x000000ffff067224 */ /* 0x000fe200078e000e */
[----:B------:R-:W4:Y:S01]  /*2f4d0*/  LDL.LU R12, [R1+0xe0] ;  /* 0x0000e000010c7983 */ /* 0x000f220000300800 */
[----:B------:R-:W4:Y:S02]  /*2f4e0*/  LDL.LU R13, [R1+0xe4] ;  /* 0x0000e400010d7983 */ /* 0x000f240000300800 */
[----:B------:R-:W4:Y:S02]  /*2f4f0*/  LDL.LU R14, [R1+0xe8] ;  /* 0x0000e800010e7983 */ /* 0x000f240000300800 */
[----:B------:R-:W4:Y:S01]  /*2f500*/  LDL.LU R15, [R1+0xec] ;  /* 0x0000ec00010f7983 */ /* 0x000f220000300800 */
[----:B------:R-:W-:Y:S01]  /*2f510*/  STL [R1+0x154c], R7 ;  /* 0x00154c0701007387 */ /* 0x000fe20000100800 */
[----:B------:R-:W-:Y:S02]  /*2f520*/  STL [R1+0x1548], R6 ;  /* 0x0015480601007387 */ /* 0x000fe40000100800 */
[----:B------:R0:W-:Y:S02]  /*2f530*/  STL [R1+0x1544], R19 ;  /* 0x0015441301007387 */ /* 0x0001e40000100800 */
[----:B------:R1:W-:Y:S01]  /*2f540*/  STL [R1+0x1540], R18 ;  /* 0x0015401201007387 */ /* 0x0003e20000100800 */
[----:B---3--:R-:W-:Y:S01]  /*2f550*/  HMMA.16816.F32 R20, R24, R20, R8 ;  /* 0x000000141814723c */ /* 0x008fe20000001808 */
[----:B------:R-:W3:Y:S01]  /*2f560*/  LDL.LU.64 R10, [R1+0x1710] ;  /* 0x00171000010a7983 */ /* 0x000ee20000300a00 */
[----:B------:R-:W3:Y:S11]  /*2f570*/  LDL.LU.64 R8, [R1+0x1708] ;  /* 0x0017080001087983 */ /* 0x000ef60000300a00 */
[----:B------:R-:W-:Y:S11]  /*2f580*/  @!UPT UIADD3 URZ, URZ, URZ, URZ ;  /* 0x0000003f3f3ff290 */ /* 0x000ff6000fffe03f */
[----:B------:R-:W-:Y:S02]  /*2f590*/  IMAD.MOV.U32 R2, RZ, RZ, R20 ;  /* 0x000000ffff027224 */ /* 0x000fe400078e0014 */
[----:B------:R-:W-:Y:S02]  /*2f5a0*/  IMAD.MOV.U32 R3, RZ, RZ, R21 ;  /* 0x000000ffff037224 */ /* 0x000fe400078e0015 */
[----:B------:R-:W3:Y:S01]  /*2f5b0*/  LDL.LU.64 R20, [R1+0x1700] ;  /* 0x0017000001147983 */ /* 0x000ee20000300a00 */
[----:B------:R-:W-:Y:S02]  /*2f5c0*/  IMAD.MOV.U32 R28, RZ, RZ, R22 ;  /* 0x000000ffff1c7224 */ /* 0x000fe400078e0016 */
[----:B------:R-:W-:-:S05]  /*2f5d0*/  IMAD.MOV.U32 R29, RZ, RZ, R23 ;  /* 0x000000ffff1d7224 */ /* 0x000fca00078e0017 */
[----:B------:R-:W-:Y:S01]  /*2f5e0*/  STL [R1+0x155c], R29 ;  /* 0x00155c1d01007387 */ /* 0x000fe20000100800 */
[----:B------:R-:W-:Y:S02]  /*2f5f0*/  STL [R1+0x1558], R28 ;  /* 0x0015581c01007387 */ /* 0x000fe40000100800 */
[----:B------:R-:W-:Y:S02]  /*2f600*/  STL [R1+0x1554], R3 ;  /* 0x0015540301007387 */ /* 0x000fe40000100800 */
[----:B------:R-:W-:Y:S01]  /*2f610*/  STL [R1+0x1550], R2 ;  /* 0x0015500201007387 */ /* 0x000fe20000100800 */
[C---:B---3--:R-:W-:Y:S01]  /*2f620*/  HMMA.16816.F32 R20, R24.reuse, R20, R8 ;  /* 0x000000141814723c */ /* 0x048fe20000001808 */
[----:B------:R-:W3:Y:S01]  /*2f630*/  LDL.LU.64 R10, [R1+0x16f8] ;  /* 0x0016f800010a7983 */ /* 0x000ee20000300a00 */
[----:B------:R-:W4:Y:S11]  /*2f640*/  LDL.LU.64 R8, [R1+0x16f0] ;  /* 0x0016f00001087983 */ /* 0x000f360000300a00 */
[----:B------:R-:W-:Y:S11]  /*2f650*/  @!UPT UIADD3 URZ, URZ, URZ, URZ ;  /* 0x0000003f3f3ff290 */ /* 0x000ff6000fffe03f */
[----:B0-----:R-:W-:Y:S02]  /*2f660*/  IMAD.MOV.U32 R19, RZ, RZ, R22 ;  /* 0x000000ffff137224 */ /* 0x001fe400078e0016 */
[----:B-1----:R-:W-:Y:S02]  /*2f670*/  IMAD.MOV.U32 R18, RZ, RZ, R23 ;  /* 0x000000ffff127224 */ /* 0x002fe400078e0017 */
[----:B------:R-:W-:Y:S02]  /*2f680*/  IMAD.MOV.U32 R7, RZ, RZ, R20 ;  /* 0x000000ffff077224 */ /* 0x000fe400078e0014 */
[----:B------:R-:W-:Y:S01]  /*2f690*/  IMAD.MOV.U32 R6, RZ, RZ, R21 ;  /* 0x000000ffff067224 */ /* 0x000fe200078e0015 */
[----:B------:R-:W2:Y:S01]  /*2f6a0*/  LDL.LU.64 R22, [R1+0x16e8] ;  /* 0x0016e80001167983 */ /* 0x000ea20000300a00 */
[----:B------:R-:W2:Y:S02]  /*2f6b0*/  LDL.LU.64 R20, [R1+0x16e0] ;  /* 0x0016e00001147983 */ /* 0x000ea40000300a00 */
[----:B------:R-:W-:Y:S02]  /*2f6c0*/  STL [R1+0x156c], R18 ;  /* 0x00156c1201007387 */ /* 0x000fe40000100800 */
[----:B------:R-:W-:Y:S01]  /*2f6d0*/  STL [R1+0x1568], R19 ;  /* 0x0015681301007387 */ /* 0x000fe20000100800 */
[----:B------:R-:W-:Y:S01]  /*2f6e0*/  STL [R1+0x1564], R6 ;  /* 0x0015640601007387 */ /* 0x000fe20000100800 */
[----:B------:R-:W-:Y:S01]  /*2f6f0*/  STL [R1+0x1560], R7 ;  /* 0x0015600701007387 */ /* 0x000fe20000100800 */
[C---:B--2---:R-:W-:Y:S11]  /*2f700*/  HMMA.16816.F32 R20, R24.reuse, R16, R20 ;  /* 0x000000101814723c */ /* 0x044ff60000001814 */
[----:B------:R-:W-:Y:S11]  /*2f710*/  @!UPT UIADD3 URZ, URZ, URZ, URZ ;  /* 0x0000003f3f3ff290 */ /* 0x000ff6000fffe03f */
[----:B------:R-:W-:Y:S01]  /*2f720*/  @!UPT UIADD3 URZ, URZ, URZ, URZ ;  /* 0x0000003f3f3ff290 */ /* 0x000fe2000fffe03f */
[----:B------:R-:W-:Y:S01]  /*2f730*/  STL.64 [R1+0x100], R20 ;  /* 0x0001001401007387 */ /* 0x000fe20000100a00 */
[----:B------:R0:W-:Y:S03]  /*2f740*/  STL.64 [R1+0x108], R22 ;  /* 0x0001081601007387 */ /* 0x0001e60000100a00 */
[----:B0-----:R-:W2:Y:S01]  /*2f750*/  LDL.LU.64 R22, [R1+0x16d8] ;  /* 0x0016d80001167983 */ /* 0x001ea20000300a00 */
[----:B------:R-:W2:Y:S02]  /*2f760*/  LDL.LU.64 R20, [R1+0x16d0] ;  /* 0x0016d00001147983 */ /* 0x000ea40000300a00 */
[C---:B--2---:R-:W-:Y:S11]  /*2f770*/  HMMA.16816.F32 R20, R24.reuse, R4, R20 ;  /* 0x000000041814723c */ /* 0x044ff60000001814 */
[----:B------:R-:W-:Y:S11]  /*2f780*/  @!UPT UIADD3 URZ, URZ, URZ, URZ ;  /* 0x0000003f3f3ff290 */ /* 0x000ff6000fffe03f */
[----:B------:R-:W-:Y:S02]  /*2f790*/  @!UPT UIADD3 URZ, URZ, URZ, URZ ;  /* 0x0000003f3f3ff290 */ /* 0x000fe4000fffe03f */
[----:B------:R-:W-:Y:S02]  /*2f7a0*/  IMAD.MOV.U32 R18, RZ, RZ, R20 ;  /* 0x000000ffff127224 */ /* 0x000fe400078e0014 */
[----:B------:R-:W-:Y:S02]  /*2f7b0*/  IMAD.MOV.U32 R19, RZ, RZ, R21 ;  /* 0x000000ffff137224 */ /* 0x000fe400078e0015 */
[----:B------:R-:W-:Y:S02]  /*2f7c0*/  IMAD.MOV.U32 R6, RZ, RZ, R22 ;  /* 0x000000ffff067224 */ /* 0x000fe400078e0016 */
[----:B------:R-:W-:Y:S02]  /*2f7d0*/  IMAD.MOV.U32 R7, RZ, RZ, R23 ;  /* 0x000000ffff077224 */ /* 0x000fe400078e0017 */
[----:B------:R-:W2:Y:S01]  /*2f7e0*/  LDL.LU.64 R22, [R1+0x16c8] ;  /* 0x0016c80001167983 */ /* 0x000ea20000300a00 */
[----:B------:R-:W2:Y:S02]  /*2f7f0*/  LDL.LU.64 R20, [R1+0x16c0] ;  /* 0x0016c00001147983 */ /* 0x000ea40000300a00 */
[----:B------:R-:W-:Y:S02]  /*2f800*/  STL.64 [R1+0x1660], R18 ;  /* 0x0016601201007387 */ /* 0x000fe40000100a00 */
[----:B------:R0:W-:Y:S01]  /*2f810*/  STL.64 [R1+0x1658], R16 ;  /* 0x0016581001007387 */ /* 0x0001e20000100a00 */
[----:B------:R-:W-:Y:S01]  /*2f820*/  STL.64 [R1+0x1650], R6 ;  /* 0x0016500601007387 */ /* 0x000fe20000100a00 */
[----:B------:R4:W-:Y:S03]  /*2f830*/  STL.64 [R1+0x1648], R4 ;  /* 0x0016480401007387 */ /* 0x0009e60000100a00 */
[----:B0-----:R-:W2:Y:S01]  /*2f840*/  LDL.LU.64 R16, [R1+0x10] ;  /* 0x0000100001107983 */ /* 0x001ea20000300a00 */
[----:B----4-:R-:W-:Y:S03]  /*2f850*/  HMMA.16816.F32 R4, R24, R8, R12 ;  /* 0x000000081804723c */ /* 0x010fe6000000180c */
[----:B--2---:R0:W-:Y:S11]  /*2f860*/  STL.64 [R1+0x1678], R16 ;  /* 0x0016781001007387 */ /* 0x0041f60000100a00 */
[----:B------:R-:W-:Y:S09]  /*2f870*/  @!UPT UIADD3 URZ, URZ, URZ, URZ ;  /* 0x0000003f3f3ff290 */ /* 0x000ff2000fffe03f */
[----:B------:R1:W-:Y:S02]  /*2f880*/  STL.64 [R1+0xe0], R4 ;  /* 0x0000e00401007387 */ /* 0x0003e40000100a00 */
[----:B------:R2:W-:Y:S01]  /*2f890*/  STL.64 [R1+0xe8], R6 ;  /* 0x0000e80601007387 */ /* 0x0005e20000100a00 */
[----:B0-----:R-:W4:Y:S04]  /*2f8a0*/  LDL.LU.64 R16, [R1+0xa0] ;  /* 0x0000a00001107983 */ /* 0x001f280000300a00 */
[----:B----4-:R3:W-:Y:S01]  /*2f8b0*/  STL.64 [R1+0x1690], R16 ;  /* 0x0016901001007387 */ /* 0x0107e20000100a00 */
[----:B-1----:R-:W4:Y:S02]  /*2f8c0*/  LDL.LU R4, [R1+0x30] ;  /* 0x0000300001047983 */ /* 0x002f240000300800 */
[----:B------:R-:W4:Y:S02]  /*2f8d0*/  LDL.LU R5, [R1+0x34] ;  /* 0x0000340001057983 */ /* 0x000f240000300800 */
[----:B--2---:R-:W2:Y:S01]  /*2f8e0*/  LDL.LU R6, [R1+0x38] ;  /* 0x0000380001067983 */ /* 0x004ea20000300800 */
[----:B------:R-:W2:Y:S01]  /*2f8f0*/  LDL.LU R7, [R1+0x3c] ;  /* 0x00003c0001077983 */ /* 0x000ea20000300800 */
[----:B------:R-:W4:Y:S02]  /*2f900*/  LDL.LU R12, [R1+0x270] ;  /* 0x00027000010c7983 */ /* 0x000f240000300800 */
[----:B------:R-:W4:Y:S02]  /*2f910*/  LDL.LU R13, [R1+0x274] ;  /* 0x00027400010d7983 */ /* 0x000f240000300800 */
[----:B------:R-:W4:Y:S01]  /*2f920*/  LDL.LU R14, [R1+0x278] ;  /* 0x00027800010e7983 */ /* 0x000f220000300800 */
[----:B------:R-:W4:Y:S01]  /*2f930*/  LDL.LU R15, [R1+0x27c] ;  /* 0x00027c00010f7983 */ /* 0x000f220000300800 */
[----:B---3--:R-:W-:-:S02]  /*2f940*/  IMAD.MOV.U32 R16, RZ, RZ, R11 ;  /* 0x000000ffff107224 */ /* 0x008fc400078e000b */
[----:B------:R-:W-:-:S05]  /*2f950*/  IMAD.MOV.U32 R17, RZ, RZ, R10 ;  /* 0x000000ffff117224 */ /* 0x000fca00078e000a */
[----:B------:R-:W-:Y:S04]  /*2f960*/  STL.64 [R1+0x16a8], R16 ;  /* 0x0016a81001007387 */ /* 0x000fe80000100a00 */
[----:B--2---:R-:W-:Y:S01]  /*2f970*/  STL.64 [R1+0x1670], R6 ;  /* 0x0016700601007387 */ /* 0x004fe20000100a00 */
[----:B----4-:R0:W-:Y:S03]  /*2f980*/  STL.64 [R1+0x1668], R4 ;  /* 0x0016680401007387 */ /* 0x0101e60000100a00 */
[----:B0-----:R-:W2:Y:S01]  /*2f990*/  LDL.LU R4, [R1+0x40] ;  /* 0x0000400001047983 */ /* 0x001ea20000300800 */
[----:B------:R-:W2:Y:S02]  /*2f9a0*/  LDL.LU R5, [R1+0x44] ;  /* 0x0000440001057983 */ /* 0x000ea40000300800 */
[----:B------:R-:W3:Y:S02]  /*2f9b0*/  LDL.LU R6, [R1+0x48] ;  /* 0x0000480001067983 */ /* 0x000ee40000300800 */
[----:B------:R-:W3:Y:S01]  /*2f9c0*/  LDL.LU R7, [R1+0x4c] ;  /* 0x00004c0001077983 */ /* 0x000ee20000300800 */
[----:B------:R-:W4:Y:S01]  /*2f9d0*/  LDL.LU R16, [R1+0x2a0] ;  /* 0x0002a00001107983 */ /* 0x000f220000300800 */
[----:B------:R-:W4:Y:S02]  /*2f9e0*/  LDL.LU R17, [R1+0x2a4] ;  /* 0x0002a40001117983 */ /* 0x000f240000300800 */
[----:B------:R-:W2:Y:S02]  /*2f9f0*/  LDL.LU R18, [R1+0x2a8] ;  /* 0x0002a80001127983 */ /* 0x000ea40000300800 */
[----:B------:R-:W2:Y:S02]  /*2fa00*/  LDL.LU R19, [R1+0x2ac] ;  /* 0x0002ac0001137983 */ /* 0x000ea40000300800 */
[----:B--2---:R-:W-:Y:S01]  /*2fa10*/  STL.64 [R1+0x16b8], R18 ;  /* 0x0016b81201007387 */ /* 0x004fe20000100a00 */
[----:B----4-:R0:W-:Y:S03]  /*2fa20*/  STL.64 [R1+0x16b0], R16 ;  /* 0x0016b01001007387 */ /* 0x0101e60000100a00 */
[----:B0-----:R-:W2:Y:S01]  /*2fa30*/  LDL.64 R16, [R1+0xd0] ;  /* 0x0000d00001107983 */ /* 0x001ea20000100a00 */
[----:B---3--:R-:W-:Y:S02]  /*2fa40*/  STL.64 [R1+0x1688], R6 ;  /* 0x0016880601007387 */ /* 0x008fe40000100a00 */
[----:B------:R0:W-:Y:S02]  /*2fa50*/  STL.64 [R1+0x1680], R4 ;  /* 0x0016800401007387 */ /* 0x0001e40000100a00 */
[----:B0-----:R-:W3:Y:S01]  /*2fa60*/  LDL.LU R4, [R1+0x280] ;  /* 0x0002800001047983 */ /* 0x001ee20000300800 */
[----:B------:R-:W3:Y:S02]  /*2fa70*/  LDL.LU R5, [R1+0x284] ;  /* 0x0002840001057983 */ /* 0x000ee40000300800 */
[----:B------:R-:W4:Y:S02]  /*2fa80*/  LDL.LU R6, [R1+0x288] ;  /* 0x0002880001067983 */ /* 0x000f240000300800 */
[----:B------:R-:W4:Y:S01]  /*2fa90*/  LDL.LU R7, [R1+0x28c] ;  /* 0x00028c0001077983 */ /* 0x000f220000300800 */
[C---:B--2---:R-:W-:Y:S11]  /*2faa0*/  HMMA.16816.F32 R12, R20.reuse, R16, R12 ;  /* 0x00000010140c723c */ /* 0x044ff6000000180c */
[----:B------:R-:W-:Y:S11]  /*2fab0*/  @!UPT UIADD3 URZ, URZ, URZ, URZ ;  /* 0x0000003f3f3ff290 */ /* 0x000ff6000fffe03f */
[----:B------:R-:W-:Y:S02]  /*2fac0*/  @!UPT UIADD3 URZ, URZ, URZ, URZ ;  /* 0x0000003f3f3ff290 */ /* 0x000fe4000fffe03f */
[----:B------:R-:W-:Y:S02]  /*2fad0*/  IMAD.MOV.U32 R29, RZ, RZ, R12 ;  /* 0x000000ffff1d7224 */ /* 0x000fe400078e000c */
[----:B------:R-:W-:Y:S02]  /*2fae0*/  IMAD.MOV.U32 R28, RZ, RZ, R13 ;  /* 0x000000ffff1c7224 */ /* 0x000fe400078e000d */
[----:B------:R-:W-:Y:S02]  /*2faf0*/  IMAD.MOV.U32 R3, RZ, RZ, R14 ;  /* 0x000000ffff037224 */ /* 0x000fe400078e000e */
[----:B------:R-:W-:Y:S02]  /*2fb00*/  IMAD.MOV.U32 R2, RZ, RZ, R15 ;  /* 0x000000ffff027224 */ /* 0x000fe400078e000f */
[----:B------:R-:W0:Y:S04]  /*2fb10*/  LDSM.16.MT88.4 R12, [R0+0x22800] ;  /* 0x02280000000c783b */ /* 0x000e280000004200 */
[----:B----4-:R-:W-:Y:S01]  /*2fb20*/  STL.64 [R1+0x16a0], R6 ;  /* 0x0016a00601007387 */ /* 0x010fe20000100a00 */
[----:B---3--:R1:W-:Y:S02]  /*2fb30*/  STL.64 [R1+0x1698], R4 ;  /* 0x0016980401007387 */ /* 0x0083e40000100a00 */
[----:B------:R-:W-:Y:S01]  /*2fb40*/  IMAD.MOV.U32 R26, RZ, RZ, R17 ;  /* 0x000000ffff1a7224 */ /* 0x000fe200078e0011 */
[----:B-1----:R-:W2:Y:S01]  /*2fb50*/  LDL.LU R4, [R1+0x290] ;  /* 0x0002900001047983 */ /* 0x002ea20000300800 */
[----:B------:R-:W2:Y:S02]  /*2fb60*/  LDL.LU R5, [R1+0x294] ;  /* 0x0002940001057983 */ /* 0x000ea40000300800 */
[----:B------:R-:W2:Y:S02]  /*2fb70*/  LDL.LU R6, [R1+0x298] ;  /* 0x0002980001067983 */ /* 0x000ea40000300800 */
[----:B------:R-:W2:Y:S01]  /*2fb80*/  LDL.LU R7, [R1+0x29c] ;  /* 0x00029c0001077983 */ /* 0x000ea20000300800 */
[----:B------:R1:W-:Y:S04]  /*2fb90*/  STL.64 [R1+0x1640], R8 ;  /* 0x0016400801007387 */ /* 0x0003e80000100a00 */
[----:B-1----:R-:W3:Y:S01]  /*2fba0*/  LDL.LU R8, [R1+0x20] ;  /* 0x0000200001087983 */ /* 0x002ee20000300800 */
[----:B------:R-:W3:Y:S02]  /*2fbb0*/  LDL.LU R9, [R1+0x24] ;  /* 0x0000240001097983 */ /* 0x000ee40000300800 */
[----:B------:R-:W3:Y:S02]  /*2fbc0*/  LDL.LU R10, [R1+0x28] ;  /* 0x00002800010a7983 */ /* 0x000ee40000300800 */
[----:B------:R-:W3:Y:S01]  /*2fbd0*/  LDL.LU R11, [R1+0x2c] ;  /* 0x00002c00010b7983 */ /* 0x000ee20000300800 */
[----:B------:R-:W4:Y:S01]  /*2fbe0*/  LDL R27, [R1+0xd18] ;  /* 0x000d1800011b7983 */ /* 0x000f220000100800 */
[----:B------:R-:W2:Y:S02]  /*2fbf0*/  LDL.LU.64 R18, [R1+0x16b8] ;  /* 0x0016b80001127983 */ /* 0x000ea40000300a00 */
[----:B------:R-:W2:Y:S01]  /*2fc00*/  LDL.LU.64 R16, [R1+0x16b0] ;  /* 0x0016b00001107983 */ /* 0x000ea20000300a00 */
[----:B0-----:R-:W-:Y:S01]  /*2fc10*/  STL.64 [R1+0x15b8], R14 ;  /* 0x0015b80e01007387 */ /* 0x001fe20000100a00 */
[----:B------:R0:W-:Y:S03]  /*2fc20*/  STL.64 [R1+0x15b0], R12 ;  /* 0x0015b00c01007387 */ /* 0x0001e60000100a00 */
[----:B0-----:R-:W2:Y:S01]  /*2fc30*/  LDL.LU R12, [R1+0xc0] ;  /* 0x0000c000010c7983 */ /* 0x001ea20000300800 */
[----:B------:R-:W2:Y:S02]  /*2fc40*/  LDL.LU R13, [R1+0xc4] ;  /* 0x0000c400010d7983 */ /* 0x000ea40000300800 */
[----:B------:R-:W-:Y:S01]  /*2fc50*/  STL [R1+0x1418], R0 ;  /* 0x0014180001007387 */ /* 0x000fe20000100800 */
[C---:B--2---:R-:W-:Y:S11]  /*2fc60*/  HMMA.16816.F32 R16, R20.reuse, R12, R16 ;  /* 0x0000000c1410723c */ /* 0x044ff60000001810 */
[----:B------:R-:W-:Y:S11]  /*2fc70*/  @!UPT UIADD3 URZ, URZ, URZ, URZ ;  /* 0x0000003f3f3ff290 */ /* 0x000ff6000fffe03f */
[----:B------:R-:W-:Y:S01]  /*2fc80*/  @!UPT UIADD3 URZ, URZ, URZ, URZ ;  /* 0x0000003f3f3ff290 */ /* 0x000fe2000fffe03f */
[----:B------:R0:W-:Y:S01]  /*2fc90*/  STL.64 [R1+0x80], R16 ;  /* 0x0000801001007387 */ /* 0x0001e20000100a00 */
[----:B------:R1:W-:Y:S03]  /*2fca0*/  STL.64 [R1+0x88], R18 ;  /* 0x0000881201007387 */ /* 0x0003e60000100a00 */
[----:B0-----:R-:W1:Y:S02]  /*2fcb0*/  LDL.LU.64 R16, [R1+0x16a8] ;  /* 0x0016a80001107983 */ /* 0x001e640000300a00 */
[C---:B-1----:R-:W-:Y:S02]  /*2fcc0*/  HMMA.16816.F32 R16, R20.reuse, R16, R4 ;  /* 0x000000101410723c */ /* 0x042fe40000001804 */
[----:B------:R-:W2:Y:S01]  /*2fcd0*/  LDL.LU.64 R6, [R1+0x16a0] ;  /* 0x0016a00001067983 */ /* 0x000ea20000300a00 */
[----:B------:R-:W2:Y:S11]  /*2fce0*/  LDL.LU.64 R4, [R1+0x1698] ;  /* 0x0016980001047983 */ /* 0x000eb60000300a00 */
[----:B------:R-:W-:Y:S09]  /*2fcf0*/  @!UPT UIADD3 URZ, URZ, URZ, URZ ;  /* 0x0000003f3f3ff290 */ /* 0x000ff2000fffe03f */
[----:B------:R0:W-:Y:S01]  /*2fd00*/  STL.64 [R1+0x60], R16 ;  /* 0x0000601001007387 */ /* 0x0001e20000100a00 */
[----:B------:R-:W-:Y:S03]  /*2fd10*/  STL.64 [R1+0x68], R18 ;  /* 0x0000681201007387 */ /* 0x000fe60000100a00 */
[----:B0-----:R-:W2:Y:S02]  /*2fd20*/  LDL.LU.64 R16, [R1+0x1690] ;  /* 0x0016900001107983 */ /* 0x001ea40000300a00 */
[C---:B--2---:R-:W-:Y:S01]  /*2fd30*/  HMMA.16816.F32 R4, R20.reuse, R16, R4 ;  /* 0x000000101404723c */ /* 0x044fe20000001804 */
[----:B------:R-:W-:Y:S02]  /*2fd40*/  IMAD.MOV.U32 R15, RZ, RZ, R16 ;  /* 0x000000ffff0f7224 */ /* 0x000fe400078e0010 */
[----:B------:R-:W-:Y:S11]  /*2fd50*/  IMAD.MOV.U32 R14, RZ, RZ, R17 ;  /* 0x000000ffff0e7224 */ /* 0x000ff600078e0011 */
[----:B------:R-:W-:Y:S09]  /*2fd60*/  @!UPT UIADD3 URZ, URZ, URZ, URZ ;  /* 0x0000003f3f3ff290 */ /* 0x000ff2000fffe03f */
[----:B------:R-:W-:Y:S01]  /*2fd70*/  STL.64 [R1+0x50], R4 ;  /* 0x0000500401007387 */ /* 0x000fe20000100a00 */
[----:B------:R0:W-:Y:S03]  /*2fd80*/  STL.64 [R1+0x58], R6 ;  /* 0x0000580601007387 */ /* 0x0001e60000100a00 */
[----:B0-----:R-:W2:Y:S01]  /*2fd90*/  LDL.LU.64 R6, [R1+0x1688] ;  /* 0x0016880001067983 */ /* 0x001ea20000300a00 */
[----:B------:R-:W2:Y:S02]  /*2fda0*/  LDL.LU.64 R4, [R1+0x1680] ;  /* 0x0016800001047983 */ /* 0x000ea40000300a00 */
[----:B------:R-:W2:Y:S02]  /*2fdb0*/  LDL.LU.64 R16, [R1+0x1678] ;  /* 0x0016780001107983 */ /* 0x000ea40000300a00 */
[----:B------:R-:W-:Y:S01]  /*2fdc0*/  STL.64 [R1+0x1638], R14 ;  /* 0x0016380e01007387 */ /* 0x000fe20000100a00 */
[----:B------:R0:W-:Y:S04]  /*2fdd0*/  STL.64 [R1+0x1630], R12 ;  /* 0x0016300c01007387 */ /* 0x0001e80000100a00 */
[----:B0-----:R-:W3:Y:S01]  /*2fde0*/  LDL.LU R12, [R1+0x260] ;  /* 0x00026000010c7983 */ /* 0x001ee20000300800 */
[----:B------:R-:W3:Y:S02]  /*2fdf0*/  LDL.LU R13, [R1+0x264] ;  /* 0x00026400010d7983 */ /* 0x000ee40000300800 */
[----:B------:R-:W3:Y:S02]  /*2fe00*/  LDL.LU R14, [R1+0x268] ;  /* 0x00026800010e7983 */ /* 0x000ee40000300800 */
        /* <DEDUP_REMOVED lines=9> */
[----:B------:R-:W2:Y:S02]  /*2fea0*/  LDL.LU.64 R18, [R1+0x1660] ;  /* 0x0016600001127983 */ /* 0x000ea40000300a00 */
[----:B------:R-:W2:Y:S02]  /*2feb0*/  LDL.LU.64 R16, [R1+0x1658] ;  /* 0x0016580001107983 */ /* 0x000ea40000300a00 */
[C---:B--2---:R-:W-:Y:S11]  /*2fec0*/  HMMA.16816.F32 R4, R20.reuse, R16, R4 ;  /* 0x000000101404723c */ /* 0x044ff60000001804 */
[----:B------:R-:W-:Y:S11]  /*2fed0*/  @!UPT UIADD3 URZ, URZ, URZ, URZ ;  /* 0x0000003f3f3ff290 */ /* 0x000ff6000fffe03f */
[----:B------:R-:W-:Y:S01]  /*2fee0*/  @!UPT UIADD3 URZ, URZ, URZ, URZ ;  /* 0x0000003f3f3ff290 */ /* 0x000fe2000fffe03f */
[----:B------:R-:W-:Y:S01]  /*2fef0*/  STL.64 [R1+0x30], R4 ;  /* 0x0000300401007387 */ /* 0x000fe20000100a00 */
[----:B------:R0:W-:Y:S03]  /*2ff00*/  STL.64 [R1+0x38], R6 ;  /* 0x0000380601007387 */ /* 0x0001e60000100a00 */
[----:B0-----:R-:W2:Y:S01]  /*2ff10*/  LDL.LU.64 R6, [R1+0x1650] ;  /* 0x0016500001067983 */ /* 0x001ea20000300a00 */
[----:B------:R-:W3:Y:S02]  /*2ff20*/  LDL.LU.64 R4, [R1+0x1648] ;  /* 0x0016480001047983 */ /* 0x000ee40000300a00 */
[----:B------:R-:W-:Y:S02]  /*2ff30*/  STL.64 [R1+0x15e8], R18 ;  /* 0x0015e81201007387 */ /* 0x000fe40000100a00 */
[----:B------:R0:W-:Y:S02]  /*2ff40*/  STL.64 [R1+0x15e0], R16 ;  /* 0x0015e01001007387 */ /* 0x0001e40000100a00 */
[----:B0-----:R-:W2:Y:S01]  /*2ff50*/  LDL.LU R16, [R1+0xd0] ;  /* 0x0000d00001107983 */ /* 0x001ea20000300800 */
[C---:B---3--:R-:W-:Y:S11]  /*2ff60*/  HMMA.16816.F32 R8, R20.reuse, R4, R8 ;  /* 0x000000041408723c */ /* 0x048ff60000001808 */
[----:B------:R-:W-:Y:S11]  /*2ff70*/  @!UPT UIADD3 URZ, URZ, URZ, URZ ;  /* 0x0000003f3f3ff290 */ /* 0x000ff6000fffe03f */
[----:B------:R-:W-:Y:S01]  /*2ff80*/  @!UPT UIADD3 URZ, URZ, URZ, URZ ;  /* 0x0000003f3f3ff290 */ /* 0x000fe2000fffe03f */
[----:B------:R0:W-:Y:S01]  /*2ff90*/  STL.64 [R1+0x20], R8 ;  /* 0x0000200801007387 */ /* 0x0001e20000100a00 */
[----:B------:R-:W-:Y:S03]  /*2ffa0*/  STL [R1+0x28], R10 ;  /* 0x0000280a01007387 */ /* 0x000fe60000100800 */
[----:B0-----:R-:W3:Y:S01]  /*2ffb0*/  LDL.LU.64 R8, [R1+0x1640] ;  /* 0x0016400001087983 */ /* 0x001ee20000300a00 */
[----:B--2---:R-:W-:Y:S02]  /*2ffc0*/  STL.64 [R1+0x15d8], R6 ;  /* 0x0015d80601007387 */ /* 0x004fe40000100a00 */
[----:B------:R0:W-:Y:S02]  /*2ffd0*/  STL.64 [R1+0x15d0], R4 ;  /* 0x0015d00401007387 */ /* 0x0001e40000100a00 */
[----:B------:R-:W-:Y:S01]  /*2ffe0*/  IMAD.MOV.U32 R0, RZ, RZ, R11 ;  /* 0x000000ffff007224 */ /* 0x000fe200078e000b */
[----:B0-----:R-:W2:Y:S01]  /*2fff0*/  LDL.LU R4, [R1+0x250] ;  /* 0x0002500001047983 */ /* 0x001ea20000300800 */
[----:B------:R-:W2:Y:S02]  /*30000*/  LDL.LU R5, [R1+0x254] ;  /* 0x0002540001057983 */ /* 0x000ea40000300800 */
[----:B------:R-:W2:Y:S02]  /*30010*/  LDL.LU R6, [R1+0x258] ;  /* 0x0002580001067983 */ /* 0x000ea40000300800 */
[----:B------:R-:W2:Y:S01]  /*30020*/  LDL.LU R7, [R1+0x25c] ;  /* 0x00025c0001077983 */ /* 0x000ea20000300800 */
[----:B---3--:R-:W-:Y:S01]  /*30030*/  HMMA.16816.F32 R20, R20, R8, R12 ;  /* 0x000000081414723c */ /* 0x008fe2000000180c */
[----:B------:R-:W2:Y:S01]  /*30040*/  LDL.LU.64 R14, [R1+0x1638] ;  /* 0x00163800010e7983 */ /* 0x000ea20000300a00 */
[----:B------:R-:W2:Y:S02]  /*30050*/  LDL.LU.64 R12, [R1+0x1630] ;  /* 0x00163000010c7983 */ /* 0x000ea40000300a00 */
[----:B------:R-:W2:Y:S02]  /*30060*/  LDL.LU.64 R10, [R1+0x1628] ;  /* 0x00162800010a7983 */ /* 0x000ea40000300a00 */
[----:B------:R-:W2:Y:S02]  /*30070*/  LDL.LU.64 R8, [R1+0x1620] ;  /* 0x0016200001087983 */ /* 0x000ea40000300a00 */
[----:B------:R-:W-:Y:S11]  /*30080*/  IMAD.MOV.U32 R17, RZ, RZ, R26 ;  /* 0x000000ffff117224 */ /* 0x000ff600078e001a */
[----:B------:R-:W-:Y:S04]  /*30090*/  @!UPT UIADD3 URZ, URZ, URZ, URZ ;  /* 0x0000003f3f3ff290 */ /* 0x000fe8000fffe03f */
[----:B------:R-:W-:Y:S01]  /*300a0*/  STL.64 [R1], R20 ;  /* 0x0000001401007387 */ /* 0x000fe20000100a00 */
[----:B------:R-:W-:Y:S02]  /*300b0*/  STL.64 [R1+0x8], R22 ;  /* 0x0000081601007387 */ /* 0x000fe40000100a00 */
[----:B----4-:R0:W1:Y:S01]  /*300c0*/  LDSM.16.MT88.4 R20, [R27+0x22800] ;  /* 0x022800001b14783b */ /* 0x0100620000004200 */
[----:B--2---:R-:W-:Y:S07]  /*300d0*/  HMMA.16816.F32 R4, R8, R16, R4 ;  /* 0x000000100804723c */ /* 0x004fee0000001804 */
[----:B------:R-:W-:-:S02]  /*300e0*/  IMAD.MOV.U32 R16, RZ, RZ, R25 ;  /* 0x000000ffff107224 */ /* 0x000fc400078e0019 */
[----:B------:R-:W-:Y:S11]  /*300f0*/  IMAD.MOV.U32 R17, RZ, RZ, R24 ;  /* 0x000000ffff117224 */ /* 0x000ff600078e0018 */
[----:B------:R-:W-:Y:S03]  /*30100*/  @!UPT UIADD3 URZ, URZ, URZ, URZ ;  /* 0x0000003f3f3ff290 */ /* 0x000fe6000fffe03f */
[----:B------:R2:W-:Y:S01]  /*30110*/  STL.64 [R1+0x250], R4 ;  /* 0x0002500401007387 */ /* 0x0005e20000100a00 */
[----:B------:R4:W-:Y:S02]  /*30120*/  STL.64 [R1+0x258], R6 ;  /* 0x0002580601007387 */ /* 0x0009e40000100a00 */
[----:B0-----:R-:W3:Y:S02]  /*30130*/  LDL R27, [R1+0xd14] ;  /* 0x000d1400011b7983 */ /* 0x001ee40000100800 */
[----:B------:R0:W-:Y:S01]  /*30140*/  STL.64 [R1+0x1600], R16 ;  /* 0x0016001001007387 */ /* 0x0001e20000100a00 */
[----:B--2---:R-:W2:Y:S01]  /*30150*/  LDL.LU R4, [R1+0x200] ;  /* 0x0002000001047983 */ /* 0x004ea20000300800 */
[----:B------:R-:W2:Y:S02]  /*30160*/  LDL.LU R5, [R1+0x204] ;  /* 0x0002040001057983 */ /* 0x000ea40000300800 */
[----:B----4-:R-:W4:Y:S02]  /*30170*/  LDL.LU R6, [R1+0x208] ;  /* 0x0002080001067983 */ /* 0x010f240000300800 */
[----:B------:R-:W4:Y:S02]  /*30180*/  LDL.LU R7, [R1+0x20c] ;  /* 0x00020c0001077983 */ /* 0x000f240000300800 */
[----:B0-----:R-:W-:-:S02]  /*30190*/  IMAD.MOV.U32 R16, RZ, RZ, R15 ;  /* 0x000000ffff107224 */ /* 0x001fc400078e000f */
[----:B------:R-:W-:-:S05]  /*301a0*/  IMAD.MOV.U32 R17, RZ, RZ, R14 ;  /* 0x000000ffff117224 */ /* 0x000fca00078e000e */
[----:B------:R0:W-:Y:S04]  /*301b0*/  STL.64 [R1+0x1618], R16 ;  /* 0x0016181001007387 */ /* 0x0001e80000100a00 */
[----:B0-----:R-:W2:Y:S01]  /*301c0*/  LDL.LU R16, [R1+0x230] ;  /* 0x0002300001107983 */ /* 0x001ea20000300800 */
[----:B------:R-:W2:Y:S02]  /*301d0*/  LDL.LU R17, [R1+0x234] ;  /* 0x0002340001117983 */ /* 0x000ea40000300800 */
[----:B------:R-:W2:Y:S02]  /*301e0*/  LDL.LU R18, [R1+0x238] ;  /* 0x0002380001127983 */ /* 0x000ea40000300800 */
[----:B------:R-:W2:Y:S01]  /*301f0*/  LDL.LU R19, [R1+0x23c] ;  /* 0x00023c0001137983 */ /* 0x000ea20000300800 */
[----:B---3--:R-:W0:Y:S04]  /*30200*/  LDSM.16.MT88.4 R24, [R27+0x22800] ;  /* 0x022800001b18783b */ /* 0x008e280000004200 */
[----:B----4-:R-:W-:Y:S01]  /*30210*/  STL.64 [R1+0x15f8], R6 ;  /* 0x0015f80601007387 */ /* 0x010fe20000100a00 */
[----:B--2---:R2:W-:Y:S03]  /*30220*/  STL.64 [R1+0x15f0], R4 ;  /* 0x0015f00401007387 */ /* 0x0045e60000100a00 */
[----:B--2---:R-:W2:Y:S01]  /*30230*/  LDL.LU R4, [R1+0x210] ;  /* 0x0002100001047983 */ /* 0x004ea20000300800 */
[----:B------:R-:W2:Y:S02]  /*30240*/  LDL.LU R5, [R1+0x214] ;  /* 0x0002140001057983 */ /* 0x000ea40000300800 */
[----:B------:R-:W3:Y:S02]  /*30250*/  LDL.LU R6, [R1+0x218] ;  /* 0x0002180001067983 */ /* 0x000ee40000300800 */
[----:B------:R-:W3:Y:S02]  /*30260*/  LDL.LU R7, [R1+0x21c] ;  /* 0x00021c0001077983 */ /* 0x000ee40000300800 */
[----:B---3--:R-:W-:Y:S01]  /*30270*/  STL.64 [R1+0x1610], R6 ;  /* 0x0016100601007387 */ /* 0x008fe20000100a00 */
[----:B--2---:R2:W-:Y:S03]  /*30280*/  STL.64 [R1+0x1608], R4 ;  /* 0x0016080401007387 */ /* 0x0045e60000100a00 */
[----:B--2---:R-:W2:Y:S01]  /*30290*/  LDL.LU R4, [R1+0x220] ;  /* 0x0002200001047983 */ /* 0x004ea20000300800 */
[----:B------:R-:W2:Y:S02]  /*302a0*/  LDL.LU R5, [R1+0x224] ;  /* 0x0002240001057983 */ /* 0x000ea40000300800 */
[----:B------:R-:W2:Y:S02]  /*302b0*/  LDL.LU R6, [R1+0x228] ;  /* 0x0002280001067983 */ /* 0x000ea40000300800 */
[----:B------:R-:W2:Y:S01]  /*302c0*/  LDL.LU R7, [R1+0x22c] ;  /* 0x00022c0001077983 */ /* 0x000ea20000300800 */
[----:B-1----:R-:W-:Y:S01]  /*302d0*/  STL.64 [R1+0x14f0], R22 ;  /* 0x0014f01601007387 */ /* 0x002fe20000100a00 */
[----:B------:R1:W-:Y:S03]  /*302e0*/  STL.64 [R1+0x14e8], R20 ;  /* 0x0014e81401007387 */ /* 0x0003e60000100a00 */
[----:B-1----:R-:W3:Y:S01]  /*302f0*/  LDL.LU.64 R20, [R1+0x70] ;  /* 0x0000700001147983 */ /* 0x002ee20000300a00 */
[----:B------:R-:W4:Y:S03]  /*30300*/  LDL.64 R22, [R1+0x78] ;  /* 0x0000780001167983 */ /* 0x000f260000100a00 */
[----:B----4-:R-:W-:Y:S01]  /*30310*/  STL.64 [R1+0x15c8], R22 ;  /* 0x0015c81601007387 */ /* 0x010fe20000100a00 */
[----:B---3--:R1:W-:Y:S03]  /*30320*/  STL.64 [R1+0x15c0], R20 ;  /* 0x0015c01401007387 */ /* 0x0083e60000100a00 */
[----:B-1----:R-:W3:Y:S01]  /*30330*/  LDL.LU R20, [R1+0x240] ;  /* 0x0002400001147983 */ /* 0x002ee20000300800 */
[----:B------:R-:W3:Y:S02]  /*30340*/  LDL.LU R21, [R1+0x244] ;  /* 0x0002440001157983 */ /* 0x000ee40000300800 */
[----:B------:R-:W3:Y:S02]  /*30350*/  LDL.LU R22, [R1+0x248] ;  /* 0x0002480001167983 */ /* 0x000ee40000300800 */
[----:B------:R-:W3:Y:S02]  /*30360*/  LDL.LU R23, [R1+0x24c] ;  /* 0x00024c0001177983 */ /* 0x000ee40000300800 */
[C---:B---3--:R-:W-:Y:S01]  /*30370*/  HMMA.16816.F32 R20, R8.reuse, R12, R20 ;  /* 0x0000000c0814723c */ /* 0x048fe20000001814 */
[----:B------:R-:W3:Y:S11]  /*30380*/  LDL.LU R12, [R1+0x1b0] ;  /* 0x0001b000010c7983 */ /* 0x000ef60000300800 */
[----:B------:R-:W-:Y:S11]  /*30390*/  @!UPT UIADD3 URZ, URZ, URZ, URZ ;  /* 0x0000003f3f3ff290 */ /* 0x000ff6000fffe03f */
[----:B------:R1:W-:Y:S01]  /*303a0*/  STL.64 [R1+0x240], R20 ;  /* 0x0002401401007387 */ /* 0x0003e20000100a00 */
[----:B------:R4:W-:Y:S02]  /*303b0*/  STL.64 [R1+0x248], R22 ;  /* 0x0002481601007387 */ /* 0x0009e40000100a00 */
[----:B------:R-:W3:Y:S02]  /*303c0*/  LDL.LU R13, [R1+0x1b4] ;  /* 0x0001b400010d7983 */ /* 0x000ee40000300800 */
[----:B------:R-:W3:Y:S01]  /*303d0*/  LDL.LU R14, [R1+0x1b8] ;  /* 0x0001b800010e7983 */ /* 0x000ee20000300800 */
[----:B------:R-:W3:Y:S04]  /*303e0*/  LDL.LU R15, [R1+0x1bc] ;  /* 0x0001bc00010f7983 */ /* 0x000ee80000300800 */
[----:B-1----:R-:W2:Y:S01]  /*303f0*/  LDL.LU R20, [R1+0x1f0] ;  /* 0x0001f00001147983 */ /* 0x002ea20000300800 */
[----:B------:R-:W2:Y:S02]  /*30400*/  LDL.LU R21, [R1+0x1f4] ;  /* 0x0001f40001157983 */ /* 0x000ea40000300800 */
[----:B----4-:R-:W4:Y:S02]  /*30410*/  LDL.LU R22, [R1+0x1f8] ;  /* 0x0001f80001167983 */ /* 0x010f240000300800 */
[----:B------:R-:W4:Y:S01]  /*30420*/  LDL.LU R23, [R1+0x1fc] ;  /* 0x0001fc0001177983 */ /* 0x000f220000300800 */
[----:B0-----:R0:W-:Y:S04]  /*30430*/  STL.64 [R1+0x1450], R26 ;  /* 0x0014501a01007387 */ /* 0x0011e80000100a00 */
[----:B0-----:R-:W2:Y:S01]  /*30440*/  LDL R27, [R1+0xd10] ;  /* 0x000d1000011b7983 */ /* 0x001ea20000100800 */
[----:B------:R0:W-:Y:S03]  /*30450*/  STL.64 [R1+0x1448], R24 ;  /* 0x0014481801007387 */ /* 0x0001e60000100a00 */
[----:B--2---:R1:W-:Y:S01]  /*30460*/  STL [R1+0x1570], R27 ;  /* 0x0015701b01007387 */ /* 0x0043e20000100800 */
[----:B0-----:R-:W2:Y:S03]  /*30470*/  LDL.LU.64 R24, [R1+0xb0] ;  /* 0x0000b00001187983 */ /* 0x001ea60000300a00 */
[----:B-1----:R-:W3:Y:S01]  /*30480*/  LDL.64 R26, [R1+0xb8] ;  /* 0x0000b800011a7983 */ /* 0x002ee20000100a00 */
[C---:B--2---:R-:W-:Y:S11]  /*30490*/  HMMA.16816.F32 R16, R8.reuse, R24, R16 ;  /* 0x000000180810723c */ /* 0x044ff60000001810 */
[----:B------:R-:W-:Y:S11]  /*304a0*/  @!UPT UIADD3 URZ, URZ, URZ, URZ ;  /* 0x0000003f3f3ff290 */ /* 0x000ff6000fffe03f */
[----:B------:R-:W-:Y:S01]  /*304b0*/  @!UPT UIADD3 URZ, URZ, URZ, URZ ;  /* 0x0000003f3f3ff290 */ /* 0x000fe2000fffe03f */
[----:B------:R0:W-:Y:S01]  /*304c0*/  STL.64 [R1+0x230], R16 ;  /* 0x0002301001007387 */ /* 0x0001e20000100a00 */
[----:B------:R-:W-:Y:S03]  /*304d0*/  STL.64 [R1+0x238], R18 ;  /* 0x0002381201007387 */ /* 0x000fe60000100a00 */
[----:B0-----:R-:W2:Y:S01]  /*304e0*/  LDL.LU.64 R16, [R1+0x1618] ;  /* 0x0016180001107983 */ /* 0x001ea20000300a00 */
[----:B---3--:R0:W-:Y:S03]  /*304f0*/  STL.64 [R1+0x1580], R26 ;  /* 0x0015801a01007387 */ /* 0x0081e60000100a00 */
[----:B0-----:R-:W3:Y:S01]  /*30500*/  LDL.64 R26, [R1+0xc8] ;  /* 0x0000c800011a7983 */ /* 0x001ee20000100a00 */
[C---:B--2---:R-:W-:Y:S03]  /*30510*/  HMMA.16816.F32 R16, R8.reuse, R16, R4 ;  /* 0x000000100810723c */ /* 0x044fe60000001804 */
[----:B---3--:R0:W-:Y:S04]  /*30520*/  STL.64 [R1+0x1598], R26 ;  /* 0x0015981a01007387 */ /* 0x0081e80000100a00 */
[----:B0-----:R-:W2:Y:S04]  /*30530*/  LDL R26, [R1+0xd8] ;  /* 0x0000d800011a7983 */ /* 0x001ea80000100800 */
[----:B------:R-:W2:Y:S01]  /*30540*/  LDL R27, [R1+0xdc] ;  /* 0x0000dc00011b7983 */ /* 0x000ea20000100800 */
[----:B------:R-:W3:Y:S02]  /*30550*/  LDL.LU.64 R6, [R1+0x1610] ;  /* 0x0016100001067983 */ /* 0x000ee40000300a00 */
[----:B------:R-:W3:Y:S09]  /*30560*/  LDL.LU.64 R4, [R1+0x1608] ;  /* 0x0016080001047983 */ /* 0x000ef20000300a00 */
[----:B------:R0:W-:Y:S01]  /*30570*/  STL.64 [R1+0x220], R16 ;  /* 0x0002201001007387 */ /* 0x0001e20000100a00 */
[----:B------:R3:W-:Y:S04]  /*30580*/  STL.64 [R1+0x228], R18 ;  /* 0x0002281201007387 */ /* 0x0007e80000100a00 */
[----:B0-----:R-:W3:Y:S02]  /*30590*/  LDL.LU.64 R16, [R1+0x1600] ;  /* 0x0016000001107983 */ /* 0x001ee40000300a00 */
[C---:B---3--:R-:W-:Y:S02]  /*305a0*/  HMMA.16816.F32 R16, R8.reuse, R16, R4 ;  /* 0x000000100810723c */ /* 0x048fe40000001804 */
[----:B------:R-:W3:Y:S01]  /*305b0*/  LDL.LU.64 R6, [R1+0x15f8] ;  /* 0x0015f80001067983 */ /* 0x000ee20000300a00 */
[----:B------:R-:W3:Y:S11]  /*305c0*/  LDL.LU.64 R4, [R1+0x15f0] ;  /* 0x0015f00001047983 */ /* 0x000ef60000300a00 */
[----:B------:R-:W-:Y:S09]  /*305d0*/  @!UPT UIADD3 URZ, URZ, URZ, URZ ;  /* 0x0000003f3f3ff290 */ /* 0x000ff2000fffe03f */
[----:B------:R-:W-:Y:S01]  /*305e0*/  STL.64 [R1+0x210], R16 ;  /* 0x0002101001007387 */ /* 0x000fe20000100a00 */
[----:B------:R0:W-:Y:S03]  /*305f0*/  STL.64 [R1+0x218], R18 ;  /* 0x0002181201007387 */ /* 0x0001e60000100a00 */
[----:B0-----:R-:W2:Y:S01]  /*30600*/  LDL.LU.64 R18, [R1+0x15e8] ;  /* 0x0015e80001127983 */ /* 0x001ea20000300a00 */
[----:B------:R-:W3:Y:S02]  /*30610*/  LDL.LU.64 R16, [R1+0x15e0] ;  /* 0x0015e00001107983 */ /* 0x000ee40000300a00 */
[C---:B---3--:R-:W-:Y:S11]  /*30620*/  HMMA.16816.F32 R4, R8.reuse, R16, R4 ;  /* 0x000000100804723c */ /* 0x048ff60000001804 */
[----:B------:R-:W-:Y:S11]  /*30630*/  @!UPT UIADD3 URZ, URZ, URZ, URZ ;  /* 0x0000003f3f3ff290 */ /* 0x000ff6000fffe03f */
[----:B------:R-:W-:Y:S01]  /*30640*/  @!UPT UIADD3 URZ, URZ, URZ, URZ ;  /* 0x0000003f3f3ff290 */ /* 0x000fe2000fffe03f */
[----:B------:R-:W-:Y:S01]  /*30650*/  STL.64 [R1+0x200], R4 ;  /* 0x0002000401007387 */ /* 0x000fe20000100a00 */
[----:B------:R0:W-:Y:S03]  /*30660*/  STL.64 [R1+0x208], R6 ;  /* 0x0002080601007387 */ /* 0x0001e60000100a00 */
[----:B0-----:R-:W3:Y:S01]  /*30670*/  LDL.LU.64 R6, [R1+0x15d8] ;  /* 0x0015d80001067983 */ /* 0x001ee20000300a00 */
[----:B------:R-:W4:Y:S02]  /*30680*/  LDL.LU.64 R4, [R1+0x15d0] ;  /* 0x0015d00001047983 */ /* 0x000f240000300a00 */
[----:B--2---:R0:W-:Y:S02]  /*30690*/  STL.64 [R1+0x1578], R18 ;  /* 0x0015781201007387 */ /* 0x0041e40000100a00 */
[----:B------:R-:W2:Y:S01]  /*306a0*/  LDL.LU R16, [R1+0x180] ;  /* 0x0001800001107983 */ /* 0x000ea20000300800 */
[----:B------:R-:W2:Y:S04]  /*306b0*/  LDL.LU R17, [R1+0x184] ;  /* 0x0001840001117983 */ /* 0x000ea80000300800 */
[----:B0-----:R-:W2:Y:S01]  /*306c0*/  LDL.LU R18, [R1+0x188] ;  /* 0x0001880001127983 */ /* 0x001ea20000300800 */
[----:B------:R-:W2:Y:S03]  /*306d0*/  LDL.LU R19, [R1+0x18c] ;  /* 0x00018c0001137983 */ /* 0x000ea60000300800 */
[----:B--2---:R-:W-:Y:S01]  /*306e0*/  STL.64 [R1+0x1590], R18 ;  /* 0x0015901201007387 */ /* 0x004fe20000100a00 */
[----:B------:R0:W-:Y:S03]  /*306f0*/  STL.64 [R1+0x1588], R16 ;  /* 0x0015881001007387 */ /* 0x0001e60000100a00 */
[----:B0-----:R-:W2:Y:S01]  /*30700*/  LDL.LU R16, [R1+0x190] ;  /* 0x0001900001107983 */ /* 0x001ea20000300800 */
[----:B------:R-:W2:Y:S02]  /*30710*/  LDL.LU R17, [R1+0x194] ;  /* 0x0001940001117983 */ /* 0x000ea40000300800 */
[----:B------:R-:W2:Y:S02]  /*30720*/  LDL.LU R18, [R1+0x198] ;  /* 0x0001980001127983 */ /* 0x000ea40000300800 */
[----:B------:R-:W2:Y:S01]  /*30730*/  LDL.LU R19, [R1+0x19c] ;  /* 0x00019c0001137983 */ /* 0x000ea20000300800 */
[C---:B----4-:R-:W-:Y:S01]  /*30740*/  HMMA.16816.F32 R20, R8.reuse, R4, R20 ;  /* 0x000000040814723c */ /* 0x050fe20000001814 */
        /* <DEDUP_REMOVED lines=9> */
[----:B0-----:R-:W4:Y:S01]  /*307e0*/  LDL.LU.64 R22, [R1+0x15c8] ;  /* 0x0015c80001167983 */ /* 0x001f220000300a00 */
[----:B------:R-:W2:Y:S02]  /*307f0*/  LDL.LU.64 R20, [R1+0x15c0] ;  /* 0x0015c00001147983 */ /* 0x000ea40000300a00 */
[----:B--2---:R-:W-:Y:S01]  /*30800*/  HMMA.16816.F32 R8, R8, R20, R12 ;  /* 0x000000140808723c */ /* 0x004fe2000000180c */
[----:B------:R-:W2:Y:S01]  /*30810*/  LDL.LU.64 R14, [R1+0x15b8] ;  /* 0x0015b800010e7983 */ /* 0x000ea20000300a00 */
[----:B------:R-:W2:Y:S11]  /*30820*/  LDL.LU.64 R12, [R1+0x15b0] ;  /* 0x0015b000010c7983 */ /* 0x000eb60000300a00 */
[----:B------:R-:W-:Y:S10]  /*30830*/  @!UPT UIADD3 URZ, URZ, URZ, URZ ;  /* 0x0000003f3f3ff290 */ /* 0x000ff4000fffe03f */
[----:B------:R-:W-:Y:S01]  /*30840*/  STL.64 [R1+0x1b0], R8 ;  /* 0x0001b00801007387 */ /* 0x000fe20000100a00 */
[----:B------:R0:W-:Y:S03]  /*30850*/  STL.64 [R1+0x1b8], R10 ;  /* 0x0001b80a01007387 */ /* 0x0001e60000100a00 */
[----:B0-----:R-:W3:Y:S01]  /*30860*/  LDL.64 R10, [R1+0xa8] ;  /* 0x0000a800010a7983 */ /* 0x001ee20000100a00 */
[----:B----4-:R0:W-:Y:S02]  /*30870*/  STL.64 [R1+0x1508], R22 ;  /* 0x0015081601007387 */ /* 0x0101e40000100a00 */
[----:B------:R-:W3:Y:S02]  /*30880*/  LDL.LU R20, [R1+0x170] ;  /* 0x0001700001147983 */ /* 0x000ee40000300800 */
[----:B------:R-:W3:Y:S01]  /*30890*/  LDL.LU R21, [R1+0x174] ;  /* 0x0001740001157983 */ /* 0x000ee20000300800 */
[----:B0-----:R-:W3:Y:S01]  /*308a0*/  LDL.LU R22, [R1+0x178] ;  /* 0x0001780001167983 */ /* 0x001ee20000300800 */
[----:B------:R-:W3:Y:S01]  /*308b0*/  LDL.LU R23, [R1+0x17c] ;  /* 0x00017c0001177983 */ /* 0x000ee20000300800 */
[C---:B--2---:R-:W-:Y:S02]  /*308c0*/  HMMA.16816.F32 R24, R12.reuse, R26, R16 ;  /* 0x0000001a0c18723c */ /* 0x044fe40000001810 */
[----:B------:R-:W2:Y:S01]  /*308d0*/  LDL.LU.64 R18, [R1+0x15a8] ;  /* 0x0015a80001127983 */ /* 0x000ea20000300a00 */
[----:B------:R-:W2:Y:S11]  /*308e0*/  LDL.LU.64 R16, [R1+0x15a0] ;  /* 0x0015a00001107983 */ /* 0x000eb60000300a00 */
[----:B------:R-:W-:Y:S09]  /*308f0*/  @!UPT UIADD3 URZ, URZ, URZ, URZ ;  /* 0x0000003f3f3ff290 */ /* 0x000ff2000fffe03f */
[----:B------:R-:W-:Y:S01]  /*30900*/  STL.64 [R1+0x260], R24 ;  /* 0x0002601801007387 */ /* 0x000fe20000100a00 */
[----:B------:R0:W-:Y:S03]  /*30910*/  STL.64 [R1+0x268], R26 ;  /* 0x0002681a01007387 */ /* 0x0001e60000100a00 */
        /* <DEDUP_REMOVED lines=9> */
[----:B------:R-:W2:Y:S01]  /*309b0*/  LDL.LU.64 R26, [R1+0x1580] ;  /* 0x00158000011a7983 */ /* 0x000ea20000300a00 */
[C---:B---3--:R-:W-:Y:S08]  /*309c0*/  HMMA.16816.F32 R20, R12.reuse, R10, R20 ;  /* 0x0000000a0c14723c */ /* 0x048ff00000001814 */
[----:B--2---:R-:W-:Y:S11]  /*309d0*/  HMMA.16816.F32 R16, R12, R26, R16 ;  /* 0x0000001a0c10723c */ /* 0x004ff60000001810 */
[----:B------:R-:W-:Y:S11]  /*309e0*/  @!UPT UIADD3 URZ, URZ, URZ, URZ ;  /* 0x0000003f3f3ff290 */ /* 0x000ff6000fffe03f */
[----:B------:R-:W-:Y:S01]  /*309f0*/  @!UPT UIADD3 URZ, URZ, URZ, URZ ;  /* 0x0000003f3f3ff290 */ /* 0x000fe2000fffe03f */
[----:B------:R0:W-:Y:S01]  /*30a00*/  STL.64 [R1+0x2b0], R16 ;  /* 0x0002b01001007387 */ /* 0x0001e20000100a00 */
[----:B------:R1:W-:Y:S02]  /*30a10*/  STL.64 [R1+0x2b8], R18 ;  /* 0x0002b81201007387 */ /* 0x0003e40000100a00 */
[----:B0-----:R-:W-:Y:S01]  /*30a20*/  IMAD.MOV.U32 R16, RZ, RZ, R27 ;  /* 0x000000ffff107224 */ /* 0x001fe200078e001b */
[----:B-1----:R-:W2:Y:S01]  /*30a30*/  LDL.LU.64 R18, [R1+0x1578] ;  /* 0x0015780001127983 */ /* 0x002ea20000300a00 */
[----:B------:R-:W3:Y:S02]  /*30a40*/  LDL.LU R27, [R1+0x1570] ;  /* 0x00157000011b7983 */ /* 0x000ee40000300800 */
[----:B------:R0:W-:Y:S02]  /*30a50*/  STL.64 [R1+0x2a0], R20 ;  /* 0x0002a01401007387 */ /* 0x0001e40000100a00 */
[----:B------:R-:W-:Y:S01]  /*30a60*/  STL.64 [R1+0x2a8], R22 ;  /* 0x0002a81601007387 */ /* 0x000fe20000100a00 */
[----:B------:R-:W4:Y:S01]  /*30a70*/  LDL.LU R24, [R1+0xe0] ;  /* 0x0000e00001187983 */ /* 0x000f220000300800 */
[----:B------:R-:W-:-:S02]  /*30a80*/  IMAD.MOV.U32 R17, RZ, RZ, R26 ;  /* 0x000000ffff117224 */ /* 0x000fc400078e001a */
[----:B------:R-:W4:Y:S02]  /*30a90*/  LDL.LU R25, [R1+0xe4] ;  /* 0x0000e40001197983 */ /* 0x000f240000300800 */
[----:B------:R-:W2:Y:S02]  /*30aa0*/  LDL.LU R26, [R1+0xe8] ;  /* 0x0000e800011a7983 */ /* 0x000ea40000300800 */
[----:B0-----:R-:W-:Y:S02]  /*30ab0*/  IMAD.MOV.U32 R21, RZ, RZ, R10 ;  /* 0x000000ffff157224 */ /* 0x001fe400078e000a */
[----:B------:R-:W-:Y:S02]  /*30ac0*/  IMAD.MOV.U32 R20, RZ, RZ, R11 ;  /* 0x000000ffff147224 */ /* 0x000fe400078e000b */
[----:B---3--:R0:W1:Y:S04]  /*30ad0*/  LDSM.16.MT88.4 R8, [R27+0x22800] ;  /* 0x022800001b08783b */ /* 0x0080680000004200 */
[----:B0-----:R-:W2:Y:S04]  /*30ae0*/  LDL.LU R27, [R1+0xec] ;  /* 0x0000ec00011b7983 */ /* 0x001ea80000300800 */
[----:B--2---:R0:W-:Y:S01]  /*30af0*/  STL.64 [R1+0x1460], R26 ;  /* 0x0014601a01007387 */ /* 0x0041e20000100a00 */
[----:B----4-:R2:W-:Y:S02]  /*30b00*/  STL.64 [R1+0x1458], R24 ;  /* 0x0014581801007387 */ /* 0x0105e40000100a00 */
[----:B0-----:R-:W-:-:S02]  /*30b10*/  IMAD.MOV.U32 R26, RZ, RZ, R6 ;  /* 0x000000ffff1a7224 */ /* 0x001fc400078e0006 */
[----:B--2---:R-:W-:Y:S02]  /*30b20*/  IMAD.MOV.U32 R24, RZ, RZ, R18 ;  /* 0x000000ffff187224 */ /* 0x004fe400078e0012 */
[----:B------:R-:W-:Y:S01]  /*30b30*/  IMAD.MOV.U32 R27, RZ, RZ, R7 ;  /* 0x000000ffff1b7224 */ /* 0x000fe200078e0007 */
[----:B------:R-:W2:Y:S01]  /*30b40*/  LDL.LU R18, [R1+0x156c] ;  /* 0x00156c0001127983 */ /* 0x000ea20000300800 */
[----:B------:R-:W-:Y:S02]  /*30b50*/  IMAD.MOV.U32 R25, RZ, RZ, R19 ;  /* 0x000000ffff197224 */ /* 0x000fe400078e0013 */
[----:B------:R-:W3:Y:S02]  /*30b60*/  LDL.LU R19, [R1+0x1568] ;  /* 0x0015680001137983 */ /* 0x000ee40000300800 */
[----:B------:R-:W4:Y:S01]  /*30b70*/  LDL.LU R6, [R1+0x1564] ;  /* 0x0015640001067983 */ /* 0x000f220000300800 */
[----:B------:R-:W2:Y:S01]  /*30b80*/  LDL.LU R7, [R1+0x1560] ;  /* 0x0015600001077983 */ /* 0x000ea20000300800 */
[----:B------:R-:W-:Y:S02]  /*30b90*/  STL.64 [R1+0x1470], R26 ;  /* 0x0014701a01007387 */ /* 0x000fe40000100a00 */
[----:B------:R0:W-:Y:S02]  /*30ba0*/  STL.64 [R1+0x1468], R24 ;  /* 0x0014681801007387 */ /* 0x0001e40000100a00 */
[----:B0-----:R-:W2:Y:S01]  /*30bb0*/  LDL.LU R24, [R1+0x100] ;  /* 0x0001000001187983 */ /* 0x001ea20000300800 */
[----:B------:R-:W2:Y:S02]  /*30bc0*/  LDL.LU R25, [R1+0x104] ;  /* 0x0001040001197983 */ /* 0x000ea40000300800 */
[----:B------:R-:W2:Y:S02]  /*30bd0*/  LDL.LU R26, [R1+0x108] ;  /* 0x00010800011a7983 */ /* 0x000ea40000300800 */
[----:B------:R-:W2:Y:S02]  /*30be0*/  LDL.LU R27, [R1+0x10c] ;  /* 0x00010c00011b7983 */ /* 0x000ea40000300800 */
[----:B--2---:R0:W-:Y:S01]  /*30bf0*/  STL.64 [R1+0x1480], R26 ;  /* 0x0014801a01007387 */ /* 0x0041e20000100a00 */
[----:B------:R-:W-:Y:S03]  /*30c00*/  STL.64 [R1+0x1478], R24 ;  /* 0x0014781801007387 */ /* 0x000fe60000100a00 */
[----:B0-----:R-:W2:Y:S04]  /*30c10*/  LDL R26, [R1+0x18] ;  /* 0x00001800011a7983 */ /* 0x001ea80000100800 */
[----:B------:R-:W2:Y:S01]  /*30c20*/  LDL R27, [R1+0x1c] ;  /* 0x00001c00011b7983 */ /* 0x000ea20000100800 */
[----:B-1----:R-:W-:Y:S02]  /*30c30*/  STL.64 [R1+0x13b8], R10 ;  /* 0x0013b80a01007387 */ /* 0x002fe40000100a00 */
[----:B------:R0:W-:Y:S02]  /*30c40*/  STL.64 [R1+0x13b0], R8 ;  /* 0x0013b00801007387 */ /* 0x0001e40000100a00 */
[----:B0-----:R-:W2:Y:S01]  /*30c50*/  LDL.LU R8, [R1+0x1e0] ;  /* 0x0001e00001087983 */ /* 0x001ea20000300800 */
[----:B------:R-:W2:Y:S02]  /*30c60*/  LDL.LU R9, [R1+0x1e4] ;  /* 0x0001e40001097983 */ /* 0x000ea40000300800 */
[----:B------:R-:W2:Y:S02]  /*30c70*/  LDL.LU R10, [R1+0x1e8] ;  /* 0x0001e800010a7983 */ /* 0x000ea40000300800 */
[----:B------:R-:W2:Y:S02]  /*30c80*/  LDL.LU R11, [R1+0x1ec] ;  /* 0x0001ec00010b7983 */ /* 0x000ea40000300800 */
[----:B--2---:R-:W-:Y:S01]  /*30c90*/  HMMA.16816.F32 R8, R12, R26, R8 ;  /* 0x0000001a0c08723c */ /* 0x004fe20000001808 */
        /* <DEDUP_REMOVED lines=8> */
[----:B------:R-:W-:Y:S02]  /*30d20*/  IMAD.MOV.U32 R27, RZ, RZ, R16 ;  /* 0x000000ffff1b7224 */ /* 0x000fe400078e0010 */
[----:B------:R-:W-:Y:S02]  /*30d30*/  IMAD.MOV.U32 R8, RZ, RZ, R29 ;  /* 0x000000ffff087224 */ /* 0x000fe400078e001d */
[----:B------:R-:W-:-:S02]  /*30d40*/  IMAD.MOV.U32 R9, RZ, RZ, R28 ;  /* 0x000000ffff097224 */ /* 0x000fc400078e001c */
[----:B------:R-:W-:Y:S01]  /*30d50*/  IMAD.MOV.U32 R10, RZ, RZ, R3 ;  /* 0x000000ffff0a7224 */ /* 0x000fe200078e0003 */
[----:B------:R0:W-:Y:S01]  /*30d60*/  STL.64 [R1+0x14c8], R26 ;  /* 0x0014c81a01007387 */ /* 0x0001e20000100a00 */
[----:B------:R-:W2:Y:S02]  /*30d70*/  LDL.LU R29, [R1+0x155c] ;  /* 0x00155c00011d7983 */ /* 0x000ea40000300800 */
[----:B------:R-:W-:Y:S02]  /*30d80*/  IMAD.MOV.U32 R11, RZ, RZ, R2 ;  /* 0x000000ffff0b7224 */ /* 0x000fe400078e0002 */
[----:B------:R-:W2:Y:S01]  /*30d90*/  LDL.LU R28, [R1+0x1558] ;  /* 0x00155800011c7983 */ /* 0x000ea20000300800 */
[----:B------:R-:W2:Y:S01]  /*30da0*/  LDL.LU R3, [R1+0x1554] ;  /* 0x0015540001037983 */ /* 0x000ea20000300800 */
[----:B------:R-:W2:Y:S02]  /*30db0*/  LDL.LU R2, [R1+0x1550] ;  /* 0x0015500001027983 */ /* 0x000ea40000300800 */
[----:B0-----:R-:W-:-:S02]  /*30dc0*/  IMAD.MOV.U32 R26, RZ, RZ, R5 ;  /* 0x000000ffff1a7224 */ /* 0x001fc400078e0005 */
[----:B------:R-:W-:-:S05]  /*30dd0*/  IMAD.MOV.U32 R27, RZ, RZ, R4 ;  /* 0x000000ffff1b7224 */ /* 0x000fca00078e0004 */
[----:B------:R-:W-:Y:S01]  /*30de0*/  STL.64 [R1+0x14e0], R26 ;  /* 0x0014e01a01007387 */ /* 0x000fe20000100a00 */
[----:B------:R-:W-:Y:S02]  /*30df0*/  STL.64 [R1+0x1490], R10 ;  /* 0x0014900a01007387 */ /* 0x000fe40000100a00 */
[----:B------:R0:W-:Y:S02]  /*30e00*/  STL.64 [R1+0x1488], R8 ;  /* 0x0014880801007387 */ /* 0x0001e40000100a00 */
[----:B0-----:R-:W-:Y:S02]  /*30e10*/  IMAD.MOV.U32 R8, RZ, RZ, R7 ;  /* 0x000000ffff087224 */ /* 0x001fe400078e0007 */
[----:B----4-:R-:W-:Y:S01]  /*30e20*/  IMAD.MOV.U32 R9, RZ, RZ, R6 ;  /* 0x000000ffff097224 */ /* 0x010fe200078e0006 */
[----:B------:R-:W4:Y:S01]  /*30e30*/  LDL.LU R7, [R1+0x154c] ;  /* 0x00154c0001077983 */ /* 0x000f220000300800 */
[----:B------:R-:W2:Y:S02]  /*30e40*/  LDL.LU R6, [R1+0x1548] ;  /* 0x0015480001067983 */ /* 0x000ea40000300800 */
[----:B---3--:R-:W-:-:S02]  /*30e50*/  IMAD.MOV.U32 R10, RZ, RZ, R19 ;  /* 0x000000ffff0a7224 */ /* 0x008fc400078e0013 */
[----:B------:R-:W-:Y:S01]  /*30e60*/  IMAD.MOV.U32 R11, RZ, RZ, R18 ;  /* 0x000000ffff0b7224 */ /* 0x000fe200078e0012 */
[----:B------:R-:W3:Y:S01]  /*30e70*/  LDL.LU R19, [R1+0x1544] ;  /* 0x0015440001137983 */ /* 0x000ee20000300800 */
        /* <DEDUP_REMOVED lines=8> */
[----:B------:R-:W2:Y:S03]  /*30f00*/  LDL.LU R23, [R1+0x1cc] ;  /* 0x0001cc0001177983 */ /* 0x000ea60000300800 */
[----:B--2---:R-:W-:Y:S01]  /*30f10*/  STL.64 [R1+0x1518], R22 ;  /* 0x0015181601007387 */ /* 0x004fe20000100a00 */
[----:B------:R0:W-:Y:S03]  /*30f20*/  STL.64 [R1+0x1510], R20 ;  /* 0x0015101401007387 */ /* 0x0001e60000100a00 */
[----:B0-----:R-:W2:Y:S01]  /*30f30*/  LDL.LU R20, [R1+0x1d0] ;  /* 0x0001d00001147983 */ /* 0x001ea20000300800 */
[----:B------:R-:W2:Y:S02]  /*30f40*/  LDL.LU R21, [R1+0x1d4] ;  /* 0x0001d40001157983 */ /* 0x000ea40000300800 */
[----:B------:R-:W2:Y:S02]  /*30f50*/  LDL.LU R22, [R1+0x1d8] ;  /* 0x0001d80001167983 */ /* 0x000ea40000300800 */
[----:B------:R-:W2:Y:S01]  /*30f60*/  LDL.LU R23, [R1+0x1dc] ;  /* 0x0001dc0001177983 */ /* 0x000ea20000300800 */
[----:B------:R-:W-:Y:S01]  /*30f70*/  STL.64 [R1+0x1500], R26 ;  /* 0x0015001a01007387 */ /* 0x000fe20000100a00 */
[----:B------:R0:W-:Y:S03]  /*30f80*/  STL.64 [R1+0x14f8], R24 ;  /* 0x0014f81801007387 */ /* 0x0001e60000100a00 */
[----:B0-----:R-:W2:Y:S01]  /*30f90*/  LDL.LU R24, [R1+0x160] ;  /* 0x0001600001187983 */ /* 0x001ea20000300800 */
[----:B------:R-:W2:Y:S02]  /*30fa0*/  LDL.LU R25, [R1+0x164] ;  /* 0x0001640001197983 */ /* 0x000ea40000300800 */
[----:B------:R-:W2:Y:S02]  /*30fb0*/  LDL.LU R26, [R1+0x168] ;  /* 0x00016800011a7983 */ /* 0x000ea40000300800 */
[----:B------:R-:W2:Y:S01]  /*30fc0*/  LDL.LU R27, [R1+0x16c] ;  /* 0x00016c00011b7983 */ /* 0x000ea20000300800 */
[----:B------:R0:W-:Y:S01]  /*30fd0*/  STL.64 [R1+0x14a8], R10 ;  /* 0x0014a80a01007387 */ /* 0x0001e20000100a00 */
[----:B------:R1:W-:Y:S02]  /*30fe0*/  STL.64 [R1+0x14a0], R8 ;  /* 0x0014a00801007387 */ /* 0x0003e40000100a00 */
[----:B0-----:R-:W-:-:S02]  /*30ff0*/  IMAD.MOV.U32 R10, RZ, RZ, R28 ;  /* 0x000000ffff0a7224 */ /* 0x001fc400078e001c */
[----:B-1----:R-:W-:Y:S02]  /*31000*/  IMAD.MOV.U32 R8, RZ, RZ, R2 ;  /* 0x000000ffff087224 */ /* 0x002fe400078e0002 */
[----:B------:R-:W-:Y:S01]  /*31010*/  IMAD.MOV.U32 R11, RZ, RZ, R29 ;  /* 0x000000ffff0b7224 */ /* 0x000fe200078e001d */
[----:B------:R-:W2:Y:S01]  /*31020*/  LDL.LU R2, [R1+0x153c] ;  /* 0x00153c0001027983 */ /* 0x000ea20000300800 */
[----:B------:R-:W-:Y:S02]  /*31030*/  IMAD.MOV.U32 R9, RZ, RZ, R3 ;  /* 0x000000ffff097224 */ /* 0x000fe400078e0003 */
[----:B------:R-:W2:Y:S02]  /*31040*/  LDL.LU R3, [R1+0x1538] ;  /* 0x0015380001037983 */ /* 0x000ea40000300800 */
[----:B------:R-:W2:Y:S01]  /*31050*/  LDL.LU R28, [R1+0x1534] ;  /* 0x00153400011c7983 */ /* 0x000ea20000300800 */
[----:B------:R-:W2:Y:S01]  /*31060*/  LDL.LU R29, [R1+0x1530] ;  /* 0x00153000011d7983 */ /* 0x000ea20000300800 */
[----:B------:R-:W-:Y:S02]  /*31070*/  STL.64 [R1+0x14c0], R10 ;  /* 0x0014c00a01007387 */ /* 0x000fe40000100a00 */
[----:B------:R0:W-:Y:S02]  /*31080*/  STL.64 [R1+0x14b8], R8 ;  /* 0x0014b80801007387 */ /* 0x0001e40000100a00 */
[----:B0-----:R-:W-:-:S02]  /*31090*/  IMAD.MOV.U32 R8, RZ, RZ, R18 ;  /* 0x000000ffff087224 */ /* 0x001fc400078e0012 */
[----:B---3--:R-:W-:Y:S01]  /*310a0*/  IMAD.MOV.U32 R9, RZ, RZ, R19 ;  /* 0x000000ffff097224 */ /* 0x008fe200078e0013 */
[----:B------:R-:W2:Y:S01]  /*310b0*/  LDL.LU R18, [R1+0x152c] ;  /* 0x00152c0001127983 */ /* 0x000ea20000300800 */
[----:B------:R-:W2:Y:S02]  /*310c0*/  LDL.LU R19, [R1+0x1528] ;  /* 0x0015280001137983 */ /* 0x000ea40000300800 */
[----:B------:R-:W-:Y:S02]  /*310d0*/  IMAD.MOV.U32 R10, RZ, RZ, R6 ;  /* 0x000000ffff0a7224 */ /* 0x000fe400078e0006 */
[----:B----4-:R-:W-:Y:S01]  /*310e0*/  IMAD.MOV.U32 R11, RZ, RZ, R7 ;  /* 0x000000ffff0b7224 */ /* 0x010fe200078e0007 */
[----:B------:R-:W3:Y:S01]  /*310f0*/  LDL.LU R6, [R1+0x1524] ;  /* 0x0015240001067983 */ /* 0x000ee20000300800 */
[----:B------:R-:W3:Y:S03]  /*31100*/  LDL.LU R7, [R1+0x1520] ;  /* 0x0015200001077983 */ /* 0x000ee60000300800 */
[----:B------:R0:W-:Y:S01]  /*31110*/  STL.64 [R1+0x14d8], R10 ;  /* 0x0014d80a01007387 */ /* 0x0001e20000100a00 */
[----:B------:R1:W-:Y:S02]  /*31120*/  STL.64 [R1+0x14d0], R8 ;  /* 0x0014d00801007387 */ /* 0x0003e40000100a00 */
[----:B------:R-:W4:Y:S01]  /*31130*/  LDL R5, [R1+0x2fc] ;  /* 0x0002fc0001057983 */ /* 0x000f220000100800 */
[----:B--2---:R-:W-:Y:S01]  /*31140*/  HMMA.16816.F32 R20, R12, R18, R20 ;  /* 0x000000120c14723c */ /* 0x004fe20000001814 */
[----:B0-----:R-:W-:-:S02]  /*31150*/  IMAD.MOV.U32 R10, RZ, RZ, R3 ;  /* 0x000000ffff0a7224 */ /* 0x001fc400078e0003 */
[----:B------:R-:W-:Y:S02]  /*31160*/  IMAD.MOV.U32 R11, RZ, RZ, R2 ;  /* 0x000000ffff0b7224 */ /* 0x000fe400078e0002 */
[----:B-1----:R-:W-:Y:S02]  /*31170*/  IMAD.MOV.U32 R8, RZ, RZ, R29 ;  /* 0x000000ffff087224 */ /* 0x002fe400078e001d */
[----:B------:R-:W-:Y:S11]  /*31180*/  IMAD.MOV.U32 R9, RZ, RZ, R28 ;  /* 0x000000ffff097224 */ /* 0x000ff600078e001c */
[----:B------:R-:W-:Y:S06]  /*31190*/  @!UPT UIADD3 URZ, URZ, URZ, URZ ;  /* 0x0000003f3f3ff290 */ /* 0x000fec000fffe03f */
[----:B------:R-:W-:Y:S02]  /*311a0*/  IMAD.MOV.U32 R3, RZ, RZ, R22 ;  /* 0x000000ffff037224 */ /* 0x000fe400078e0016 */
[----:B------:R-:W-:Y:S02]  /*311b0*/  IMAD.MOV.U32 R2, RZ, RZ, R23 ;  /* 0x000000ffff027224 */ /* 0x000fe400078e0017 */
[----:B------:R-:W-:Y:S02]  /*311c0*/  IMAD.MOV.U32 R29, RZ, RZ, R20 ;  /* 0x000000ffff1d7224 */ /* 0x000fe400078e0014 */
[----:B------:R-:W-:Y:S01]  /*311d0*/  IMAD.MOV.U32 R28, RZ, RZ, R21 ;  /* 0x000000ffff1c7224 */ /* 0x000fe200078e0015 */
[----:B------:R-:W3:Y:S01]  /*311e0*/  LDL.LU.64 R22, [R1+0x1518] ;  /* 0x0015180001167983 */ /* 0x000ee20000300a00 */
[----:B------:R-:W3:Y:S03]  /*311f0*/  LDL.LU.64 R20, [R1+0x1510] ;  /* 0x0015100001147983 */ /* 0x000ee60000300a00 */
[----:B------:R-:W-:Y:S01]  /*31200*/  STL [R1+0x1318], R28 ;  /* 0x0013181c01007387 */ /* 0x000fe20000100800 */
[----:B------:R-:W-:Y:S02]  /*31210*/  STL [R1+0x1314], R29 ;  /* 0x0013141d01007387 */ /* 0x000fe40000100800 */
[----:B------:R-:W-:Y:S01]  /*31220*/  STL [R1+0x1310], R3 ;  /* 0x0013100301007387 */ /* 0x000fe20000100800 */
[C---:B---3--:R-:W-:Y:S11]  /*31230*/  HMMA.16816.F32 R20, R12.reuse, R6, R20 ;  /* 0x000000060c14723c */ /* 0x048ff60000001814 */
[----:B------:R-:W-:Y:S11]  /*31240*/  @!UPT UIADD3 URZ, URZ, URZ, URZ ;  /* 0x0000003f3f3ff290 */ /* 0x000ff6000fffe03f */
[----:B------:R-:W-:Y:S01]  /*31250*/  @!UPT UIADD3 URZ, URZ, URZ, URZ ;  /* 0x0000003f3f3ff290 */ /* 0x000fe2000fffe03f */
[----:B------:R-:W-:Y:S01]  /*31260*/  STL.64 [R1+0x2d0], R20 ;  /* 0x0002d01401007387 */ /* 0x000fe20000100a00 */
[----:B------:R0:W-:Y:S03]  /*31270*/  STL.64 [R1+0x2d8], R22 ;  /* 0x0002d81601007387 */ /* 0x0001e60000100a00 */
[----:B0-----:R-:W2:Y:S02]  /*31280*/  LDL.LU.64 R22, [R1+0x1508] ;  /* 0x0015080001167983 */ /* 0x001ea40000300a00 */
[----:B--2---:R-:W-:Y:S02]  /*31290*/  HMMA.16816.F32 R12, R12, R22, R24 ;  /* 0x000000160c0c723c */ /* 0x004fe40000001818 */
[----:B------:R-:W2:Y:S01]  /*312a0*/  LDL.LU.64 R26, [R1+0x1500] ;  /* 0x00150000011a7983 */ /* 0x000ea20000300a00 */
[----:B------:R-:W2:Y:S02]  /*312b0*/  LDL.LU.64 R24, [R1+0x14f8] ;  /* 0x0014f80001187983 */ /* 0x000ea40000300a00 */
[----:B------:R-:W-:-:S02]  /*312c0*/  IMAD.MOV.U32 R16, RZ, RZ, R22 ;  /* 0x000000ffff107224 */ /* 0x000fc400078e0016 */
[----:B------:R-:W-:Y:S02]  /*312d0*/  IMAD.MOV.U32 R4, RZ, RZ, R23 ;  /* 0x000000ffff047224 */ /* 0x000fe400078e0017 */
[----:B------:R-:W2:Y:S01]  /*312e0*/  LDL.LU.64 R22, [R1+0x14f0] ;  /* 0x0014f00001167983 */ /* 0x000ea20000300a00 */
[----:B------:R-:W2:Y:S11]  /*312f0*/  LDL.LU.64 R20, [R1+0x14e8] ;  /* 0x0014e80001147983 */ /* 0x000eb60000300a00 */
[----:B------:R-:W-:Y:S02]  /*31300*/  @!UPT UIADD3 URZ, URZ, URZ, URZ ;  /* 0x0000003f3f3ff290 */ /* 0x000fe4000fffe03f */
[----:B------:R-:W-:Y:S01]  /*31310*/  STL [R1+0x1e4], R13 ;  /* 0x0001e40d01007387 */ /* 0x000fe20000100800 */
[----:B------:R0:W-:Y:S03]  /*31320*/  STL.64 [R1+0x1e8], R14 ;  /* 0x0001e80e01007387 */ /* 0x0001e60000100a00 */
[----:B0-----:R-:W2:Y:S02]  /*31330*/  LDL.LU.64 R14, [R1+0xd8] ;  /* 0x0000d800010e7983 */ /* 0x001ea40000300a00 */
[C---:B--2---:R-:W-:Y:S11]  /*31340*/  HMMA.16816.F32 R24, R20.reuse, R14, R24 ;  /* 0x0000000e1418723c */ /* 0x044ff60000001818 */
        /* <DEDUP_REMOVED lines=47> */
[----:B0-----:R-:W3:Y:S01]  /*31640*/  LDL.LU.64 R26, [R1+0x1460] ;  /* 0x00146000011a7983 */ /* 0x001ee20000300a00 */
[----:B------:R-:W3:Y:S02]  /*31650*/  LDL.LU.64 R24, [R1+0x1458] ;  /* 0x0014580001187983 */ /* 0x000ee40000300a00 */
[----:B------:R-:W-:Y:S02]  /*31660*/  IMAD.MOV.U32 R18, RZ, RZ, R16 ;  /* 0x000000ffff127224 */ /* 0x000fe400078e0010 */
[----:B------:R-:W-:-:S07]  /*31670*/  IMAD.MOV.U32 R19, RZ, RZ, R4 ;  /* 0x000000ffff137224 */ /* 0x000fce00078e0004 */
[----:B---3--:R-:W-:Y:S01]  /*31680*/  HMMA.16816.F32 R16, R20, R18, R24 ;  /* 0x000000121410723c */ /* 0x008fe20000001818 */
[----:B------:R-:W2:Y:S01]  /*31690*/  LDL.LU.64 R26, [R1+0x1450] ;  /* 0x00145000011a7983 */ /* 0x000ea20000300a00 */
[----:B------:R-:W2:Y:S02]  /*316a0*/  LDL.LU.64 R24, [R1+0x1448] ;  /* 0x0014480001187983 */ /* 0x000ea40000300a00 */
[----:B------:R-:W3:Y:S11]  /*316b0*/  LDL.LU R20, [R1+0x60] ;  /* 0x0000600001147983 */ /* 0x000ef60000300800 */
[----:B------:R-:W-:Y:S08]  /*316c0*/  @!UPT UIADD3 URZ, URZ, URZ, URZ ;  /* 0x0000003f3f3ff290 */ /* 0x000ff0000fffe03f */
[----:B------:R-:W-:Y:S01]  /*316d0*/  STL.64 [R1+0x160], R16 ;  /* 0x0001601001007387 */ /* 0x000fe20000100a00 */
[----:B------:R-:W-:Y:S02]  /*316e0*/  STL.64 [R1+0x168], R18 ;  /* 0x0001681201007387 */ /* 0x000fe40000100a00 */
[----:B------:R-:W3:Y:S02]  /*316f0*/  LDL.LU R21, [R1+0x64] ;  /* 0x0000640001157983 */ /* 0x000ee40000300800 */
[----:B------:R-:W2:Y:S01]  /*31700*/  LDL.LU R22, [R1+0x68] ;  /* 0x0000680001167983 */ /* 0x000ea20000300800 */
[----:B------:R-:W2:Y:S04]  /*31710*/  LDL.LU R23, [R1+0x6c] ;  /* 0x00006c0001177983 */ /* 0x000ea80000300800 */
[----:B--2---:R0:W-:Y:S01]  /*31720*/  STL.64 [R1+0x1438], R22 ;  /* 0x0014381601007387 */ /* 0x0041e20000100a00 */
[----:B---3--:R-:W-:Y:S03]  /*31730*/  STL.64 [R1+0x1430], R20 ;  /* 0x0014301401007387 */ /* 0x008fe60000100a00 */
[----:B0-----:R-:W2:Y:S01]  /*31740*/  LDL.LU.64 R22, [R1+0xc8] ;  /* 0x0000c80001167983 */ /* 0x001ea20000300a00 */
[----:B------:R-:W3:Y:S02]  /*31750*/  LDL.LU.64 R18, [R1+0x18] ;  /* 0x0000180001127983 */ /* 0x000ee40000300a00 */
[----:B------:R-:W-:-:S02]  /*31760*/  IMAD.MOV.U32 R3, RZ, RZ, R12 ;  /* 0x000000ffff037224 */ /* 0x000fc400078e000c */
[----:B------:R-:W-:Y:S01]  /*31770*/  IMAD.MOV.U32 R4, RZ, RZ, R15 ;  /* 0x000000ffff047224 */ /* 0x000fe200078e000f */
[----:B---3--:R0:W-:Y:S02]  /*31780*/  STL.64 [R1+0x1410], R18 ;  /* 0x0014101201007387 */ /* 0x0081e40000100a00 */
[C---:B0-----:R-:W-:Y:S07]  /*31790*/  HMMA.16816.F32 R16, R24.reuse, R14, R8 ;  /* 0x0000000e1810723c */ /* 0x041fee0000001808 */
[----:B------:R-:W-:Y:S11]  /*317a0*/  IMAD.MOV.U32 R8, RZ, RZ, R14 ;  /* 0x000000ffff087224 */ /* 0x000ff600078e000e */
[----:B------:R-:W-:Y:S05]  /*317b0*/  @!UPT UIADD3 URZ, URZ, URZ, URZ ;  /* 0x0000003f3f3ff290 */ /* 0x000fea000fffe03f */
[----:B------:R-:W-:Y:S01]  /*317c0*/  STL.64 [R1+0x150], R16 ;  /* 0x0001501001007387 */ /* 0x000fe20000100a00 */
[----:B------:R-:W-:Y:S02]  /*317d0*/  STL.64 [R1+0x158], R18 ;  /* 0x0001581201007387 */ /* 0x000fe40000100a00 */
[----:B------:R0:W-:Y:S02]  /*317e0*/  STL [R1+0x1440], R8 ;  /* 0x0014400801007387 */ /* 0x0001e40000100800 */
[----:B0-----:R-:W2:Y:S01]  /*317f0*/  LDL.LU R8, [R1+0x80] ;  /* 0x0000800001087983 */ /* 0x001ea20000300800 */
[----:B------:R-:W2:Y:S02]  /*31800*/  LDL.LU R9, [R1+0x84] ;  /* 0x0000840001097983 */ /* 0x000ea40000300800 */
[----:B------:R-:W2:Y:S02]  /*31810*/  LDL.LU R10, [R1+0x88] ;  /* 0x00008800010a7983 */ /* 0x000ea40000300800 */
[----:B------:R-:W2:Y:S01]  /*31820*/  LDL.LU R11, [R1+0x8c] ;  /* 0x00008c00010b7983 */ /* 0x000ea20000300800 */
[----:B------:R-:W3:Y:S01]  /*31830*/  LDL.LU R12, [R1+0x50] ;  /* 0x00005000010c7983 */ /* 0x000ee20000300800 */
[----:B------:R-:W3:Y:S02]  /*31840*/  LDL.LU R13, [R1+0x54] ;  /* 0x00005400010d7983 */ /* 0x000ee40000300800 */
[----:B------:R-:W2:Y:S02]  /*31850*/  LDL.LU R14, [R1+0x58] ;  /* 0x00005800010e7983 */ /* 0x000ea40000300800 */
[----:B------:R-:W2:Y:S02]  /*31860*/  LDL.LU R15, [R1+0x5c] ;  /* 0x00005c00010f7983 */ /* 0x000ea40000300800 */
[----:B--2---:R0:W-:Y:S01]  /*31870*/  STL.64 [R1+0x1428], R14 ;  /* 0x0014280e01007387 */ /* 0x0041e20000100a00 */
[----:B---3--:R-:W-:Y:S03]  /*31880*/  STL.64 [R1+0x1420], R12 ;  /* 0x0014200c01007387 */ /* 0x008fe60000100a00 */
[----:B0-----:R-:W2:Y:S01]  /*31890*/  LDL.LU.64 R14, [R1+0xb8] ;  /* 0x0000b800010e7983 */ /* 0x001ea20000300a00 */
[----:B------:R-:W3:Y:S02]  /*318a0*/  LDL.LU.64 R18, [R1+0xa8] ;  /* 0x0000a80001127983 */ /* 0x000ee40000300a00 */
[----:B------:R-:W-:Y:S02]  /*318b0*/  STL.64 [R1+0x13f0], R6 ;  /* 0x0013f00601007387 */ /* 0x000fe40000100a00 */
[----:B----4-:R0:W-:Y:S02]  /*318c0*/  STL.64 [R1+0x13e8], R4 ;  /* 0x0013e80401007387 */ /* 0x0101e40000100a00 */
[----:B0-----:R-:W4:Y:S01]  /*318d0*/  LDL.LU R4, [R1+0x30] ;  /* 0x0000300001047983 */ /* 0x001f220000300800 */
[----:B------:R-:W4:Y:S02]  /*318e0*/  LDL.LU R5, [R1+0x34] ;  /* 0x0000340001057983 */ /* 0x000f240000300800 */
[----:B------:R-:W2:Y:S02]  /*318f0*/  LDL.LU R6, [R1+0x38] ;  /* 0x0000380001067983 */ /* 0x000ea40000300800 */
[----:B------:R-:W2:Y:S01]  /*31900*/  LDL.LU R7, [R1+0x3c] ;  /* 0x00003c0001077983 */ /* 0x000ea20000300800 */
[C---:B------:R-:W-:Y:S01]  /*31910*/  HMMA.16816.F32 R8, R24.reuse, R22, R8 ;  /* 0x000000161808723c */ /* 0x040fe20000001808 */
[----:B--2---:R-:W-:Y:S01]  /*31920*/  STL.64 [R1+0x1408], R6 ;  /* 0x0014080601007387 */ /* 0x004fe20000100a00 */
[----:B----4-:R0:W-:Y:S03]  /*31930*/  STL.64 [R1+0x1400], R4 ;  /* 0x0014000401007387 */ /* 0x0101e60000100a00 */
[----:B0-----:R-:W2:Y:S01]  /*31940*/  LDL.LU R4, [R1+0x40] ;  /* 0x0000400001047983 */ /* 0x001ea20000300800 */
[----:B------:R-:W2:Y:S02]  /*31950*/  LDL.LU R5, [R1+0x44] ;  /* 0x0000440001057983 */ /* 0x000ea40000300800 */
[----:B------:R-:W2:Y:S02]  /*31960*/  LDL.LU R6, [R1+0x48] ;  /* 0x0000480001067983 */ /* 0x000ea40000300800 */
[----:B------:R-:W2:Y:S11]  /*31970*/  LDL.LU R7, [R1+0x4c] ;  /* 0x00004c0001077983 */ /* 0x000eb60000300800 */
[----:B------:R-:W-:Y:S02]  /*31980*/  @!UPT UIADD3 URZ, URZ, URZ, URZ ;  /* 0x0000003f3f3ff290 */ /* 0x000fe4000fffe03f */
[----:B------:R0:W-:Y:S01]  /*31990*/  STL.64 [R1+0x140], R8 ;  /* 0x0001400801007387 */ /* 0x0001e20000100a00 */
[----:B------:R1:W-:Y:S03]  /*319a0*/  STL.64 [R1+0x148], R10 ;  /* 0x0001480a01007387 */ /* 0x0003e60000100a00 */
[----:B0-----:R-:W4:Y:S01]  /*319b0*/  LDL.LU R8, [R1+0x1440] ;  /* 0x0014400001087983 */ /* 0x001f220000300800 */
[----:B-1----:R-:W-:Y:S02]  /*319c0*/  IMAD.MOV.U32 R10, RZ, RZ, R22 ;  /* 0x000000ffff0a7224 */ /* 0x002fe400078e0016 */
[----:B------:R-:W-:Y:S02]  /*319d0*/  IMAD.MOV.U32 R9, RZ, RZ, R23 ;  /* 0x000000ffff097224 */ /* 0x000fe400078e0017 */
[----:B------:R-:W2:Y:S01]  /*319e0*/  LDL.LU.64 R22, [R1+0x1438] ;  /* 0x0014380001167983 */ /* 0x000ea20000300a00 */
[----:B------:R-:W2:Y:S02]  /*319f0*/  LDL.LU.64 R20, [R1+0x1430] ;  /* 0x0014300001147983 */ /* 0x000ea40000300a00 */
[----:B------:R-:W-:Y:S01]  /*31a00*/  IMAD.MOV.U32 R11, RZ, RZ, R15 ;  /* 0x000000ffff0b7224 */ /* 0x000fe200078e000f */
[C---:B--2---:R-:W-:Y:S11]  /*31a10*/  HMMA.16816.F32 R20, R24.reuse, R14, R20 ;  /* 0x0000000e1814723c */ /* 0x044ff60000001814 */
[----:B------:R-:W-:Y:S11]  /*31a20*/  @!UPT UIADD3 URZ, URZ, URZ, URZ ;  /* 0x0000003f3f3ff290 */ /* 0x000ff6000fffe03f */
[----:B------:R-:W-:Y:S01]  /*31a30*/  @!UPT UIADD3 URZ, URZ, URZ, URZ ;  /* 0x0000003f3f3ff290 */ /* 0x000fe2000fffe03f */
[----:B------:R0:W-:Y:S01]  /*31a40*/  STL.64 [R1+0x130], R20 ;  /* 0x0001301401007387 */ /* 0x0001e20000100a00 */
[----:B------:R-:W-:Y:S02]  /*31a50*/  STL.64 [R1+0x138], R22 ;  /* 0x0001381601007387 */ /* 0x000fe40000100a00 */
[----:B0-----:R-:W-:Y:S02]  /*31a60*/  IMAD.MOV.U32 R20, RZ, RZ, R14 ;  /* 0x000000ffff147224 */ /* 0x001fe400078e000e */
[----:B------:R-:W3:Y:S01]  /*31a70*/  LDL.LU.64 R14, [R1+0x1428] ;  /* 0x00142800010e7983 */ /* 0x000ee20000300a00 */
[----:B------:R-:W3:Y:S02]  /*31a80*/  LDL.LU.64 R12, [R1+0x1420] ;  /* 0x00142000010c7983 */ /* 0x000ee40000300a00 */
[----:B------:R-:W-:Y:S02]  /*31a90*/  STL.64 [R1+0x13d0], R10 ;  /* 0x0013d00a01007387 */ /* 0x000fe40000100a00 */
[----:B----4-:R0:W-:Y:S02]  /*31aa0*/  STL.64 [R1+0x13c8], R8 ;  /* 0x0013c80801007387 */ /* 0x0101e40000100a00 */
[----:B0-----:R-:W2:Y:S01]  /*31ab0*/  LDL.LU R8, [R1] ;  /* 0x0000000001087983 */ /* 0x001ea20000300800 */
[----:B------:R-:W2:Y:S02]  /*31ac0*/  LDL.LU R9, [R1+0x4] ;  /* 0x0000040001097983 */ /* 0x000ea40000300800 */
[----:B------:R-:W4:Y:S02]  /*31ad0*/  LDL.LU R10, [R1+0x8] ;  /* 0x00000800010a7983 */ /* 0x000f240000300800 */
[----:B------:R-:W4:Y:S01]  /*31ae0*/  LDL.LU R11, [R1+0xc] ;  /* 0x00000c00010b7983 */ /* 0x000f220000300800 */
[----:B---3--:R-:W-:Y:S01]  /*31af0*/  HMMA.16816.F32 R12, R24, R18, R12 ;  /* 0x00000012180c723c */ /* 0x008fe2000000180c */
[----:B----4-:R-:W-:Y:S01]  /*31b00*/  STL.64 [R1+0x13e0], R10 ;  /* 0x0013e00a01007387 */ /* 0x010fe20000100a00 */
[----:B--2---:R0:W-:Y:S03]  /*31b10*/  STL.64 [R1+0x13d8], R8 ;  /* 0x0013d80801007387 */ /* 0x0041e60000100a00 */
[----:B0-----:R-:W2:Y:S01]  /*31b20*/  LDL.LU R8, [R1+0x20] ;  /* 0x0000200001087983 */ /* 0x001ea20000300800 */
[----:B------:R-:W2:Y:S02]  /*31b30*/  LDL.LU R9, [R1+0x24] ;  /* 0x0000240001097983 */ /* 0x000ea40000300800 */
[----:B------:R-:W2:Y:S02]  /*31b40*/  LDL.LU R10, [R1+0x28] ;  /* 0x00002800010a7983 */ /* 0x000ea40000300800 */
[----:B------:R-:W-:-:S02]  /*31b50*/  IMAD.MOV.U32 R11, RZ, RZ, R0 ;  /* 0x000000ffff0b7224 */ /* 0x000fc400078e0000 */
[----:B------:R-:W3:Y:S01]  /*31b60*/  LDL.LU R0, [R1+0x1418] ;  /* 0x0014180001007983 */ /* 0x000ee20000300800 */
[----:B------:R-:W-:Y:S02]  /*31b70*/  STL [R1+0x13c0], R20 ;  /* 0x0013c01401007387 */ /* 0x000fe40000100800 */
[----:B------:R-:W4:Y:S08]  /*31b80*/  LDL.LU.64 R22, [R1+0x78] ;  /* 0x0000780001167983 */ /* 0x000f300000300a00 */
[----:B------:R0:W-:Y:S01]  /*31b90*/  STL.64 [R1+0x120], R12 ;  /* 0x0001200c01007387 */ /* 0x0001e20000100a00 */
[----:B------:R1:W-:Y:S01]  /*31ba0*/  STL.64 [R1+0x128], R14 ;  /* 0x0001280e01007387 */ /* 0x0003e20000100a00 */
[----:B0-----:R-:W-:-:S02]  /*31bb0*/  IMAD.MOV.U32 R13, RZ, RZ, R18 ;  /* 0x000000ffff0d7224 */ /* 0x001fc400078e0012 */
[----:B------:R-:W-:Y:S02]  /*31bc0*/  IMAD.MOV.U32 R12, RZ, RZ, R19 ;  /* 0x000000ffff0c7224 */ /* 0x000fe400078e0013 */
        /* <DEDUP_REMOVED lines=16> */
[----:B------:R-:W3:Y:S01]  /*31cd0*/  LDL.LU.64 R4, [R1+0x13e8] ;  /* 0x0013e80001047983 */ /* 0x000ee20000300a00 */
[C---:B--2---:R-:W-:Y:S11]  /*31ce0*/  HMMA.16816.F32 R8, R24.reuse, R6, R8 ;  /* 0x000000061808723c */ /* 0x044ff60000001808 */
[----:B------:R-:W-:Y:S11]  /*31cf0*/  @!UPT UIADD3 URZ, URZ, URZ, URZ ;  /* 0x0000003f3f3ff290 */ /* 0x000ff6000fffe03f */
[----:B------:R-:W-:Y:S01]  /*31d00*/  @!UPT UIADD3 URZ, URZ, URZ, URZ ;  /* 0x0000003f3f3ff290 */ /* 0x000fe2000fffe03f */
[----:B------:R-:W-:Y:S01]  /*31d10*/  STL.64 [R1+0xf0], R8 ;  /* 0x0000f00801007387 */ /* 0x000fe20000100a00 */
[----:B------:R0:W-:Y:S03]  /*31d20*/  STL.64 [R1+0xf8], R10 ;  /* 0x0000f80a01007387 */ /* 0x0001e60000100a00 */
[----:B0-----:R-:W4:Y:S01]  /*31d30*/  LDL.LU.64 R10, [R1+0x13e0] ;  /* 0x0013e000010a7983 */ /* 0x001f220000300a00 */
[----:B------:R-:W4:Y:S02]  /*31d40*/  LDL.LU.64 R8, [R1+0x13d8] ;  /* 0x0013d80001087983 */ /* 0x000f240000300a00 */
[----:B----4-:R-:W-:Y:S01]  /*31d50*/  HMMA.16816.F32 R24, R24, R22, R8 ;  /* 0x000000161818723c */ /* 0x010fe20000001808 */
[----:B------:R-:W2:Y:S01]  /*31d60*/  LDL.LU.64 R10, [R1+0x13d0] ;  /* 0x0013d000010a7983 */ /* 0x000ea20000300a00 */
[----:B------:R-:W4:Y:S11]  /*31d70*/  LDL.LU.64 R8, [R1+0x13c8] ;  /* 0x0013c80001087983 */ /* 0x000f360000300a00 */
[----:B------:R-:W-:Y:S10]  /*31d80*/  @!UPT UIADD3 URZ, URZ, URZ, URZ ;  /* 0x0000003f3f3ff290 */ /* 0x000ff4000fffe03f */
[----:B------:R-:W-:Y:S01]  /*31d90*/  STL.64 [R1+0xe0], R24 ;  /* 0x0000e01801007387 */ /* 0x000fe20000100a00 */
[----:B------:R-:W-:Y:S02]  /*31da0*/  STL.64 [R1+0xe8], R26 ;  /* 0x0000e81a01007387 */ /* 0x000fe40000100a00 */
[----:B------:R-:W2:Y:S02]  /*31db0*/  LDL.LU R20, [R1+0x13c0] ;  /* 0x0013c00001147983 */ /* 0x000ea40000300800 */
[----:B------:R-:W2:Y:S02]  /*31dc0*/  LDL R17, [R1+0xd18] ;  /* 0x000d180001117983 */ /* 0x000ea40000100800 */
[----:B------:R-:W-:Y:S01]  /*31dd0*/  IMAD.MOV.U32 R16, RZ, RZ, R23 ;  /* 0x000000ffff107224 */ /* 0x000fe200078e0017 */
[----:B------:R0:W-:Y:S02]  /*31de0*/  STL.64 [R1+0x1348], R18 ;  /* 0x0013481201007387 */ /* 0x0001e40000100a00 */
[----:B0-----:R-:W-:-:S02]  /*31df0*/  IMAD.MOV.U32 R18, RZ, RZ, R15 ;  /* 0x000000ffff127224 */ /* 0x001fc400078e000f */
[----:B------:R-:W-:Y:S01]  /*31e00*/  IMAD.MOV.U32 R19, RZ, RZ, R14 ;  /* 0x000000ffff137224 */ /* 0x000fe200078e000e */
[----:B--2---:R-:W-:Y:S04]  /*31e10*/  STL.64 [R1+0x1340], R16 ;  /* 0x0013401001007387 */ /* 0x004fe80000100a00 */
[----:B------:R0:W-:Y:S02]  /*31e20*/  STL.64 [R1+0x1360], R18 ;  /* 0x0013601201007387 */ /* 0x0001e40000100a00 */
[----:B0-----:R-:W-:Y:S02]  /*31e30*/  IMAD.MOV.U32 R18, RZ, RZ, R13 ;  /* 0x000000ffff127224 */ /* 0x001fe400078e000d */
[----:B------:R-:W-:Y:S02]  /*31e40*/  IMAD.MOV.U32 R19, RZ, RZ, R12 ;  /* 0x000000ffff137224 */ /* 0x000fe400078e000c */
[----:B---3--:R-:W0:Y:S04]  /*31e50*/  LDSM.16.MT88.4 R12, [R0+0x23000] ;  /* 0x02300000000c783b */ /* 0x008e280000004200 */
[----:B------:R-:W-:Y:S01]  /*31e60*/  STL.64 [R1+0x1378], R18 ;  /* 0x0013781201007387 */ /* 0x000fe20000100a00 */
[----:B------:R-:W-:-:S02]  /*31e70*/  IMAD.MOV.U32 R26, RZ, RZ, R20 ;  /* 0x000000ffff1a7224 */ /* 0x000fc400078e0014 */
[----:B------:R-:W-:Y:S01]  /*31e80*/  IMAD.MOV.U32 R27, RZ, RZ, R11 ;  /* 0x000000ffff1b7224 */ /* 0x000fe200078e000b */
[----:B0-----:R-:W-:Y:S01]  /*31e90*/  STL.64 [R1+0x1328], R14 ;  /* 0x0013280e01007387 */ /* 0x001fe20000100a00 */
[----:B------:R0:W-:Y:S03]  /*31ea0*/  STL.64 [R1+0x1320], R12 ;  /* 0x0013200c01007387 */ /* 0x0001e60000100a00 */
[----:B0-----:R-:W2:Y:S01]  /*31eb0*/  LDL.LU R12, [R1+0x1f0] ;  /* 0x0001f000010c7983 */ /* 0x001ea20000300800 */
[----:B------:R-:W2:Y:S02]  /*31ec0*/  LDL.LU R13, [R1+0x1f4] ;  /* 0x0001f400010d7983 */ /* 0x000ea40000300800 */
[----:B------:R-:W3:Y:S02]  /*31ed0*/  LDL.LU R14, [R1+0x1f8] ;  /* 0x0001f800010e7983 */ /* 0x000ee40000300800 */
[----:B------:R-:W3:Y:S01]  /*31ee0*/  LDL.LU R15, [R1+0x1fc] ;  /* 0x0001fc00010f7983 */ /* 0x000ee20000300800 */
[----:B------:R0:W-:Y:S02]  /*31ef0*/  STL.64 [R1+0x1380], R26 ;  /* 0x0013801a01007387 */ /* 0x0001e40000100a00 */
[----:B0-----:R-:W-:-:S02]  /*31f00*/  IMAD.MOV.U32 R26, RZ, RZ, R10 ;  /* 0x000000ffff1a7224 */ /* 0x001fc400078e000a */
[----:B----4-:R-:W-:-:S05]  /*31f10*/  IMAD.MOV.U32 R27, RZ, RZ, R9 ;  /* 0x000000ffff1b7224 */ /* 0x010fca00078e0009 */
[----:B------:R-:W-:Y:S01]  /*31f20*/  STL.64 [R1+0x1398], R26 ;  /* 0x0013981a01007387 */ /* 0x000fe20000100a00 */
[----:B------:R-:W4:Y:S02]  /*31f30*/  LDL.LU R16, [R1+0x230] ;  /* 0x0002300001107983 */ /* 0x000f240000300800 */
[----:B------:R-:W4:Y:S02]  /*31f40*/  LDL.LU R17, [R1+0x234] ;  /* 0x0002340001117983 */ /* 0x000f240000300800 */
[----:B------:R-:W2:Y:S01]  /*31f50*/  LDL.LU R18, [R1+0x238] ;  /* 0x0002380001127983 */ /* 0x000ea20000300800 */
[----:B------:R-:W2:Y:S04]  /*31f60*/  LDL.LU R19, [R1+0x23c] ;  /* 0x00023c0001137983 */ /* 0x000ea80000300800 */
[----:B--2---:R-:W-:Y:S01]  /*31f70*/  STL.64 [R1+0x1390], R18 ;  /* 0x0013901201007387 */ /* 0x004fe20000100a00 */
[----:B----4-:R0:W-:Y:S03]  /*31f80*/  STL.64 [R1+0x1388], R16 ;  /* 0x0013881001007387 */ /* 0x0101e60000100a00 */
[----:B0-----:R-:W2:Y:S01]  /*31f90*/  LDL.LU R16, [R1+0x240] ;  /* 0x0002400001107983 */ /* 0x001ea20000300800 */
[----:B------:R-:W2:Y:S02]  /*31fa0*/  LDL.LU R17, [R1+0x244] ;  /* 0x0002440001117983 */ /* 0x000ea40000300800 */
[----:B------:R-:W4:Y:S02]  /*31fb0*/  LDL.LU R18, [R1+0x248] ;  /* 0x0002480001127983 */ /* 0x000f240000300800 */
[----:B------:R-:W4:Y:S02]  /*31fc0*/  LDL.LU R19, [R1+0x24c] ;  /* 0x00024c0001137983 */ /* 0x000f240000300800 */
[----:B----4-:R-:W-:Y:S01]  /*31fd0*/  STL.64 [R1+0x13a8], R18 ;  /* 0x0013a81201007387 */ /* 0x010fe20000100a00 */
[----:B--2---:R0:W-:Y:S03]  /*31fe0*/  STL.64 [R1+0x13a0], R16 ;  /* 0x0013a01001007387 */ /* 0x0041e60000100a00 */
[----:B0-----:R-:W2:Y:S01]  /*31ff0*/  LDL.LU R16, [R1+0x250] ;  /* 0x0002500001107983 */ /* 0x001ea20000300800 */
[----:B------:R-:W2:Y:S02]  /*32000*/  LDL.LU R17, [R1+0x254] ;  /* 0x0002540001117983 */ /* 0x000ea40000300800 */
[----:B------:R-:W2:Y:S02]  /*32010*/  LDL.LU R18, [R1+0x258] ;  /* 0x0002580001127983 */ /* 0x000ea40000300800 */
[----:B------:R-:W2:Y:S01]  /*32020*/  LDL.LU R19, [R1+0x25c] ;  /* 0x00025c0001137983 */ /* 0x000ea20000300800 */
[----:B---3--:R-:W-:Y:S01]  /*32030*/  STL.64 [R1+0x1338], R14 ;  /* 0x0013380e01007387 */ /* 0x008fe20000100a00 */
[----:B------:R0:W-:Y:S03]  /*32040*/  STL.64 [R1+0x1330], R12 ;  /* 0x0013300c01007387 */ /* 0x0001e60000100a00 */
[----:B0-----:R-:W3:Y:S01]  /*32050*/  LDL.LU R12, [R1+0x200] ;  /* 0x00020000010c7983 */ /* 0x001ee20000300800 */
[----:B------:R-:W3:Y:S02]  /*32060*/  LDL.LU R13, [R1+0x204] ;  /* 0x00020400010d7983 */ /* 0x000ee40000300800 */
[----:B------:R-:W4:Y:S02]  /*32070*/  LDL.LU R14, [R1+0x208] ;  /* 0x00020800010e7983 */ /* 0x000f240000300800 */
[----:B------:R-:W4:Y:S02]  /*32080*/  LDL.LU R15, [R1+0x20c] ;  /* 0x00020c00010f7983 */ /* 0x000f240000300800 */
[----:B------:R-:W-:-:S02]  /*32090*/  IMAD.MOV.U32 R26, RZ, RZ, R8 ;  /* 0x000000ffff1a7224 */ /* 0x000fc400078e0008 */
[----:B------:R-:W0:Y:S04]  /*320a0*/  LDSM.16.M88.4 R8, [R5+0x80] ;  /* 0x000080000508783b */ /* 0x000e280000000200 */
[----:B----4-:R-:W-:Y:S01]  /*320b0*/  STL.64 [R1+0x1358], R14 ;  /* 0x0013580e01007387 */ /* 0x010fe20000100a00 */
[----:B---3--:R1:W-:Y:S03]  /*320c0*/  STL.64 [R1+0x1350], R12 ;  /* 0x0013500c01007387 */ /* 0x0083e60000100a00 */
[----:B-1----:R-:W3:Y:S01]  /*320d0*/  LDL.LU R12, [R1+0x210] ;  /* 0x00021000010c7983 */ /* 0x002ee20000300800 */
[----:B------:R-:W3:Y:S02]  /*320e0*/  LDL.LU R13, [R1+0x214] ;  /* 0x00021400010d7983 */ /* 0x000ee40000300800 */
[----:B------:R-:W4:Y:S02]  /*320f0*/  LDL.LU R14, [R1+0x218] ;  /* 0x00021800010e7983 */ /* 0x000f240000300800 */
[----:B------:R-:W4:Y:S02]  /*32100*/  LDL.LU R15, [R1+0x21c] ;  /* 0x00021c00010f7983 */ /* 0x000f240000300800 */
[----:B0-----:R-:W-:-:S02]  /*32110*/  IMAD.MOV.U32 R20, RZ, RZ, R8 ;  /* 0x000000ffff147224 */ /* 0x001fc400078e0008 */
[----:B------:R-:W-:Y:S01]  /*32120*/  IMAD.MOV.U32 R28, RZ, RZ, R22 ;  /* 0x000000ffff1c7224 */ /* 0x000fe200078e0016 */
[----:B----4-:R-:W-:Y:S01]  /*32130*/  STL.64 [R1+0x1370], R14 ;  /* 0x0013700e01007387 */ /* 0x010fe20000100a00 */
[----:B---3--:R0:W-:Y:S03]  /*32140*/  STL.64 [R1+0x1368], R12 ;  /* 0x0013680c01007387 */ /* 0x0081e60000100a00 */
[----:B0-----:R-:W3:Y:S01]  /*32150*/  LDL.LU R12, [R1+0x220] ;  /* 0x00022000010c7983 */ /* 0x001ee20000300800 */
[----:B------:R-:W3:Y:S02]  /*32160*/  LDL.LU R13, [R1+0x224] ;  /* 0x00022400010d7983 */ /* 0x000ee40000300800 */
[----:B------:R-:W3:Y:S02]  /*32170*/  LDL.LU R14, [R1+0x228] ;  /* 0x00022800010e7983 */ /* 0x000ee40000300800 */
[----:B------:R-:W3:Y:S01]  /*32180*/  LDL.LU R15, [R1+0x22c] ;  /* 0x00022c00010f7983 */ /* 0x000ee20000300800 */
[----:B------:R0:W-:Y:S01]  /*32190*/  STL [R1+0x1250], R0 ;  /* 0x0012500001007387 */ /* 0x0001e20000100800 */
[----:B------:R-:W-:Y:S02]  /*321a0*/  STL.64 [R1+0x60], R8 ;  /* 0x0000600801007387 */ /* 0x000fe40000100a00 */
[----:B------:R-:W-:Y:S02]  /*321b0*/  STL.64 [R1+0x68], R10 ;  /* 0x0000680a01007387 */ /* 0x000fe40000100a00 */
[----:B0-----:R-:W-:-:S02]  /*321c0*/  IMAD.MOV.U32 R0, RZ, RZ, R9 ;  /* 0x000000ffff007224 */ /* 0x001fc400078e0009 */
[----:B------:R-:W0:Y:S04]  /*321d0*/  LDSM.16.M88.4 R8, [R5+0x4080] ;  /* 0x004080000508783b */ /* 0x000e280000000200 */
[----:B0-----:R-:W-:Y:S01]  /*321e0*/  STL.64 [R1+0x50], R8 ;  /* 0x0000500801007387 */ /* 0x001fe20000100a00 */
        /* <DEDUP_REMOVED lines=14> */
[----:B------:R-:W-:-:S07]  /*322d0*/  IMAD.MOV.U32 R27, RZ, RZ, R4 ;  /* 0x000000ffff1b7224 */ /* 0x000fce00078e0004 */
        /* <DEDUP_REMOVED lines=15> */
[----:B------:R-:W3:Y:S11]  /*323d0*/  LDL.LU.64 R18, [R1+0x1378] ;  /* 0x0013780001127983 */ /* 0x000ef60000300a00 */
[----:B------:R-:W-:Y:S10]  /*323e0*/  @!UPT UIADD3 URZ, URZ, URZ, URZ ;  /* 0x0000003f3f3ff290 */ /* 0x000ff4000fffe03f */
[----:B------:R-:W-:Y:S01]  /*323f0*/  STL [R1+0x1168], R26 ;  /* 0x0011681a01007387 */ /* 0x000fe20000100800 */
[----:B------:R-:W-:Y:S01]  /*32400*/  STL [R1+0x1164], R27 ;  /* 0x0011641b01007387 */ /* 0x000fe20000100800 */
[C---:B---3--:R-:W-:Y:S02]  /*32410*/  HMMA.16816.F32 R16, R8.reuse, R18, R12 ;  /* 0x000000120810723c */ /* 0x048fe4000000180c */
        /* <DEDUP_REMOVED lines=19> */
[----:B0-----:R-:W2:Y:S01]  /*32550*/  LDL.LU.64 R14, [R1+0x1338] ;  /* 0x00133800010e7983 */ /* 0x001ea20000300a00 */
[----:B------:R-:W2:Y:S02]  /*32560*/  LDL.LU.64 R12, [R1+0x1330] ;  /* 0x00133000010c7983 */ /* 0x000ea40000300a00 */
[----:B--2---:R-:W-:Y:S11]  /*32570*/  HMMA.16816.F32 R12, R8, R6, R12 ;  /* 0x00000006080c723c */ /* 0x004ff6000000180c */
[----:B------:R-:W-:Y:S11]  /*32580*/  @!UPT UIADD3 URZ, URZ, URZ, URZ ;  /* 0x0000003f3f3ff290 */ /* 0x000ff6000fffe03f */
[----:B------:R-:W-:Y:S01]  /*32590*/  @!UPT UIADD3 URZ, URZ, URZ, URZ ;  /* 0x0000003f3f3ff290 */ /* 0x000fe2000fffe03f */
[----:B------:R-:W-:Y:S01]  /*325a0*/  STL.64 [R1+0x270], R12 ;  /* 0x0002700c01007387 */ /* 0x000fe20000100a00 */
[----:B------:R-:W-:Y:S02]  /*325b0*/  STL.64 [R1+0x278], R14 ;  /* 0x0002780e01007387 */ /* 0x000fe40000100a00 */
[----:B------:R-:W0:Y:S02]  /*325c0*/  LDSM.16.M88.4 R12, [R5+0x14080] ;  /* 0x01408000050c783b */ /* 0x000e240000000200 */
[----:B0-----:R-:W-:Y:S02]  /*325d0*/  STL.64 [R1+0x10], R12 ;  /* 0x0000100c01007387 */ /* 0x001fe40000100a00 */
[----:B------:R-:W-:Y:S02]  /*325e0*/  IMAD.MOV.U32 R29, RZ, RZ, R12 ;  /* 0x000000ffff1d7224 */ /* 0x000fe400078e000c */
[----:B------:R-:W-:Y:S02]  /*325f0*/  STL.64 [R1+0x18], R14 ;  /* 0x0000180e01007387 */ /* 0x000fe40000100a00 */
[----:B------:R-:W-:-:S02]  /*32600*/  IMAD.MOV.U32 R23, RZ, RZ, R13 ;  /* 0x000000ffff177224 */ /* 0x000fc400078e000d */
[----:B------:R-:W0:Y:S02]  /*32610*/  LDSM.16.M88.4 R12, [R5+0x18080] ;  /* 0x01808000050c783b */ /* 0x000e240000000200 */
[----:B------:R-:W1:Y:S02]  /*32620*/  LDSM.16.M88.4 R4, [R5+0x1c080] ;  /* 0x01c080000504783b */ /* 0x000e640000000200 */
[----:B0-----:R-:W-:Y:S02]  /*32630*/  STL.64 [R1], R12 ;  /* 0x0000000c01007387 */ /* 0x001fe40000100a00 */
[----:B------:R0:W-:Y:S02]  /*32640*/  STL.64 [R1+0x8], R14 ;  /* 0x0000080e01007387 */ /* 0x0001e40000100a00 */
[----:B0-----:R-:W2:Y:S01]  /*32650*/  LDL.LU.64 R14, [R1+0x1328] ;  /* 0x00132800010e7983 */ /* 0x001ea20000300a00 */
[----:B------:R-:W2:Y:S02]  /*32660*/  LDL.LU.64 R12, [R1+0x1320] ;  /* 0x00132000010c7983 */ /* 0x000ea40000300a00 */
[----:B-1----:R-:W-:Y:S02]  /*32670*/  STL [R1+0x1064], R6 ;  /* 0x0010640601007387 */ /* 0x002fe40000100800 */
[----:B------:R3:W-:Y:S02]  /*32680*/  STL [R1+0x1060], R7 ;  /* 0x0010600701007387 */ /* 0x0007e40000100800 */
[----:B---3--:R-:W-:-:S02]  /*32690*/  IMAD.MOV.U32 R7, RZ, RZ, R16 ;  /* 0x000000ffff077224 */ /* 0x008fc400078e0010 */
[----:B------:R-:W0:Y:S04]  /*326a0*/  LDSM.16.MT88.4 R16, [R17+0x23000] ;  /* 0x023000001110783b */ /* 0x000e280000004200 */
[----:B------:R-:W-:Y:S01]  /*326b0*/  STL.64 [R1+0x1288], R4 ;  /* 0x0012880401007387 */ /* 0x000fe20000100a00 */
[----:B------:R-:W-:Y:S02]  /*326c0*/  IMAD.MOV.U32 R6, RZ, RZ, R28 ;  /* 0x000000ffff067224 */ /* 0x000fe400078e001c */
[----:B------:R-:W3:Y:S01]  /*326d0*/  LDL.LU R28, [R1+0x1318] ;  /* 0x00131800011c7983 */ /* 0x000ee20000300800 */
[----:B0-----:R-:W-:Y:S01]  /*326e0*/  STL.64 [R1+0x1280], R18 ;  /* 0x0012801201007387 */ /* 0x001fe20000100a00 */
[----:B------:R0:W-:Y:S03]  /*326f0*/  STL.64 [R1+0x1278], R16 ;  /* 0x0012781001007387 */ /* 0x0001e60000100a00 */
        /* <DEDUP_REMOVED lines=8> */
[----:B------:R-:W-:Y:S02]  /*32780*/  IMAD.MOV.U32 R26, RZ, RZ, R4 ;  /* 0x000000ffff1a7224 */ /* 0x000fe400078e0004 */
[----:B------:R-:W-:Y:S02]  /*32790*/  IMAD.MOV.U32 R27, RZ, RZ, R5 ;  /* 0x000000ffff1b7224 */ /* 0x000fe400078e0005 */
[----:B------:R-:W4:Y:S01]  /*327a0*/  LDL.LU R4, [R1+0x2d0] ;  /* 0x0002d00001047983 */ /* 0x000f220000300800 */
[----:B------:R-:W4:Y:S04]  /*327b0*/  LDL.LU R5, [R1+0x2d4] ;  /* 0x0002d40001057983 */ /* 0x000f280000300800 */
[----:B0-----:R-:W2:Y:S01]  /*327c0*/  LDL.LU R6, [R1+0x2d8] ;  /* 0x0002d80001067983 */ /* 0x001ea20000300800 */
[----:B------:R-:W2:Y:S03]  /*327d0*/  LDL.LU R7, [R1+0x2dc] ;  /* 0x0002dc0001077983 */ /* 0x000ea60000300800 */
[----:B--2---:R-:W-:Y:S01]  /*327e0*/  STL.64 [R1+0x1298], R6 ;  /* 0x0012980601007387 */ /* 0x004fe20000100a00 */
[----:B----4-:R0:W-:Y:S02]  /*327f0*/  STL.64 [R1+0x1290], R4 ;  /* 0x0012900401007387 */ /* 0x0101e40000100a00 */
[----:B0-----:R-:W-:-:S02]  /*32800*/  IMAD.MOV.U32 R4, RZ, RZ, R29 ;  /* 0x000000ffff047224 */ /* 0x001fc400078e001d */
[----:B------:R-:W-:Y:S01]  /*32810*/  IMAD.MOV.U32 R5, RZ, RZ, R23 ;  /* 0x000000ffff057224 */ /* 0x000fe200078e0017 */
[----:B------:R-:W2:Y:S04]  /*32820*/  LDL.LU R29, [R1+0x1314] ;  /* 0x00131400011d7983 */ /* 0x000ea80000300800 */
[----:B------:R0:W-:Y:S04]  /*32830*/  STL.64 [R1+0x12b0], R4 ;  /* 0x0012b00401007387 */ /* 0x0001e80000100a00 */
        /* <DEDUP_REMOVED lines=8> */
[----:B------:R-:W4:Y:S02]  /*328c0*/  LDL.LU R6, [R1+0x2a8] ;  /* 0x0002a80001067983 */ /* 0x000f240000300800 */
[----:B------:R-:W4:Y:S01]  /*328d0*/  LDL.LU R7, [R1+0x2ac] ;  /* 0x0002ac0001077983 */ /* 0x000f220000300800 */
[----:B------:R-:W2:Y:S04]  /*328e0*/  LDL R23, [R1+0xd14] ;  /* 0x000d140001177983 */ /* 0x000ea80000100800 */
[----:B----4-:R-:W-:Y:S01]  /*328f0*/  STL.64 [R1+0x12d8], R6 ;  /* 0x0012d80601007387 */ /* 0x010fe20000100a00 */
[----:B--2---:R0:W-:Y:S02]  /*32900*/  STL.64 [R1+0x12d0], R4 ;  /* 0x0012d00401007387 */ /* 0x0041e40000100a00 */
[----:B0-----:R-:W-:-:S02]  /*32910*/  IMAD.MOV.U32 R4, RZ, RZ, R22 ;  /* 0x000000ffff047224 */ /* 0x001fc400078e0016 */
[----:B------:R-:W-:-:S05]  /*32920*/  IMAD.MOV.U32 R5, RZ, RZ, R21 ;  /* 0x000000ffff057224 */ /* 0x000fca00078e0015 */
[----:B------:R0:W-:Y:S04]  /*32930*/  STL.64 [R1+0x12e8], R4 ;  /* 0x0012e80401007387 */ /* 0x0001e80000100a00 */
[----:B0-----:R-:W2:Y:S01]  /*32940*/  LDL.LU R4, [R1+0x2c0] ;  /* 0x0002c00001047983 */ /* 0x001ea20000300800 */
[----:B------:R-:W2:Y:S02]  /*32950*/  LDL.LU R5, [R1+0x2c4] ;  /* 0x0002c40001057983 */ /* 0x000ea40000300800 */
[----:B------:R-:W4:Y:S02]  /*32960*/  LDL.LU R6, [R1+0x2c8] ;  /* 0x0002c80001067983 */ /* 0x000f240000300800 */
[----:B------:R-:W4:Y:S02]  /*32970*/  LDL.LU R7, [R1+0x2cc] ;  /* 0x0002cc0001077983 */ /* 0x000f240000300800 */
[----:B----4-:R-:W-:Y:S01]  /*32980*/  STL.64 [R1+0x12f8], R6 ;  /* 0x0012f80601007387 */ /* 0x010fe20000100a00 */
[----:B--2---:R-:W-:Y:S02]  /*32990*/  STL.64 [R1+0x12f0], R4 ;  /* 0x0012f00401007387 */ /* 0x004fe40000100a00 */
[----:B------:R-:W2:Y:S02]  /*329a0*/  LDL R11, [R1+0xd10] ;  /* 0x000d1000010b7983 */ /* 0x000ea40000100800 */
[----:B--2---:R-:W-:Y:S01]  /*329b0*/  STL [R1+0x12b8], R11 ;  /* 0x0012b80b01007387 */ /* 0x004fe20000100800 */
[----:B------:R-:W2:Y:S03]  /*329c0*/  LDL.64 R8, [R1+0x20] ;  /* 0x0000200001087983 */ /* 0x000ea60000100a00 */
[----:B--2---:R0:W-:Y:S04]  /*329d0*/  STL.64 [R1+0x12e0], R8 ;  /* 0x0012e00801007387 */ /* 0x0041e80000100a00 */
[----:B0-----:R-:W2:Y:S01]  /*329e0*/  LDL.LU R8, [R1+0x2b0] ;  /* 0x0002b00001087983 */ /* 0x001ea20000300800 */
[----:B------:R-:W2:Y:S02]  /*329f0*/  LDL.LU R9, [R1+0x2b4] ;  /* 0x0002b40001097983 */ /* 0x000ea40000300800 */
[----:B------:R-:W4:Y:S02]  /*32a00*/  LDL.LU R10, [R1+0x2b8] ;  /* 0x0002b800010a7983 */ /* 0x000f240000300800 */
[----:B------:R-:W4:Y:S02]  /*32a10*/  LDL.LU R11, [R1+0x2bc] ;  /* 0x0002bc00010b7983 */ /* 0x000f240000300800 */
[----:B------:R-:W-:-:S02]  /*32a20*/  IMAD.MOV.U32 R16, RZ, RZ, R3 ;  /* 0x000000ffff107224 */ /* 0x000fc400078e0003 */
[----:B------:R-:W-:Y:S02]  /*32a30*/  IMAD.MOV.U32 R4, RZ, RZ, R20 ;  /* 0x000000ffff047224 */ /* 0x000fe400078e0014 */
[----:B------:R-:W0:Y:S04]  /*32a40*/  LDSM.16.MT88.4 R20, [R23+0x23000] ;  /* 0x023000001714783b */ /* 0x000e280000004200 */
[----:B----4-:R-:W-:Y:S01]  /*32a50*/  STL.64 [R1+0x1308], R10 ;  /* 0x0013080a01007387 */ /* 0x010fe20000100a00 */
[----:B--2---:R1:W-:Y:S03]  /*32a60*/  STL.64 [R1+0x1300], R8 ;  /* 0x0013000801007387 */ /* 0x0043e60000100a00 */
[----:B-1----:R-:W2:Y:S01]  /*32a70*/  LDL.LU R8, [R1+0x260] ;  /* 0x0002600001087983 */ /* 0x002ea20000300800 */
[----:B------:R-:W2:Y:S02]  /*32a80*/  LDL.LU R9, [R1+0x264] ;  /* 0x0002640001097983 */ /* 0x000ea40000300800 */
[----:B------:R-:W2:Y:S02]  /*32a90*/  LDL.LU R10, [R1+0x268] ;  /* 0x00026800010a7983 */ /* 0x000ea40000300800 */
[----:B------:R-:W2:Y:S01]  /*32aa0*/  LDL.LU R11, [R1+0x26c] ;  /* 0x00026c00010b7983 */ /* 0x000ea20000300800 */
[----:B------:R-:W-:Y:S01]  /*32ab0*/  STL.64 [R1+0x1178], R26 ;  /* 0x0011781a01007387 */ /* 0x000fe20000100a00 */
[----:B------:R1:W-:Y:S03]  /*32ac0*/  STL.64 [R1+0x1170], R24 ;  /* 0x0011701801007387 */ /* 0x0003e60000100a00 */
[----:B-1----:R-:W4:Y:S01]  /*32ad0*/  LDL.64 R24, [R1+0x30] ;  /* 0x0000300001187983 */ /* 0x002f220000100a00 */
[----:B------:R-:W3:Y:S02]  /*32ae0*/  LDL.LU R3, [R1+0x1310] ;  /* 0x0013100001037983 */ /* 0x000ee40000300800 */
[----:B------:R-:W3:Y:S02]  /*32af0*/  LDL.LU R17, [R1+0x1e4] ;  /* 0x0001e40001117983 */ /* 0x000ee40000300800 */
[----:B------:R-:W3:Y:S01]  /*32b00*/  LDL.LU R18, [R1+0x1e8] ;  /* 0x0001e80001127983 */ /* 0x000ee20000300800 */
[----:B------:R-:W3:Y:S01]  /*32b10*/  LDL.LU R19, [R1+0x1ec] ;  /* 0x0001ec0001137983 */ /* 0x000ee20000300800 */
[----:B------:R-:W-:-:S07]  /*32b20*/  IMAD.MOV.U32 R5, RZ, RZ, R0 ;  /* 0x000000ffff057224 */ /* 0x000fce00078e0000 */
[C---:B--2---:R-:W-:Y:S01]  /*32b30*/  HMMA.16816.F32 R4, R12.reuse, R4, R8 ;  /* 0x000000040c04723c */ /* 0x044fe20000001808 */
[----:B---3--:R-:W-:Y:S01]  /*32b40*/  STL.64 [R1+0x12a8], R18 ;  /* 0x0012a81201007387 */ /* 0x008fe20000100a00 */
[----:B------:R-:W-:Y:S02]  /*32b50*/  STL.64 [R1+0x12a0], R16 ;  /* 0x0012a01001007387 */ /* 0x000fe40000100a00 */
[----:B0-----:R-:W-:Y:S02]  /*32b60*/  STL.64 [R1+0x1228], R22 ;  /* 0x0012281601007387 */ /* 0x001fe40000100a00 */
[----:B------:R0:W-:Y:S02]  /*32b70*/  STL.64 [R1+0x1220], R20 ;  /* 0x0012201401007387 */ /* 0x0001e40000100a00 */
[----:B0-----:R-:W2:Y:S01]  /*32b80*/  LDL.64 R20, [R1+0x50] ;  /* 0x0000500001147983 */ /* 0x001ea20000100a00 */
[----:B------:R-:W3:Y:S02]  /*32b90*/  LDL.LU.64 R10, [R1+0x1308] ;  /* 0x00130800010a7983 */ /* 0x000ee40000300a00 */
[----:B------:R-:W3:Y:S11]  /*32ba0*/  LDL.LU.64 R8, [R1+0x1300] ;  /* 0x0013000001087983 */ /* 0x000ef60000300a00 */
[----:B------:R-:W-:Y:S01]  /*32bb0*/  @!UPT UIADD3 URZ, URZ, URZ, URZ ;  /* 0x0000003f3f3ff290 */ /* 0x000fe2000fffe03f */
[----:B------:R-:W-:Y:S01]  /*32bc0*/  STL.64 [R1+0x260], R4 ;  /* 0x0002600401007387 */ /* 0x000fe20000100a00 */
[----:B------:R0:W-:Y:S04]  /*32bd0*/  STL.64 [R1+0x268], R6 ;  /* 0x0002680601007387 */ /* 0x0001e80000100a00 */
[----:B0-----:R-:W2:Y:S01]  /*32be0*/  LDL.LU.64 R6, [R1+0x12f8] ;  /* 0x0012f80001067983 */ /* 0x001ea20000300a00 */
[----:B------:R-:W2:Y:S02]  /*32bf0*/  LDL.LU.64 R4, [R1+0x12f0] ;  /* 0x0012f00001047983 */ /* 0x000ea40000300a00 */
[C---:B--2---:R-:W-:Y:S11]  /*32c00*/  HMMA.16816.F32 R4, R12.reuse, R20, R4 ;  /* 0x000000140c04723c */ /* 0x044ff60000001804 */
[----:B------:R-:W-:Y:S11]  /*32c10*/  @!UPT UIADD3 URZ, URZ, URZ, URZ ;  /* 0x0000003f3f3ff290 */ /* 0x000ff6000fffe03f */
[----:B------:R-:W-:Y:S01]  /*32c20*/  @!UPT UIADD3 URZ, URZ, URZ, URZ ;  /* 0x0000003f3f3ff290 */ /* 0x000fe2000fffe03f */
[----:B------:R0:W-:Y:S01]  /*32c30*/  STL.64 [R1+0x250], R4 ;  /* 0x0002500401007387 */ /* 0x0001e20000100a00 */
[----:B------:R3:W-:Y:S03]  /*32c40*/  STL.64 [R1+0x258], R6 ;  /* 0x0002580601007387 */ /* 0x0007e60000100a00 */
[----:B0-----:R-:W3:Y:S02]  /*32c50*/  LDL.LU.64 R4, [R1+0x12e8] ;  /* 0x0012e80001047983 */ /* 0x001ee40000300a00 */
[C---:B---3--:R-:W-:Y:S02]  /*32c60*/  HMMA.16816.F32 R4, R12.reuse, R4, R8 ;  /* 0x000000040c04723c */ /* 0x048fe40000001808 */
[----:B------:R-:W2:Y:S11]  /*32c70*/  LDL.LU.64 R8, [R1+0x12e0] ;  /* 0x0012e00001087983 */ /* 0x000eb60000300a00 */
[----:B------:R-:W-:Y:S10]  /*32c80*/  @!UPT UIADD3 URZ, URZ, URZ, URZ ;  /* 0x0000003f3f3ff290 */ /* 0x000ff4000fffe03f */
[----:B------:R-:W-:Y:S01]  /*32c90*/  STL.64 [R1+0x240], R4 ;  /* 0x0002400401007387 */ /* 0x000fe20000100a00 */
[----:B------:R0:W-:Y:S03]  /*32ca0*/  STL.64 [R1+0x248], R6 ;  /* 0x0002480601007387 */ /* 0x0001e60000100a00 */
[----:B0-----:R-:W4:Y:S01]  /*32cb0*/  LDL.LU.64 R6, [R1+0x12d8] ;  /* 0x0012d80001067983 */ /* 0x001f220000300a00 */
[----:B------:R-:W4:Y:S02]  /*32cc0*/  LDL.LU.64 R4, [R1+0x12d0] ;  /* 0x0012d00001047983 */ /* 0x000f240000300a00 */
[----:B----4-:R-:W-:Y:S11]  /*32cd0*/  HMMA.16816.F32 R4, R12, R24, R4 ;  /* 0x000000180c04723c */ /* 0x010ff60000001804 */
[----:B------:R-:W-:Y:S11]  /*32ce0*/  @!UPT UIADD3 URZ, URZ, URZ, URZ ;  /* 0x0000003f3f3ff290 */ /* 0x000ff6000fffe03f */
[----:B------:R-:W-:Y:S01]  /*32cf0*/  @!UPT UIADD3 URZ, URZ, URZ, URZ ;  /* 0x0000003f3f3ff290 */ /* 0x000fe2000fffe03f */
[----:B------:R-:W-:Y:S01]  /*32d00*/  STL.64 [R1+0x230], R4 ;  /* 0x0002300401007387 */ /* 0x000fe20000100a00 */
[----:B------:R0:W-:Y:S03]  /*32d10*/  STL.64 [R1+0x238], R6 ;  /* 0x0002380601007387 */ /* 0x0001e60000100a00 */
[----:B0-----:R-:W2:Y:S01]  /*32d20*/  LDL.LU.64 R6, [R1+0x12c8] ;  /* 0x0012c80001067983 */ /* 0x001ea20000300a00 */
[----:B------:R-:W2:Y:S02]  /*32d30*/  LDL.LU.64 R4, [R1+0x12c0] ;  /* 0x0012c00001047983 */ /* 0x000ea40000300a00 */
[----:B------:R0:W-:Y:S02]  /*32d40*/  STL.64 [R1+0x1268], R24 ;  /* 0x0012681801007387 */ /* 0x0001e40000100a00 */
[----:B0-----:R-:W3:Y:S01]  /*32d50*/  LDL.LU.64 R24, [R1+0x60] ;  /* 0x0000600001187983 */ /* 0x001ee20000300a00 */
[----:B------:R-:W4:Y:S02]  /*32d60*/  LDL.LU R11, [R1+0x12b8] ;  /* 0x0012b800010b7983 */ /* 0x000f240000300800 */
[----:B------:R-:W-:-:S02]  /*32d70*/  IMAD.MOV.U32 R16, RZ, RZ, R29 ;  /* 0x000000ffff107224 */ /* 0x000fc400078e001d */
[----:B------:R-:W-:Y:S01]  /*32d80*/  IMAD.MOV.U32 R17, RZ, RZ, R28 ;  /* 0x000000ffff117224 */ /* 0x000fe200078e001c */
[----:B--2---:R-:W-:Y:S11]  /*32d90*/  HMMA.16816.F32 R4, R12, R8, R4 ;  /* 0x000000080c04723c */ /* 0x004ff60000001804 */
[----:B------:R-:W-:Y:S11]  /*32da0*/  @!UPT UIADD3 URZ, URZ, URZ, URZ ;  /* 0x0000003f3f3ff290 */ /* 0x000ff6000fffe03f */
[----:B------:R-:W-:Y:S02]  /*32db0*/  @!UPT UIADD3 URZ, URZ, URZ, URZ ;  /* 0x0000003f3f3ff290 */ /* 0x000fe4000fffe03f */
[----:B------:R-:W-:Y:S02]  /*32dc0*/  IMAD.MOV.U32 R29, RZ, RZ, R4 ;  /* 0x000000ffff1d7224 */ /* 0x000fe400078e0004 */
[----:B------:R-:W-:Y:S02]  /*32dd0*/  IMAD.MOV.U32 R28, RZ, RZ, R5 ;  /* 0x000000ffff1c7224 */ /* 0x000fe400078e0005 */
[----:B------:R-:W2:Y:S01]  /*32de0*/  LDL.LU.64 R4, [R1+0x12b0] ;  /* 0x0012b00001047983 */ /* 0x000ea20000300a00 */
[----:B------:R-:W-:Y:S02]  /*32df0*/  IMAD.MOV.U32 R0, RZ, RZ, R9 ;  /* 0x000000ffff007224 */ /* 0x000fe400078e0009 */
[----:B----4-:R-:W0:Y:S04]  /*32e00*/  LDSM.16.MT88.4 R8, [R11+0x23000] ;  /* 0x023000000b08783b */ /* 0x010e280000004200 */
[----:B------:R-:W-:-:S02]  /*32e10*/  IMAD.MOV.U32 R18, RZ, RZ, R3 ;  /* 0x000000ffff127224 */ /* 0x000fc400078e0003 */
[----:B------:R-:W-:Y:S02]  /*32e20*/  IMAD.MOV.U32 R19, RZ, RZ, R2 ;  /* 0x000000ffff137224 */ /* 0x000fe400078e0002 */
[----:B------:R-:W-:Y:S02]  /*32e30*/  IMAD.MOV.U32 R3, RZ, RZ, R6 ;  /* 0x000000ffff037224 */ /* 0x000fe400078e0006 */
[----:B------:R-:W-:-:S05]  /*32e40*/  IMAD.MOV.U32 R2, RZ, RZ, R7 ;  /* 0x000000ffff027224 */ /* 0x000fca00078e0007 */
[----:B------:R-:W-:Y:S01]  /*32e50*/  STL [R1+0x10f4], R2 ;  /* 0x0010f40201007387 */ /* 0x000fe20000100800 */
[----:B------:R-:W-:Y:S02]  /*32e60*/  STL [R1+0x10f0], R3 ;  /* 0x0010f00301007387 */ /* 0x000fe40000100800 */
[----:B------:R-:W-:Y:S02]  /*32e70*/  STL [R1+0x10ec], R28 ;  /* 0x0010ec1c01007387 */ /* 0x000fe40000100800 */
[----:B------:R-:W-:Y:S01]  /*32e80*/  STL [R1+0x10e8], R29 ;  /* 0x0010e81d01007387 */ /* 0x000fe20000100800 */
[----:B0-----:R-:W-:Y:S01]  /*32e90*/  STL.64 [R1+0x1188], R10 ;  /* 0x0011880a01007387 */ /* 0x001fe20000100a00 */
[----:B------:R0:W-:Y:S03]  /*32ea0*/  STL.64 [R1+0x1180], R8 ;  /* 0x0011800801007387 */ /* 0x0001e60000100a00 */
[----:B0-----:R-:W4:Y:S01]  /*32eb0*/  LDL.LU.64 R8, [R1] ;  /* 0x0000000001087983 */ /* 0x001f220000300a00 */
[C---:B--2---:R-:W-:Y:S03]  /*32ec0*/  HMMA.16816.F32 R4, R12.reuse, R4, R16 ;  /* 0x000000040c04723c */ /* 0x044fe60000001810 */
[----:B------:R-:W2:Y:S01]  /*32ed0*/  LDL.LU.64 R18, [R1+0x12a8] ;  /* 0x0012a80001127983 */ /* 0x000ea20000300a00 */
[----:B------:R-:W2:Y:S11]  /*32ee0*/  LDL.LU.64 R16, [R1+0x12a0] ;  /* 0x0012a00001107983 */ /* 0x000eb60000300a00 */
[----:B------:R-:W-:Y:S08]  /*32ef0*/  @!UPT UIADD3 URZ, URZ, URZ, URZ ;  /* 0x0000003f3f3ff290 */ /* 0x000ff0000fffe03f */
[----:B------:R-:W-:Y:S01]  /*32f00*/  STL.64 [R1+0x210], R4 ;  /* 0x0002100401007387 */ /* 0x000fe20000100a00 */
[----:B------:R0:W-:Y:S03]  /*32f10*/  STL.64 [R1+0x218], R6 ;  /* 0x0002180601007387 */ /* 0x0001e60000100a00 */
[----:B0-----:R-:W4:Y:S01]  /*32f20*/  LDL.LU.64 R6, [R1+0x1298] ;  /* 0x0012980001067983 */ /* 0x001f220000300a00 */
[----:B------:R-:W4:Y:S02]  /*32f30*/  LDL.LU.64 R4, [R1+0x1290] ;  /* 0x0012900001047983 */ /* 0x000f240000300a00 */
[C---:B----4-:R-:W-:Y:S11]  /*32f40*/  HMMA.16816.F32 R4, R12.reuse, R8, R4 ;  /* 0x000000080c04723c */ /* 0x050ff60000001804 */
[----:B------:R-:W-:Y:S11]  /*32f50*/  @!UPT UIADD3 URZ, URZ, URZ, URZ ;  /* 0x0000003f3f3ff290 */ /* 0x000ff6000fffe03f */
[----:B------:R-:W-:Y:S02]  /*32f60*/  @!UPT UIADD3 URZ, URZ, URZ, URZ ;  /* 0x0000003f3f3ff290 */ /* 0x000fe4000fffe03f */
[----:B------:R-:W-:Y:S02]  /*32f70*/  IMAD.MOV.U32 R2, RZ, RZ, R4 ;  /* 0x000000ffff027224 */ /* 0x000fe400078e0004 */
[----:B------:R-:W-:Y:S02]  /*32f80*/  IMAD.MOV.U32 R3, RZ, RZ, R5 ;  /* 0x000000ffff037224 */ /* 0x000fe400078e0005 */
[----:B------:R-:W2:Y:S01]  /*32f90*/  LDL.LU.64 R4, [R1+0x1288] ;  /* 0x0012880001047983 */ /* 0x000ea20000300a00 */
[----:B------:R-:W-:Y:S02]  /*32fa0*/  IMAD.MOV.U32 R28, RZ, RZ, R6 ;  /* 0x000000ffff1c7224 */ /* 0x000fe400078e0006 */
[----:B------:R-:W-:Y:S02]  /*32fb0*/  IMAD.MOV.U32 R29, RZ, RZ, R7 ;  /* 0x000000ffff1d7224 */ /* 0x000fe400078e0007 */
[----:B------:R-:W-:Y:S01]  /*32fc0*/  STL [R1+0x1124], R3 ;  /* 0x0011240301007387 */ /* 0x000fe20000100800 */
[----:B------:R-:W-:Y:S01]  /*32fd0*/  STL [R1+0x1120], R2 ;  /* 0x0011200201007387 */ /* 0x000fe20000100800 */
[----:B------:R-:W-:Y:S02]  /*32fe0*/  STL [R1+0x10fc], R28 ;  /* 0x0010fc1c01007387 */ /* 0x000fe40000100800 */
[----:B------:R-:W-:Y:S01]  /*32ff0*/  STL [R1+0x10f8], R29 ;  /* 0x0010f81d01007387 */ /* 0x000fe20000100800 */
[----:B--2---:R-:W-:Y:S01]  /*33000*/  HMMA.16816.F32 R12, R12, R4, R16 ;  /* 0x000000040c0c723c */ /* 0x004fe20000001810 */
[----:B------:R-:W2:Y:S01]  /*33010*/  LDL.LU.64 R18, [R1+0x1280] ;  /* 0x0012800001127983 */ /* 0x000ea20000300a00 */
[----:B------:R-:W2:Y:S11]  /*33020*/  LDL.LU.64 R16, [R1+0x1278] ;  /* 0x0012780001107983 */ /* 0x000eb60000300a00 */
[----:B------:R-:W-:Y:S10]  /*33030*/  @!UPT UIADD3 URZ, URZ, URZ, URZ ;  /* 0x0000003f3f3ff290 */ /* 0x000ff4000fffe03f */
[----:B------:R0:W-:Y:S01]  /*33040*/  STL.64 [R1+0x1e0], R12 ;  /* 0x0001e00c01007387 */ /* 0x0001e20000100a00 */
[----:B------:R1:W-:Y:S03]  /*33050*/  STL.64 [R1+0x1e8], R14 ;  /* 0x0001e80e01007387 */ /* 0x0003e60000100a00 */
[----:B0-----:R-:W2:Y:S01]  /*33060*/  LDL.LU R12, [R1+0x1c0] ;  /* 0x0001c000010c7983 */ /* 0x001ea20000300800 */
[----:B------:R-:W2:Y:S02]  /*33070*/  LDL.LU R13, [R1+0x1c4] ;  /* 0x0001c400010d7983 */ /* 0x000ea40000300800 */
[----:B-1----:R-:W2:Y:S02]  /*33080*/  LDL.LU R14, [R1+0x1c8] ;  /* 0x0001c800010e7983 */ /* 0x002ea40000300800 */
[----:B------:R-:W2:Y:S01]  /*33090*/  LDL.LU R15, [R1+0x1cc] ;  /* 0x0001cc00010f7983 */ /* 0x000ea20000300800 */
[----:B------:R0:W-:Y:S04]  /*330a0*/  STL.64 [R1+0x1270], R4 ;  /* 0x0012700401007387 */ /* 0x0001e80000100a00 */
[----:B0-----:R-:W4:Y:S01]  /*330b0*/  LDL.LU R4, [R1+0x1d0] ;  /* 0x0001d00001047983 */ /* 0x001f220000300800 */
[----:B------:R-:W4:Y:S02]  /*330c0*/  LDL.LU R5, [R1+0x1d4] ;  /* 0x0001d40001057983 */ /* 0x000f240000300800 */
[----:B------:R-:W4:Y:S02]  /*330d0*/  LDL.LU R6, [R1+0x1d8] ;  /* 0x0001d80001067983 */ /* 0x000f240000300800 */
[----:B------:R-:W4:Y:S02]  /*330e0*/  LDL.LU R7, [R1+0x1dc] ;  /* 0x0001dc0001077983 */ /* 0x000f240000300800 */
[----:B---3--:R-:W-:-:S02]  /*330f0*/  IMAD.MOV.U32 R3, RZ, RZ, R24 ;  /* 0x000000ffff037224 */ /* 0x008fc400078e0018 */
[----:B------:R-:W-:Y:S02]  /*33100*/  IMAD.MOV.U32 R2, RZ, RZ, R25 ;  /* 0x000000ffff027224 */ /* 0x000fe400078e0019 */
[----:B------:R-:W-:Y:S02]  /*33110*/  IMAD.MOV.U32 R11, RZ, RZ, R20 ;  /* 0x000000ffff0b7224 */ /* 0x000fe400078e0014 */
[----:B------:R-:W-:Y:S01]  /*33120*/  IMAD.MOV.U32 R10, RZ, RZ, R21 ;  /* 0x000000ffff0a7224 */ /* 0x000fe200078e0015 */
[C---:B--2---:R-:W-:Y:S08]  /*33130*/  HMMA.16816.F32 R12, R16.reuse, R20, R12 ;  /* 0x00000014100c723c */ /* 0x044ff0000000180c */
[C---:B----4-:R-:W-:Y:S11]  /*33140*/  HMMA.16816.F32 R4, R16.reuse, R24, R4 ;  /* 0x000000181004723c */ /* 0x050ff60000001804 */
[----:B------:R-:W-:Y:S11]  /*33150*/  @!UPT UIADD3 URZ, URZ, URZ, URZ ;  /* 0x0000003f3f3ff290 */ /* 0x000ff6000fffe03f */
[----:B------:R-:W-:Y:S01]  /*33160*/  @!UPT UIADD3 URZ, URZ, URZ, URZ ;  /* 0x0000003f3f3ff290 */ /* 0x000fe2000fffe03f */
[----:B------:R0:W-:Y:S01]  /*33170*/  STL.64 [R1+0x1d0], R4 ;  /* 0x0001d00401007387 */ /* 0x0001e20000100a00 */
[----:B------:R-:W-:Y:S02]  /*33180*/  STL.64 [R1+0x1d8], R6 ;  /* 0x0001d80601007387 */ /* 0x000fe40000100a00 */
[----:B------:R-:W2:Y:S02]  /*33190*/  LDL.LU R24, [R1+0x280] ;  /* 0x0002800001187983 */ /* 0x000ea40000300800 */
[----:B------:R-:W2:Y:S01]  /*331a0*/  LDL.LU R25, [R1+0x284] ;  /* 0x0002840001197983 */ /* 0x000ea20000300800 */
[----:B------:R-:W2:Y:S01]  /*331b0*/  LDL.LU R26, [R1+0x288] ;  /* 0x00028800011a7983 */ /* 0x000ea20000300800 */
[----:B------:R-:W2:Y:S03]  /*331c0*/  LDL.LU R27, [R1+0x28c] ;  /* 0x00028c00011b7983 */ /* 0x000ea60000300800 */
[----:B0-----:R-:W2:Y:S01]  /*331d0*/  LDL.64 R4, [R1+0x40] ;  /* 0x0000400001047983 */ /* 0x001ea20000100a00 */
[----:B------:R0:W-:Y:S02]  /*331e0*/  STL.64 [R1+0x1c0], R12 ;  /* 0x0001c00c01007387 */ /* 0x0001e40000100a00 */
[----:B------:R1:W-:Y:S02]  /*331f0*/  STL.64 [R1+0x1c8], R14 ;  /* 0x0001c80e01007387 */ /* 0x0003e40000100a00 */
[----:B------:R-:W-:Y:S01]  /*33200*/  STL.64 [R1+0x1248], R10 ;  /* 0x0012480a01007387 */ /* 0x000fe20000100a00 */
[----:B------:R3:W-:Y:S04]  /*33210*/  STL.64 [R1+0x1240], R8 ;  /* 0x0012400801007387 */ /* 0x0007e80000100a00 */
[----:B0-----:R-:W4:Y:S01]  /*33220*/  LDL.LU R12, [R1+0xe0] ;  /* 0x0000e000010c7983 */ /* 0x001f220000300800 */
[----:B------:R-:W4:Y:S02]  /*33230*/  LDL.LU R13, [R1+0xe4] ;  /* 0x0000e400010d7983 */ /* 0x000f240000300800 */
[----:B-1----:R-:W2:Y:S02]  /*33240*/  LDL.LU R14, [R1+0xe8] ;  /* 0x0000e800010e7983 */ /* 0x002ea40000300800 */
[----:B------:R-:W2:Y:S01]  /*33250*/  LDL.LU R15, [R1+0xec] ;  /* 0x0000ec00010f7983 */ /* 0x000ea20000300800 */
[----:B---3--:R-:W3:Y:S01]  /*33260*/  LDL.LU R8, [R1+0x190] ;  /* 0x0001900001087983 */ /* 0x008ee20000300800 */
[----:B------:R-:W3:Y:S02]  /*33270*/  LDL.LU R9, [R1+0x194] ;  /* 0x0001940001097983 */ /* 0x000ee40000300800 */
[----:B------:R-:W2:Y:S02]  /*33280*/  LDL.LU R10, [R1+0x198] ;  /* 0x00019800010a7983 */ /* 0x000ea40000300800 */
[----:B------:R-:W2:Y:S02]  /*33290*/  LDL.LU R11, [R1+0x19c] ;  /* 0x00019c00010b7983 */ /* 0x000ea40000300800 */
[----:B--2---:R-:W-:Y:S01]  /*332a0*/  STL.64 [R1+0x1260], R10 ;  /* 0x0012600a01007387 */ /* 0x004fe20000100a00 */
[----:B---3--:R0:W-:Y:S03]  /*332b0*/  STL.64 [R1+0x1258], R8 ;  /* 0x0012580801007387 */ /* 0x0081e60000100a00 */
[----:B0-----:R-:W2:Y:S01]  /*332c0*/  LDL.LU R8, [R1+0x1a0] ;  /* 0x0001a00001087983 */ /* 0x001ea20000300800 */
[----:B------:R-:W2:Y:S02]  /*332d0*/  LDL.LU R9, [R1+0x1a4] ;  /* 0x0001a40001097983 */ /* 0x000ea40000300800 */
[----:B------:R-:W2:Y:S02]  /*332e0*/  LDL.LU R10, [R1+0x1a8] ;  /* 0x0001a800010a7983 */ /* 0x000ea40000300800 */
[----:B------:R-:W2:Y:S01]  /*332f0*/  LDL.LU R11, [R1+0x1ac] ;  /* 0x0001ac00010b7983 */ /* 0x000ea20000300800 */
[----:B------:R-:W-:Y:S01]  /*33300*/  STL.64 [R1+0x1198], R14 ;  /* 0x0011980e01007387 */ /* 0x000fe20000100a00 */
[----:B----4-:R0:W-:Y:S03]  /*33310*/  STL.64 [R1+0x1190], R12 ;  /* 0x0011900c01007387 */ /* 0x0101e60000100a00 */
[----:B0-----:R-:W3:Y:S01]  /*33320*/  LDL.LU R12, [R1+0xf0] ;  /* 0x0000f000010c7983 */ /* 0x001ee20000300800 */
[----:B------:R-:W3:Y:S02]  /*33330*/  LDL.LU R13, [R1+0xf4] ;  /* 0x0000f400010d7983 */ /* 0x000ee40000300800 */
[----:B------:R-:W4:Y:S02]  /*33340*/  LDL.LU R14, [R1+0xf8] ;  /* 0x0000f800010e7983 */ /* 0x000f240000300800 */
[----:B------:R-:W4:Y:S01]  /*33350*/  LDL.LU R15, [R1+0xfc] ;  /* 0x0000fc00010f7983 */ /* 0x000f220000300800 */
[----:B------:R-:W-:Y:S01]  /*33360*/  HMMA.16816.F32 R24, R16, R4, R24 ;  /* 0x000000041018723c */ /* 0x000fe20000001818 */
[----:B------:R-:W2:Y:S01]  /*33370*/  LDL.LU R20, [R1+0x180] ;  /* 0x0001800001147983 */ /* 0x000ea20000300800 */
[----:B------:R-:W2:Y:S02]  /*33380*/  LDL.LU R21, [R1+0x184] ;  /* 0x0001840001157983 */ /* 0x000ea40000300800 */
[----:B------:R-:W2:Y:S02]  /*33390*/  LDL.LU R22, [R1+0x188] ;  /* 0x0001880001167983 */ /* 0x000ea40000300800 */
[----:B------:R-:W2:Y:S01]  /*333a0*/  LDL.LU R23, [R1+0x18c] ;  /* 0x00018c0001177983 */ /* 0x000ea20000300800 */
[----:B----4-:R0:W-:Y:S01]  /*333b0*/  STL.64 [R1+0x11a8], R14 ;  /* 0x0011a80e01007387 */ /* 0x0101e20000100a00 */
[----:B---3--:R1:W-:Y:S02]  /*333c0*/  STL.64 [R1+0x11a0], R12 ;  /* 0x0011a00c01007387 */ /* 0x0083e40000100a00 */
[----:B0-----:R-:W-:Y:S01]  /*333d0*/  IMAD.MOV.U32 R15, RZ, RZ, R4 ;  /* 0x000000ffff0f7224 */ /* 0x001fe200078e0004 */
[----:B-1----:R-:W3:Y:S01]  /*333e0*/  LDL.LU.64 R12, [R1+0x10] ;  /* 0x00001000010c7983 */ /* 0x002ee20000300a00 */
[----:B------:R-:W-:-:S02]  /*333f0*/  IMAD.MOV.U32 R14, RZ, RZ, R5 ;  /* 0x000000ffff0e7224 */ /* 0x000fc400078e0005 */
[----:B------:R-:W4:Y:S09]  /*33400*/  LDL.LU.64 R4, [R1+0x1270] ;  /* 0x0012700001047983 */ /* 0x000f320000300a00 */
[----:B------:R0:W-:Y:S02]  /*33410*/  STL.64 [R1+0x1b0], R24 ;  /* 0x0001b01801007387 */ /* 0x0001e40000100a00 */
[----:B0-----:R-:W2:Y:S01]  /*33420*/  LDL.LU.64 R24, [R1+0x1268] ;  /* 0x0012680001187983 */ /* 0x001ea20000300a00 */
[----:B------:R-:W-:-:S02]  /*33430*/  IMAD.MOV.U32 R7, RZ, RZ, R27 ;  /* 0x000000ffff077224 */ /* 0x000fc400078e001b */
[----:B------:R-:W-:-:S03]  /*33440*/  IMAD.MOV.U32 R6, RZ, RZ, R26 ;  /* 0x000000ffff067224 */ /* 0x000fc600078e001a */
[----:B------:R-:W-:Y:S02]  /*33450*/  STL [R1+0x106c], R7 ;  /* 0x00106c0701007387 */ /* 0x000fe40000100800 */
[----:B------:R-:W-:Y:S01]  /*33460*/  STL [R1+0x1068], R6 ;  /* 0x0010680601007387 */ /* 0x000fe20000100800 */
[----:B--2---:R-:W-:Y:S11]  /*33470*/  HMMA.16816.F32 R8, R16, R24, R8 ;  /* 0x000000181008723c */ /* 0x004ff60000001808 */
[----:B------:R-:W-:Y:S11]  /*33480*/  @!UPT UIADD3 URZ, URZ, URZ, URZ ;  /* 0x0000003f3f3ff290 */ /* 0x000ff6000fffe03f */
[----:B------:R-:W-:Y:S01]  /*33490*/  @!UPT UIADD3 URZ, URZ, URZ, URZ ;  /* 0x0000003f3f3ff290 */ /* 0x000fe2000fffe03f */
[----:B------:R-:W-:Y:S01]  /*334a0*/  STL.64 [R1+0x1a0], R8 ;  /* 0x0001a00801007387 */ /* 0x000fe20000100a00 */
[----:B------:R0:W-:Y:S03]  /*334b0*/  STL.64 [R1+0x1a8], R10 ;  /* 0x0001a80a01007387 */ /* 0x0001e60000100a00 */
[----:B0-----:R-:W2:Y:S01]  /*334c0*/  LDL.LU.64 R10, [R1+0x1260] ;  /* 0x00126000010a7983 */ /* 0x001ea20000300a00 */
[----:B------:R-:W2:Y:S02]  /*334d0*/  LDL.LU.64 R8, [R1+0x1258] ;  /* 0x0012580001087983 */ /* 0x000ea40000300a00 */
[----:B------:R-:W2:Y:S02]  /*334e0*/  LDL R27, [R1+0xd18] ;  /* 0x000d1800011b7983 */ /* 0x000ea40000100800 */
[----:B------:R-:W-:Y:S02]  /*334f0*/  IMAD.MOV.U32 R29, RZ, RZ, R24 ;  /* 0x000000ffff1d7224 */ /* 0x000fe400078e0018 */
[----:B------:R-:W-:Y:S01]  /*33500*/  IMAD.MOV.U32 R28, RZ, RZ, R25 ;  /* 0x000000ffff1c7224 */ /* 0x000fe200078e0019 */
[----:B--2---:R0:W-:Y:S01]  /*33510*/  STL [R1+0x11b0], R27 ;  /* 0x0011b01b01007387 */ /* 0x0041e20000100800 */
[----:B------:R-:W2:Y:S02]  /*33520*/  LDL.LU R24, [R1+0x100] ;  /* 0x0001000001187983 */ /* 0x000ea40000300800 */
[----:B------:R-:W2:Y:S02]  /*33530*/  LDL.LU R25, [R1+0x104] ;  /* 0x0001040001197983 */ /* 0x000ea40000300800 */
[----:B------:R-:W2:Y:S01]  /*33540*/  LDL.LU R26, [R1+0x108] ;  /* 0x00010800011a7983 */ /* 0x000ea20000300800 */
[----:B0-----:R-:W2:Y:S04]  /*33550*/  LDL.LU R27, [R1+0x10c] ;  /* 0x00010c00011b7983 */ /* 0x001ea80000300800 */
[----:B--2---:R-:W-:Y:S01]  /*33560*/  STL.64 [R1+0x11c0], R26 ;  /* 0x0011c01a01007387 */ /* 0x004fe20000100a00 */
[----:B------:R0:W-:Y:S03]  /*33570*/  STL.64 [R1+0x11b8], R24 ;  /* 0x0011b81801007387 */ /* 0x0001e60000100a00 */
[----:B0-----:R-:W2:Y:S01]  /*33580*/  LDL R24, [R1+0x20] ;  /* 0x0000200001187983 */ /* 0x001ea20000100800 */
[----:B------:R-:W-:-:S02]  /*33590*/  IMAD.MOV.U32 R25, RZ, RZ, R0 ;  /* 0x000000ffff197224 */ /* 0x000fc400078e0000 */
[----:B------:R-:W3:Y:S05]  /*335a0*/  LDL.LU R0, [R1+0x1250] ;  /* 0x0012500001007983 */ /* 0x000eea0000300800 */
[C---:B--2---:R-:W-:Y:S11]  /*335b0*/  HMMA.16816.F32 R8, R16.reuse, R24, R8 ;  /* 0x000000181008723c */ /* 0x044ff60000001808 */
[----:B------:R-:W-:Y:S11]  /*335c0*/  @!UPT UIADD3 URZ, URZ, URZ, URZ ;  /* 0x0000003f3f3ff290 */ /* 0x000ff6000fffe03f */
[----:B------:R-:W-:Y:S01]  /*335d0*/  @!UPT UIADD3 URZ, URZ, URZ, URZ ;  /* 0x0000003f3f3ff290 */ /* 0x000fe2000fffe03f */
[----:B------:R0:W-:Y:S01]  /*335e0*/  STL.64 [R1+0x190], R8 ;  /* 0x0001900801007387 */ /* 0x0001e20000100a00 */
[----:B------:R-:W-:Y:S02]  /*335f0*/  IMAD.MOV.U32 R7, RZ, RZ, R10 ;  /* 0x000000ffff077224 */ /* 0x000fe400078e000a */
[----:B------:R-:W-:Y:S02]  /*33600*/  IMAD.MOV.U32 R6, RZ, RZ, R11 ;  /* 0x000000ffff067224 */ /* 0x000fe400078e000b */
[----:B------:R-:W2:Y:S01]  /*33610*/  LDL.LU.64 R10, [R1+0x1248] ;  /* 0x00124800010a7983 */ /* 0x000ea20000300a00 */
[----:B---3--:R-:W-:Y:S03]  /*33620*/  HMMA.16816.F32 R20, R16, R12, R20 ;  /* 0x0000000c1014723c */ /* 0x008fe60000001814 */
[----:B0-----:R-:W3:Y:S01]  /*33630*/  LDL.LU.64 R8, [R1+0x1240] ;  /* 0x0012400001087983 */ /* 0x001ee20000300a00 */
[----:B------:R-:W-:Y:S02]  /*33640*/  STL.64 [R1+0x1238], R6 ;  /* 0x0012380601007387 */ /* 0x000fe40000100a00 */
[----:B----4-:R-:W-:Y:S02]  /*33650*/  STL.64 [R1+0x1230], R4 ;  /* 0x0012300401007387 */ /* 0x010fe40000100a00 */
[----:B------:R0:W-:Y:S02]  /*33660*/  STL.64 [R1+0x11d0], R24 ;  /* 0x0011d01801007387 */ /* 0x0001e40000100a00 */
[----:B0-----:R-:W-:-:S02]  /*33670*/  IMAD.MOV.U32 R24, RZ, RZ, R29 ;  /* 0x000000ffff187224 */ /* 0x001fc400078e001d */
[----:B------:R-:W-:-:S05]  /*33680*/  IMAD.MOV.U32 R25, RZ, RZ, R28 ;  /* 0x000000ffff197224 */ /* 0x000fca00078e001c */
[----:B------:R0:W-:Y:S02]  /*33690*/  STL.64 [R1+0x11e8], R24 ;  /* 0x0011e81801007387 */ /* 0x0001e40000100a00 */
[----:B0-----:R-:W-:Y:S02]  /*336a0*/  IMAD.MOV.U32 R24, RZ, RZ, R15 ;  /* 0x000000ffff187224 */ /* 0x001fe400078e000f */
[----:B------:R-:W-:-:S05]  /*336b0*/  IMAD.MOV.U32 R25, RZ, RZ, R14 ;  /* 0x000000ffff197224 */ /* 0x000fca00078e000e */
[----:B------:R2:W-:Y:S02]  /*336c0*/  STL.64 [R1+0x1200], R24 ;  /* 0x0012001801007387 */ /* 0x0005e40000100a00 */
[----:B--2---:R-:W-:Y:S02]  /*336d0*/  IMAD.MOV.U32 R24, RZ, RZ, R11 ;  /* 0x000000ffff187224 */ /* 0x004fe400078e000b */
[----:B------:R-:W-:-:S05]  /*336e0*/  IMAD.MOV.U32 R25, RZ, RZ, R10 ;  /* 0x000000ffff197224 */ /* 0x000fca00078e000a */
[----:B------:R-:W-:Y:S01]  /*336f0*/  STL.64 [R1+0x1218], R24 ;  /* 0x0012181801007387 */ /* 0x000fe20000100a00 */
[----:B------:R-:W3:Y:S02]  /*33700*/  LDL.LU R4, [R1+0x170] ;  /* 0x0001700001047983 */ /* 0x000ee40000300800 */
[----:B------:R0:W-:Y:S02]  /*33710*/  STL.64 [R1+0x180], R20 ;  /* 0x0001801401007387 */ /* 0x0001e40000100a00 */
[----:B------:R1:W-:Y:S01]  /*33720*/  STL.64 [R1+0x188], R22 ;  /* 0x0001881601007387 */ /* 0x0003e20000100a00 */
[----:B------:R-:W3:Y:S01]  /*33730*/  LDL.LU R5, [R1+0x174] ;  /* 0x0001740001057983 */ /* 0x000ee20000300800 */
[----:B------:R-:W3:Y:S02]  /*33740*/  LDL.LU R6, [R1+0x178] ;  /* 0x0001780001067983 */ /* 0x000ee40000300800 */
[----:B------:R-:W3:Y:S01]  /*33750*/  LDL.LU R7, [R1+0x17c] ;  /* 0x00017c0001077983 */ /* 0x000ee20000300800 */
[----:B0-----:R-:W2:Y:S01]  /*33760*/  LDL.LU R20, [R1+0x160] ;  /* 0x0001600001147983 */ /* 0x001ea20000300800 */
[----:B------:R-:W2:Y:S02]  /*33770*/  LDL.LU R21, [R1+0x164] ;  /* 0x0001640001157983 */ /* 0x000ea40000300800 */
[----:B-1----:R-:W2:Y:S02]  /*33780*/  LDL.LU R22, [R1+0x168] ;  /* 0x0001680001167983 */ /* 0x002ea40000300800 */
[----:B------:R-:W2:Y:S01]  /*33790*/  LDL.LU R23, [R1+0x16c] ;  /* 0x00016c0001177983 */ /* 0x000ea20000300800 */
[----:B------:R-:W4:Y:S01]  /*337a0*/  LDL.LU R24, [R1+0x150] ;  /* 0x0001500001187983 */ /* 0x000f220000300800 */
[----:B------:R-:W4:Y:S02]  /*337b0*/  LDL.LU R25, [R1+0x154] ;  /* 0x0001540001197983 */ /* 0x000f240000300800 */
[----:B------:R-:W4:Y:S02]  /*337c0*/  LDL.LU R26, [R1+0x158] ;  /* 0x00015800011a7983 */ /* 0x000f240000300800 */
[----:B------:R-:W4:Y:S01]  /*337d0*/  LDL.LU R27, [R1+0x15c] ;  /* 0x00015c00011b7983 */ /* 0x000f220000300800 */
        /* <DEDUP_REMOVED lines=16> */
[----:B------:R-:W3:Y:S02]  /*338e0*/  LDL.LU R14, [R1+0x138] ;  /* 0x00013800010e7983 */ /* 0x000ee40000300800 */
[----:B------:R-:W3:Y:S11]  /*338f0*/  LDL.LU R15, [R1+0x13c] ;  /* 0x00013c00010f7983 */ /* 0x000ef60000300800 */
[----:B------:R-:W-:Y:S03]  /*33900*/  @!UPT UIADD3 URZ, URZ, URZ, URZ ;  /* 0x0000003f3f3ff290 */ /* 0x000fe6000fffe03f */
[----:B------:R-:W-:Y:S02]  /*33910*/  IMAD.MOV.U32 R28, RZ, RZ, R4 ;  /* 0x000000ffff1c7224 */ /* 0x000fe400078e0004 */
[----:B------:R-:W-:Y:S01]  /*33920*/  IMAD.MOV.U32 R29, RZ, RZ, R5 ;  /* 0x000000ffff1d7224 */ /* 0x000fe200078e0005 */
[----:B---3--:R-:W-:Y:S01]  /*33930*/  STL.64 [R1+0x1210], R14 ;  /* 0x0012100e01007387 */ /* 0x008fe20000100a00 */
[----:B--2---:R0:W-:Y:S03]  /*33940*/  STL.64 [R1+0x1208], R12 ;  /* 0x0012080c01007387 */ /* 0x0041e60000100a00 */
[----:B0-----:R-:W2:Y:S01]  /*33950*/  LDL.LU R12, [R1+0x140] ;  /* 0x00014000010c7983 */ /* 0x001ea20000300800 */
[----:B------:R-:W2:Y:S02]  /*33960*/  LDL.LU R13, [R1+0x144] ;  /* 0x00014400010d7983 */ /* 0x000ea40000300800 */
[----:B------:R-:W2:Y:S02]  /*33970*/  LDL.LU R14, [R1+0x148] ;  /* 0x00014800010e7983 */ /* 0x000ea40000300800 */
[----:B------:R-:W2:Y:S01]  /*33980*/  LDL.LU R15, [R1+0x14c] ;  /* 0x00014c00010f7983 */ /* 0x000ea20000300800 */
[----:B------:R0:W-:Y:S04]  /*33990*/  STL.64 [R1+0x178], R6 ;  /* 0x0001780601007387 */ /* 0x0001e80000100a00 */
[----:B0-----:R-:W3:Y:S01]  /*339a0*/  LDL.LU.64 R6, [R1+0x1238] ;  /* 0x0012380001067983 */ /* 0x001ee20000300a00 */
[----:B------:R-:W2:Y:S02]  /*339b0*/  LDL.LU.64 R4, [R1+0x1230] ;  /* 0x0012300001047983 */ /* 0x000ea40000300a00 */
[----:B------:R-:W-:Y:S02]  /*339c0*/  STL [R1+0x1160], R29 ;  /* 0x0011601d01007387 */ /* 0x000fe40000100800 */
[----:B------:R-:W-:Y:S01]  /*339d0*/  STL [R1+0x115c], R28 ;  /* 0x00115c1c01007387 */ /* 0x000fe20000100800 */
[----:B--2---:R-:W-:Y:S01]  /*339e0*/  HMMA.16816.F32 R16, R16, R4, R20 ;  /* 0x000000041010723c */ /* 0x004fe20000001814 */
[----:B------:R-:W4:Y:S01]  /*339f0*/  LDL.LU.64 R22, [R1+0x1228] ;  /* 0x0012280001167983 */ /* 0x000f220000300a00 */
[----:B------:R-:W4:Y:S11]  /*33a00*/  LDL.LU.64 R20, [R1+0x1220] ;  /* 0x0012200001147983 */ /* 0x000f360000300a00 */
[----:B------:R-:W-:Y:S10]  /*33a10*/  @!UPT UIADD3 URZ, URZ, URZ, URZ ;  /* 0x0000003f3f3ff290 */ /* 0x000ff4000fffe03f */
[----:B------:R0:W-:Y:S02]  /*33a20*/  STL.64 [R1+0x160], R16 ;  /* 0x0001601001007387 */ /* 0x0001e40000100a00 */
[----:B0-----:R-:W-:Y:S02]  /*33a30*/  IMAD.MOV.U32 R16, RZ, RZ, R3 ;  /* 0x000000ffff107224 */ /* 0x001fe400078e0003 */
[----:B------:R-:W-:Y:S01]  /*33a40*/  IMAD.MOV.U32 R17, RZ, RZ, R2 ;  /* 0x000000ffff117224 */ /* 0x000fe200078e0002 */
[----:B------:R-:W-:Y:S06]  /*33a50*/  STL.64 [R1+0x168], R18 ;  /* 0x0001681201007387 */ /* 0x000fec0000100a00 */
[C---:B----4-:R-:W-:Y:S11]  /*33a60*/  HMMA.16816.F32 R24, R20.reuse, R16, R24 ;  /* 0x000000101418723c */ /* 0x050ff60000001818 */
        /* <DEDUP_REMOVED lines=10> */
[----:B------:R2:W-:Y:S03]  /*33b10*/  STL.64 [R1+0x148], R26 ;  /* 0x0001481a01007387 */ /* 0x0005e60000100a00 */
[----:B0-----:R-:W2:Y:S02]  /*33b20*/  LDL.LU.64 R24, [R1+0x1200] ;  /* 0x0012000001187983 */ /* 0x001ea40000300a00 */
[C---:B--2---:R-:W-:Y:S02]  /*33b30*/  HMMA.16816.F32 R24, R20.reuse, R24, R12 ;  /* 0x000000181418723c */ /* 0x044fe4000000180c */
        /* <DEDUP_REMOVED lines=14> */
[----:B------:R-:W2:Y:S11]  /*33c20*/  LDL.LU.64 R12, [R1+0x11c8] ;  /* 0x0011c800010c7983 */ /* 0x000eb60000300a00 */
[----:B------:R-:W-:Y:S10]  /*33c30*/  @!UPT UIADD3 URZ, URZ, URZ, URZ ;  /* 0x0000003f3f3ff290 */ /* 0x000ff4000fffe03f */
[----:B------:R-:W-:Y:S01]  /*33c40*/  STL.64 [R1+0x110], R24 ;  /* 0x0001101801007387 */ /* 0x000fe20000100a00 */
[----:B------:R0:W-:Y:S03]  /*33c50*/  STL.64 [R1+0x118], R26 ;  /* 0x0001181a01007387 */ /* 0x0001e60000100a00 */
[----:B0-----:R-:W4:Y:S01]  /*33c60*/  LDL.LU.64 R26, [R1+0x11c0] ;  /* 0x0011c000011a7983 */ /* 0x001f220000300a00 */
[----:B------:R-:W4:Y:S02]  /*33c70*/  LDL.LU.64 R24, [R1+0x11b8] ;  /* 0x0011b80001187983 */ /* 0x000f240000300a00 */
[----:B--2---:R-:W-:Y:S02]  /*33c80*/  IMAD.MOV.U32 R3, RZ, RZ, R12 ;  /* 0x000000ffff037224 */ /* 0x004fe400078e000c */
[----:B------:R-:W-:Y:S01]  /*33c90*/  IMAD.MOV.U32 R2, RZ, RZ, R13 ;  /* 0x000000ffff027224 */ /* 0x000fe200078e000d */
[C---:B----4-:R-:W-:Y:S11]  /*33ca0*/  HMMA.16816.F32 R24, R20.reuse, R12, R24 ;  /* 0x0000000c1418723c */ /* 0x050ff60000001818 */
[----:B------:R-:W-:Y:S11]  /*33cb0*/  @!UPT UIADD3 URZ, URZ, URZ, URZ ;  /* 0x0000003f3f3ff290 */ /* 0x000ff6000fffe03f */
[----:B------:R-:W-:Y:S01]  /*33cc0*/  @!UPT UIADD3 URZ, URZ, URZ, URZ ;  /* 0x0000003f3f3ff290 */ /* 0x000fe2000fffe03f */
[----:B------:R-:W-:Y:S01]  /*33cd0*/  STL.64 [R1+0x100], R24 ;  /* 0x0001001801007387 */ /* 0x000fe20000100a00 */
[----:B------:R0:W-:Y:S03]  /*33ce0*/  STL.64 [R1+0x108], R26 ;  /* 0x0001081a01007387 */ /* 0x0001e60000100a00 */
[----:B0-----:R-:W2:Y:S01]  /*33cf0*/  LDL.LU R27, [R1+0x11b0] ;  /* 0x0011b000011b7983 */ /* 0x001ea20000300800 */
[----:B------:R-:W4:Y:S02]  /*33d00*/  LDL.LU.64 R14, [R1+0x11a8] ;  /* 0x0011a800010e7983 */ /* 0x000f240000300a00 */
[----:B------:R-:W4:Y:S02]  /*33d10*/  LDL.LU.64 R12, [R1+0x11a0] ;  /* 0x0011a000010c7983 */ /* 0x000f240000300a00 */
[C---:B----4-:R-:W-:Y:S11]  /*33d20*/  HMMA.16816.F32 R12, R20.reuse, R8, R12 ;  /* 0x00000008140c723c */ /* 0x050ff6000000180c */
[----:B------:R-:W-:Y:S11]  /*33d30*/  @!UPT UIADD3 URZ, URZ, URZ, URZ ;  /* 0x0000003f3f3ff290 */ /* 0x000ff6000fffe03f */
[----:B------:R-:W-:Y:S01]  /*33d40*/  @!UPT UIADD3 URZ, URZ, URZ, URZ ;  /* 0x0000003f3f3ff290 */ /* 0x000fe2000fffe03f */
[----:B------:R-:W-:Y:S01]  /*33d50*/  STL.64 [R1+0xf0], R12 ;  /* 0x0000f00c01007387 */ /* 0x000fe20000100a00 */
[----:B------:R0:W-:Y:S03]  /*33d60*/  STL.64 [R1+0xf8], R14 ;  /* 0x0000f80e01007387 */ /* 0x0001e60000100a00 */
[----:B0-----:R-:W4:Y:S01]  /*33d70*/  LDL.LU.64 R14, [R1+0x1198] ;  /* 0x00119800010e7983 */ /* 0x001f220000300a00 */
[----:B------:R-:W4:Y:S02]  /*33d80*/  LDL.LU.64 R12, [R1+0x1190] ;  /* 0x00119000010c7983 */ /* 0x000f240000300a00 */
[----:B------:R-:W-:Y:S02]  /*33d90*/  IMAD.MOV.U32 R29, RZ, RZ, R8 ;  /* 0x000000ffff1d7224 */ /* 0x000fe400078e0008 */
[----:B------:R-:W-:Y:S01]  /*33da0*/  IMAD.MOV.U32 R28, RZ, RZ, R9 ;  /* 0x000000ffff1c7224 */ /* 0x000fe200078e0009 */
[----:B------:R-:W2:Y:S01]  /*33db0*/  LDL.LU.64 R10, [R1+0x1188] ;  /* 0x00118800010a7983 */ /* 0x000ea20000300a00 */
[----:B------:R-:W2:Y:S01]  /*33dc0*/  LDL.LU.64 R8, [R1+0x1180] ;  /* 0x0011800001087983 */ /* 0x000ea20000300a00 */
[----:B----4-:R-:W-:Y:S02]  /*33dd0*/  HMMA.16816.F32 R12, R20, R4, R12 ;  /* 0x00000004140c723c */ /* 0x010fe4000000180c */
[----:B------:R-:W2:Y:S11]  /*33de0*/  LDL.LU R20, [R1+0xd0] ;  /* 0x0000d00001147983 */ /* 0x000eb60000300800 */
[----:B------:R-:W-:Y:S10]  /*33df0*/  @!UPT UIADD3 URZ, URZ, URZ, URZ ;  /* 0x0000003f3f3ff290 */ /* 0x000ff4000fffe03f */
[----:B------:R-:W-:Y:S01]  /*33e00*/  STL.64 [R1+0xe0], R12 ;  /* 0x0000e00c01007387 */ /* 0x000fe20000100a00 */
[----:B------:R-:W-:Y:S02]  /*33e10*/  STL.64 [R1+0xe8], R14 ;  /* 0x0000e80e01007387 */ /* 0x000fe40000100a00 */
[----:B------:R-:W2:Y:S02]  /*33e20*/  LDL.LU R21, [R1+0xd4] ;  /* 0x0000d40001157983 */ /* 0x000ea40000300800 */
[----:B------:R-:W2:Y:S01]  /*33e30*/  LDL.LU R22, [R1+0xd8] ;  /* 0x0000d80001167983 */ /* 0x000ea20000300800 */
[----:B------:R-:W2:Y:S04]  /*33e40*/  LDL.LU R23, [R1+0xdc] ;  /* 0x0000dc0001177983 */ /* 0x000ea80000300800 */
[----:B------:R-:W0:Y:S01]  /*33e50*/  LDSM.16.MT88.4 R12, [R0+0x23800] ;  /* 0x02380000000c783b */ /* 0x000e220000004200 */
[----:B---3--:R-:W-:Y:S02]  /*33e60*/  STL.64 [R1+0x1108], R6 ;  /* 0x0011080601007387 */ /* 0x008fe40000100a00 */
[----:B------:R2:W-:Y:S01]  /*33e70*/  STL.64 [R1+0x1100], R4 ;  /* 0x0011000401007387 */ /* 0x0005e20000100a00 */
[----:B0-----:R-:W-:Y:S01]  /*33e80*/  STL.64 [R1+0x1118], R14 ;  /* 0x0011180e01007387 */ /* 0x001fe20000100a00 */
[----:B------:R-:W-:Y:S01]  /*33e90*/  STL.64 [R1+0x1110], R12 ;  /* 0x0011100c01007387 */ /* 0x000fe20000100a00 */
[C---:B--2---:R-:W-:Y:S02]  /*33ea0*/  HMMA.16816.F32 R4, R8.reuse, R16, R20 ;  /* 0x000000100804723c */ /* 0x044fe40000001814 */
[----:B------:R0:W1:Y:S11]  /*33eb0*/  LDSM.16.MT88.4 R16, [R27+0x23800] ;  /* 0x023800001b10783b */ /* 0x0000760000004200 */
[----:B------:R-:W-:Y:S11]  /*33ec0*/  @!UPT UIADD3 URZ, URZ, URZ, URZ ;  /* 0x0000003f3f3ff290 */ /* 0x000ff6000fffe03f */
[----:B------:R-:W-:Y:S01]  /*33ed0*/  IMAD.MOV.U32 R0, RZ, RZ, R7 ;  /* 0x000000ffff007224 */ /* 0x000fe200078e0007 */
[----:B------:R2:W-:Y:S01]  /*33ee0*/  STL.64 [R1+0xd0], R4 ;  /* 0x0000d00401007387 */ /* 0x0005e20000100a00 */
[----:B------:R3:W-:Y:S02]  /*33ef0*/  STL [R1+0xd8], R6 ;  /* 0x0000d80601007387 */ /* 0x0007e40000100800 */
[----:B------:R-:W4:Y:S01]  /*33f00*/  LDL R23, [R1+0xd14] ;  /* 0x000d140001177983 */ /* 0x000f220000100800 */
[----:B------:R-:W-:Y:S01]  /*33f10*/  STL [R1+0xf28], R0 ;  /* 0x000f280001007387 */ /* 0x000fe20000100800 */
[----:B------:R-:W4:Y:S02]  /*33f20*/  LDL.LU R24, [R1+0xc0] ;  /* 0x0000c00001187983 */ /* 0x000f240000300800 */
[----:B------:R-:W4:Y:S02]  /*33f30*/  LDL.LU R25, [R1+0xc4] ;  /* 0x0000c40001197983 */ /* 0x000f240000300800 */
[----:B------:R-:W4:Y:S01]  /*33f40*/  LDL.LU R26, [R1+0xc8] ;  /* 0x0000c800011a7983 */ /* 0x000f220000300800 */
[----:B0-----:R-:W4:Y:S04]  /*33f50*/  LDL.LU R27, [R1+0xcc] ;  /* 0x0000cc00011b7983 */ /* 0x001f280000300800 */
[----:B--2---:R-:W2:Y:S01]  /*33f60*/  LDL.LU R4, [R1+0x270] ;  /* 0x0002700001047983 */ /* 0x004ea20000300800 */
[----:B------:R-:W2:Y:S02]  /*33f70*/  LDL.LU R5, [R1+0x274] ;  /* 0x0002740001057983 */ /* 0x000ea40000300800 */
[----:B---3--:R-:W3:Y:S02]  /*33f80*/  LDL.LU R6, [R1+0x278] ;  /* 0x0002780001067983 */ /* 0x008ee40000300800 */
[----:B------:R-:W3:Y:S01]  /*33f90*/  LDL.LU R7, [R1+0x27c] ;  /* 0x00027c0001077983 */ /* 0x000ee20000300800 */
[----:B----4-:R-:W0:Y:S04]  /*33fa0*/  LDSM.16.MT88.4 R20, [R23+0x23800] ;  /* 0x023800001714783b */ /* 0x010e280000004200 */
[----:B---3--:R3:W-:Y:S04]  /*33fb0*/  STL.64 [R1+0x1130], R6 ;  /* 0x0011300601007387 */ /* 0x0087e80000100a00 */
[----:B---3--:R-:W3:Y:S01]  /*33fc0*/  LDL R7, [R1+0xd10] ;  /* 0x000d100001077983 */ /* 0x008ee20000100800 */
[----:B--2---:R2:W-:Y:S03]  /*33fd0*/  STL.64 [R1+0x1128], R4 ;  /* 0x0011280401007387 */ /* 0x0045e60000100a00 */
[----:B--2---:R-:W2:Y:S01]  /*33fe0*/  LDL.LU R4, [R1+0x20] ;  /* 0x0000200001047983 */ /* 0x004ea20000300800 */
[----:B------:R-:W2:Y:S03]  /*33ff0*/  LDL.LU R5, [R1+0x24] ;  /* 0x0000240001057983 */ /* 0x000ea60000300800 */
[----:B--2---:R2:W-:Y:S04]  /*34000*/  STL.64 [R1+0x1138], R4 ;  /* 0x0011380401007387 */ /* 0x0045e80000100a00 */
[----:B--2---:R-:W2:Y:S01]  /*34010*/  LDL.LU R4, [R1+0x30] ;  /* 0x0000300001047983 */ /* 0x004ea20000300800 */
[----:B------:R-:W2:Y:S02]  /*34020*/  LDL.LU R5, [R1+0x34] ;  /* 0x0000340001057983 */ /* 0x000ea40000300800 */
[----:B---3--:R-:W-:Y:S01]  /*34030*/  STL [R1+0x1158], R7 ;  /* 0x0011580701007387 */ /* 0x008fe20000100800 */
[----:B--2---:R2:W-:Y:S04]  /*34040*/  STL.64 [R1+0x1150], R4 ;  /* 0x0011500401007387 */ /* 0x0045e80000100a00 */
[----:B--2---:R-:W2:Y:S01]  /*34050*/  LDL.LU R4, [R1+0x40] ;  /* 0x0000400001047983 */ /* 0x004ea20000300800 */
[----:B------:R-:W2:Y:S02]  /*34060*/  LDL.LU R5, [R1+0x44] ;  /* 0x0000440001057983 */ /* 0x000ea40000300800 */
[----:B------:R-:W3:Y:S02]  /*34070*/  LDL.LU R12, [R1+0x80] ;  /* 0x00008000010c7983 */ /* 0x000ee40000300800 */
[----:B------:R-:W3:Y:S01]  /*34080*/  LDL.LU R13, [R1+0x84] ;  /* 0x00008400010d7983 */ /* 0x000ee20000300800 */
[----:B------:R-:W4:Y:S01]  /*34090*/  LDL.LU R14, [R1+0x88] ;  /* 0x00008800010e7983 */ /* 0x000f220000300800 */
[----:B------:R-:W4:Y:S03]  /*340a0*/  LDL.LU R15, [R1+0x8c] ;  /* 0x00008c00010f7983 */ /* 0x000f260000300800 */
[----:B----4-:R-:W-:Y:S01]  /*340b0*/  STL.64 [R1+0x1148], R14 ;  /* 0x0011480e01007387 */ /* 0x010fe20000100a00 */
[----:B---3--:R3:W-:Y:S03]  /*340c0*/  STL.64 [R1+0x1140], R12 ;  /* 0x0011400c01007387 */ /* 0x0087e60000100a00 */
[----:B---3--:R-:W3:Y:S01]  /*340d0*/  LDL.LU R12, [R1+0xa0] ;  /* 0x0000a000010c7983 */ /* 0x008ee20000300800 */
[----:B------:R-:W3:Y:S02]  /*340e0*/  LDL.LU R13, [R1+0xa4] ;  /* 0x0000a400010d7983 */ /* 0x000ee40000300800 */
[----:B------:R-:W3:Y:S02]  /*340f0*/  LDL.LU R14, [R1+0xa8] ;  /* 0x0000a800010e7983 */ /* 0x000ee40000300800 */
[----:B------:R-:W3:Y:S01]  /*34100*/  LDL.LU R15, [R1+0xac] ;  /* 0x0000ac00010f7983 */ /* 0x000ee20000300800 */
[----:B-1----:R-:W-:Y:S01]  /*34110*/  STL.64 [R1+0x1058], R18 ;  /* 0x0010581201007387 */ /* 0x002fe20000100a00 */
[----:B------:R1:W-:Y:S03]  /*34120*/  STL.64 [R1+0x1050], R16 ;  /* 0x0010501001007387 */ /* 0x0003e60000100a00 */
[----:B-1----:R-:W4:Y:S01]  /*34130*/  LDL.LU R16, [R1+0x50] ;  /* 0x0000500001107983 */ /* 0x002f220000300800 */
[----:B------:R-:W4:Y:S02]  /*34140*/  LDL.LU R17, [R1+0x54] ;  /* 0x0000540001117983 */ /* 0x000f240000300800 */
[----:B----4-:R-:W-:Y:S01]  /*34150*/  HMMA.16816.F32 R16, R8, R16, R24 ;  /* 0x000000100810723c */ /* 0x010fe20000001818 */
[----:B------:R-:W4:Y:S01]  /*34160*/  LDL.LU.64 R26, [R1+0x1178] ;  /* 0x00117800011a7983 */ /* 0x000f220000300a00 */
[----:B------:R-:W2:Y:S11]  /*34170*/  LDL.LU.64 R24, [R1+0x1170] ;  /* 0x0011700001187983 */ /* 0x000eb60000300a00 */
[----:B------:R-:W-:Y:S10]  /*34180*/  @!UPT UIADD3 URZ, URZ, URZ, URZ ;  /* 0x0000003f3f3ff290 */ /* 0x000ff4000fffe03f */
[----:B------:R4:W-:Y:S01]  /*34190*/  STL.64 [R1+0xc0], R16 ;  /* 0x0000c01001007387 */ /* 0x0009e20000100a00 */
[----:B------:R1:W-:Y:S02]  /*341a0*/  STL.64 [R1+0xc8], R18 ;  /* 0x0000c81201007387 */ /* 0x0003e40000100a00 */
[----:B----4-:R-:W-:Y:S02]  /*341b0*/  IMAD.MOV.U32 R16, RZ, RZ, R26 ;  /* 0x000000ffff107224 */ /* 0x010fe400078e001a */
[----:B------:R-:W-:Y:S01]  /*341c0*/  IMAD.MOV.U32 R17, RZ, RZ, R27 ;  /* 0x000000ffff117224 */ /* 0x000fe200078e001b */
[----:B------:R-:W2:Y:S01]  /*341d0*/  LDL.LU R26, [R1+0x1168] ;  /* 0x00116800011a7983 */ /* 0x000ea20000300800 */
[----:B------:R-:W2:Y:S02]  /*341e0*/  LDL.LU R27, [R1+0x1164] ;  /* 0x00116400011b7983 */ /* 0x000ea40000300800 */
[----:B-1----:R-:W4:Y:S02]  /*341f0*/  LDL.LU R18, [R1+0x1f8] ;  /* 0x0001f80001127983 */ /* 0x002f240000300800 */
[----:B------:R-:W4:Y:S01]  /*34200*/  LDL.LU R19, [R1+0x1fc] ;  /* 0x0001fc0001137983 */ /* 0x000f220000300800 */
[----:B0-----:R-:W-:Y:S01]  /*34210*/  STL.64 [R1+0xfc8], R22 ;  /* 0x000fc81601007387 */ /* 0x001fe20000100a00 */
[----:B------:R0:W-:Y:S02]  /*34220*/  STL.64 [R1+0xfc0], R20 ;  /* 0x000fc01401007387 */ /* 0x0001e40000100a00 */
[----:B0-----:R-:W-:-:S02]  /*34230*/  IMAD.MOV.U32 R20, RZ, RZ, R29 ;  /* 0x000000ffff147224 */ /* 0x001fc400078e001d */
[----:B------:R-:W-:Y:S01]  /*34240*/  IMAD.MOV.U32 R21, RZ, RZ, R28 ;  /* 0x000000ffff157224 */ /* 0x000fe200078e001c */
[----:B------:R-:W3:Y:S01]  /*34250*/  LDL.LU R29, [R1+0x1160] ;  /* 0x00116000011d7983 */ /* 0x000ee20000300800 */
[----:B------:R-:W3:Y:S02]  /*34260*/  LDL.LU R28, [R1+0x115c] ;  /* 0x00115c00011c7983 */ /* 0x000ee40000300800 */
[----:B------:R-:W3:Y:S01]  /*34270*/  LDL.LU R7, [R1+0x1158] ;  /* 0x0011580001077983 */ /* 0x000ee20000300800 */
[C---:B--2---:R-:W-:Y:S01]  /*34280*/  HMMA.16816.F32 R24, R8.reuse, R4, R24 ;  /* 0x000000040818723c */ /* 0x044fe20000001818 */
[----:B------:R-:W2:Y:S11]  /*34290*/  LDL.LU.64 R4, [R1+0x1150] ;  /* 0x0011500001047983 */ /* 0x000eb60000300a00 */
[----:B------:R-:W-:Y:S11]  /*342a0*/  @!UPT UIADD3 URZ, URZ, URZ, URZ ;  /* 0x0000003f3f3ff290 */ /* 0x000ff6000fffe03f */
[----:B------:R-:W-:Y:S01]  /*342b0*/  STL.64 [R1+0xb0], R24 ;  /* 0x0000b01801007387 */ /* 0x000fe20000100a00 */
[----:B------:R-:W-:Y:S02]  /*342c0*/  STL [R1+0xb8], R26 ;  /* 0x0000b81a01007387 */ /* 0x000fe40000100800 */
[----:B------:R-:W-:Y:S02]  /*342d0*/  IMAD.MOV.U32 R0, RZ, RZ, R27 ;  /* 0x000000ffff007224 */ /* 0x000fe400078e001b */
[----:B---3--:R-:W0:Y:S04]  /*342e0*/  LDSM.16.MT88.4 R24, [R7+0x23800] ;  /* 0x023800000718783b */ /* 0x008e280000004200 */
[----:B------:R-:W-:Y:S04]  /*342f0*/  STL [R1+0xf2c], R0 ;  /* 0x000f2c0001007387 */ /* 0x000fe80000100800 */
[----:B0-----:R0:W-:Y:S01]  /*34300*/  STL [R1+0xf3c], R24 ;  /* 0x000f3c1801007387 */ /* 0x0011e20000100800 */
[----:B------:R1:W-:Y:S02]  /*34310*/  STL [R1+0xf38], R25 ;  /* 0x000f381901007387 */ /* 0x0003e40000100800 */
[----:B------:R3:W-:Y:S02]  /*34320*/  STL [R1+0xf34], R26 ;  /* 0x000f341a01007387 */ /* 0x0007e40000100800 */
[----:B------:R4:W-:Y:S01]  /*34330*/  STL [R1+0xf30], R27 ;  /* 0x000f301b01007387 */ /* 0x0009e20000100800 */
[----:B0-----:R-:W2:Y:S01]  /*34340*/  LDL.LU R24, [R1+0x90] ;  /* 0x0000900001187983 */ /* 0x001ea20000300800 */
[----:B-1----:R-:W2:Y:S02]  /*34350*/  LDL.LU R25, [R1+0x94] ;  /* 0x0000940001197983 */ /* 0x002ea40000300800 */
[----:B---3--:R-:W3:Y:S02]  /*34360*/  LDL.LU R26, [R1+0x98] ;  /* 0x00009800011a7983 */ /* 0x008ee40000300800 */
[----:B----4-:R-:W3:Y:S01]  /*34370*/  LDL.LU R27, [R1+0x9c] ;  /* 0x00009c00011b7983 */ /* 0x010ee20000300800 */
[C---:B--2---:R-:W-:Y:S01]  /*34380*/  HMMA.16816.F32 R4, R8.reuse, R4, R12 ;  /* 0x000000040804723c */ /* 0x044fe2000000180c */
[----:B------:R-:W2:Y:S01]  /*34390*/  LDL.LU.64 R14, [R1+0x1148] ;  /* 0x00114800010e7983 */ /* 0x000ea20000300a00 */
[----:B------:R-:W2:Y:S11]  /*343a0*/  LDL.LU.64 R12, [R1+0x1140] ;  /* 0x00114000010c7983 */ /* 0x000eb60000300a00 */
[----:B------:R-:W-:Y:S10]  /*343b0*/  @!UPT UIADD3 URZ, URZ, URZ, URZ ;  /* 0x0000003f3f3ff290 */ /* 0x000ff4000fffe03f */
[----:B------:R0:W-:Y:S01]  /*343c0*/  STL.64 [R1+0xa0], R4 ;  /* 0x0000a00401007387 */ /* 0x0001e20000100a00 */
[----:B------:R3:W-:Y:S03]  /*343d0*/  STL.64 [R1+0xa8], R6 ;  /* 0x0000a80601007387 */ /* 0x0007e60000100a00 */
[----:B0-----:R-:W3:Y:S02]  /*343e0*/  LDL.LU.64 R4, [R1+0x1138] ;  /* 0x0011380001047983 */ /* 0x001ee40000300a00 */
[----:B---3--:R-:W-:Y:S11]  /*343f0*/  HMMA.16816.F32 R4, R8, R4, R24 ;  /* 0x000000040804723c */ /* 0x008ff60000001818 */
        /* <DEDUP_REMOVED lines=8> */
[----:B------:R-:W-:Y:S02]  /*34480*/  STL [R1+0xf4c], R0 ;  /* 0x000f4c0001007387 */ /* 0x000fe40000100800 */
[----:B------:R-:W-:Y:S01]  /*34490*/  STL [R1+0xf48], R27 ;  /* 0x000f481b01007387 */ /* 0x000fe20000100800 */
[----:B------:R-:W-:Y:S01]  /*344a0*/  STL [R1+0xf44], R26 ;  /* 0x000f441a01007387 */ /* 0x000fe20000100800 */
[----:B------:R0:W-:Y:S02]  /*344b0*/  STL [R1+0xf40], R25 ;  /* 0x000f401901007387 */ /* 0x0001e40000100800 */
[----:B------:R-:W-:-:S02]  /*344c0*/  IMAD.MOV.U32 R24, RZ, RZ, R3 ;  /* 0x000000ffff187224 */ /* 0x000fc400078e0003 */
[----:B------:R-:W4:Y:S01]  /*344d0*/  LDL.LU R3, [R1+0x1124] ;  /* 0x0011240001037983 */ /* 0x000f220000300800 */
[----:B0-----:R-:W-:-:S03]  /*344e0*/  IMAD.MOV.U32 R25, RZ, RZ, R2 ;  /* 0x000000ffff197224 */ /* 0x001fc600078e0002 */
[----:B------:R-:W4:Y:S04]  /*344f0*/  LDL.LU R2, [R1+0x1120] ;  /* 0x0011200001027983 */ /* 0x000f280000300800 */
[C---:B--2---:R-:W-:Y:S01]  /*34500*/  HMMA.16816.F32 R24, R8.reuse, R24, R12 ;  /* 0x000000180818723c */ /* 0x044fe2000000180c */
[----:B------:R-:W2:Y:S01]  /*34510*/  LDL.LU.64 R14, [R1+0x1118] ;  /* 0x00111800010e7983 */ /* 0x000ea20000300a00 */
[----:B------:R-:W2:Y:S11]  /*34520*/  LDL.LU.64 R12, [R1+0x1110] ;  /* 0x00111000010c7983 */ /* 0x000eb60000300a00 */
[----:B------:R-:W-:Y:S10]  /*34530*/  @!UPT UIADD3 URZ, URZ, URZ, URZ ;  /* 0x0000003f3f3ff290 */ /* 0x000ff4000fffe03f */
[----:B------:R0:W-:Y:S01]  /*34540*/  STL.64 [R1+0x80], R24 ;  /* 0x0000801801007387 */ /* 0x0001e20000100a00 */
[----:B------:R1:W-:Y:S01]  /*34550*/  STL [R1+0x88], R26 ;  /* 0x0000881a01007387 */ /* 0x0003e20000100800 */
[----:B---3--:R-:W-:Y:S02]  /*34560*/  HMMA.16816.F32 R20, R8, R20, R4 ;  /* 0x000000140814723c */ /* 0x008fe40000001804 */
[----:B------:R-:W3:Y:S01]  /*34570*/  LDL.LU.64 R6, [R1+0x1108] ;  /* 0x0011080001067983 */ /* 0x000ee20000300a00 */
[----:B------:R-:W2:Y:S02]  /*34580*/  LDL.LU.64 R4, [R1+0x1100] ;  /* 0x0011000001047983 */ /* 0x000ea40000300a00 */
[----:B0-----:R-:W-:Y:S11]  /*34590*/  IMAD.MOV.U32 R24, RZ, RZ, R27 ;  /* 0x000000ffff187224 */ /* 0x001ff600078e001b */
[----:B------:R-:W-:Y:S08]  /*345a0*/  @!UPT UIADD3 URZ, URZ, URZ, URZ ;  /* 0x0000003f3f3ff290 */ /* 0x000ff0000fffe03f */
[----:B------:R-:W-:Y:S02]  /*345b0*/  IMAD.MOV.U32 R27, RZ, RZ, R21 ;  /* 0x000000ffff1b7224 */ /* 0x000fe400078e0015 */
[----:B-1----:R-:W-:Y:S02]  /*345c0*/  IMAD.MOV.U32 R26, RZ, RZ, R22 ;  /* 0x000000ffff1a7224 */ /* 0x002fe400078e0016 */
[----:B------:R-:W-:-:S03]  /*345d0*/  IMAD.MOV.U32 R25, RZ, RZ, R23 ;  /* 0x000000ffff197224 */ /* 0x000fc600078e0017 */
[----:B------:R0:W-:Y:S02]  /*345e0*/  STL.64 [R1+0xf58], R26 ;  /* 0x000f581a01007387 */ /* 0x0001e40000100a00 */
[----:B------:R-:W-:Y:S02]  /*345f0*/  STL.64 [R1+0xf50], R24 ;  /* 0x000f501801007387 */ /* 0x000fe40000100a00 */
[----:B0-----:R-:W4:Y:S01]  /*34600*/  LDL.LU.64 R26, [R1+0x68] ;  /* 0x00006800011a7983 */ /* 0x001f220000300a00 */
[----:B--2---:R-:W-:Y:S03]  /*34610*/  HMMA.16816.F32 R8, R8, R4, R16 ;  /* 0x000000040808723c */ /* 0x004fe60000001810 */
[----:B---3--:R-:W-:Y:S11]  /*34620*/  STL.64 [R1+0x10e0], R6 ;  /* 0x0010e00601007387 */ /* 0x008ff60000100a00 */
[----:B------:R-:W-:Y:S09]  /*34630*/  @!UPT UIADD3 URZ, URZ, URZ, URZ ;  /* 0x0000003f3f3ff290 */ /* 0x000ff2000fffe03f */
[----:B------:R0:W-:Y:S01]  /*34640*/  STL.64 [R1+0xe80], R10 ;  /* 0x000e800a01007387 */ /* 0x0001e20000100a00 */
[----:B------:R-:W-:Y:S03]  /*34650*/  STL.64 [R1+0xe78], R8 ;  /* 0x000e780801007387 */ /* 0x000fe60000100a00 */
[----:B0-----:R-:W2:Y:S01]  /*34660*/  LDL.LU R10, [R1+0x8] ;  /* 0x00000800010a7983 */ /* 0x001ea20000300800 */
[----:B------:R-:W2:Y:S02]  /*34670*/  LDL.LU R11, [R1+0xc] ;  /* 0x00000c00010b7983 */ /* 0x000ea40000300800 */
[----:B------:R-:W-:Y:S02]  /*34680*/  IMAD.MOV.U32 R0, RZ, RZ, R20 ;  /* 0x000000ffff007224 */ /* 0x000fe400078e0014 */
[----:B------:R-:W-:Y:S02]  /*34690*/  IMAD.MOV.U32 R20, RZ, RZ, R28 ;  /* 0x000000ffff147224 */ /* 0x000fe400078e001c */
[----:B------:R-:W-:Y:S01]  /*346a0*/  IMAD.MOV.U32 R21, RZ, RZ, R29 ;  /* 0x000000ffff157224 */ /* 0x000fe200078e001d */
[----:B--2---:R-:W-:Y:S01]  /*346b0*/  STL.64 [R1+0x10b0], R10 ;  /* 0x0010b00a01007387 */ /* 0x004fe20000100a00 */
[----:B------:R-:W2:Y:S02]  /*346c0*/  LDL.LU R28, [R1+0x10fc] ;  /* 0x0010fc00011c7983 */ /* 0x000ea40000300800 */
[----:B------:R-:W3:Y:S02]  /*346d0*/  LDL.LU R29, [R1+0x10f8] ;  /* 0x0010f800011d7983 */ /* 0x000ee40000300800 */
[----:B------:R-:W3:Y:S01]  /*346e0*/  LDL.LU R22, [R1+0x178] ;  /* 0x0001780001167983 */ /* 0x000ee20000300800 */
[----:B------:R-:W3:Y:S01]  /*346f0*/  LDL.LU R23, [R1+0x17c] ;  /* 0x00017c0001177983 */ /* 0x000ee20000300800 */
[----:B----4-:R-:W-:-:S02]  /*34700*/  IMAD.MOV.U32 R16, RZ, RZ, R2 ;  /* 0x000000ffff107224 */ /* 0x010fc400078e0002 */
[----:B------:R-:W4:Y:S02]  /*34710*/  LDL.LU R2, [R1+0x10f4] ;  /* 0x0010f40001027983 */ /* 0x000f240000300800 */
[----:B------:R-:W-:Y:S02]  /*34720*/  IMAD.MOV.U32 R17, RZ, RZ, R3 ;  /* 0x000000ffff117224 */ /* 0x000fe400078e0003 */
[----:B------:R-:W4:Y:S01]  /*34730*/  LDL.LU R3, [R1+0x10f0] ;  /* 0x0010f00001037983 */ /* 0x000f220000300800 */
[----:B--2---:R-:W-:Y:S02]  /*34740*/  IMAD.MOV.U32 R18, RZ, RZ, R28 ;  /* 0x000000ffff127224 */ /* 0x004fe400078e001c */
[----:B---3--:R-:W-:Y:S01]  /*34750*/  IMAD.MOV.U32 R19, RZ, RZ, R29 ;  /* 0x000000ffff137224 */ /* 0x008fe200078e001d */
[----:B------:R-:W2:Y:S01]  /*34760*/  LDL.LU R28, [R1+0x10ec] ;  /* 0x0010ec00011c7983 */ /* 0x000ea20000300800 */
[----:B------:R-:W3:Y:S03]  /*34770*/  LDL.LU R29, [R1+0x10e8] ;  /* 0x0010e800011d7983 */ /* 0x000ee60000300800 */
[----:B------:R-:W-:Y:S01]  /*34780*/  STL.64 [R1+0x1078], R18 ;  /* 0x0010781201007387 */ /* 0x000fe20000100a00 */
[----:B------:R0:W-:Y:S03]  /*34790*/  STL.64 [R1+0x1070], R16 ;  /* 0x0010701001007387 */ /* 0x0001e60000100a00 */
[----:B0-----:R-:W2:Y:S01]  /*347a0*/  LDL.LU R16, [R1+0x210] ;  /* 0x0002100001107983 */ /* 0x001ea20000300800 */
[----:B------:R-:W2:Y:S02]  /*347b0*/  LDL.LU R17, [R1+0x214] ;  /* 0x0002140001117983 */ /* 0x000ea40000300800 */
[----:B------:R-:W2:Y:S02]  /*347c0*/  LDL.LU R18, [R1+0x218] ;  /* 0x0002180001127983 */ /* 0x000ea40000300800 */
[----:B------:R-:W2:Y:S01]  /*347d0*/  LDL.LU R19, [R1+0x21c] ;  /* 0x00021c0001137983 */ /* 0x000ea20000300800 */
[----:B------:R-:W2:Y:S01]  /*347e0*/  LDL.LU R8, [R1+0x240] ;  /* 0x0002400001087983 */ /* 0x000ea20000300800 */
        /* <DEDUP_REMOVED lines=11> */
[----:B------:R-:W2:Y:S02]  /*348a0*/  LDL.LU R10, [R1+0x258] ;  /* 0x00025800010a7983 */ /* 0x000ea40000300800 */
[----:B------:R-:W2:Y:S01]  /*348b0*/  LDL.LU R11, [R1+0x25c] ;  /* 0x00025c00010b7983 */ /* 0x000ea20000300800 */
[----:B------:R0:W-:Y:S01]  /*348c0*/  STL.64 [R1+0x1088], R18 ;  /* 0x0010881201007387 */ /* 0x0001e20000100a00 */
[----:B------:R1:W-:Y:S03]  /*348d0*/  STL.64 [R1+0x1080], R16 ;  /* 0x0010801001007387 */ /* 0x0003e60000100a00 */
[----:B0-----:R-:W2:Y:S04]  /*348e0*/  LDL.64 R18, [R1+0x28] ;  /* 0x0000280001127983 */ /* 0x001ea80000100a00 */
[----:B--2---:R0:W-:Y:S01]  /*348f0*/  STL.64 [R1+0x1098], R18 ;  /* 0x0010981201007387 */ /* 0x0041e20000100a00 */
[----:B-1----:R-:W2:Y:S02]  /*34900*/  LDL.LU R16, [R1+0x230] ;  /* 0x0002300001107983 */ /* 0x002ea40000300800 */
[----:B------:R-:W2:Y:S01]  /*34910*/  LDL.LU R17, [R1+0x234] ;  /* 0x0002340001117983 */ /* 0x000ea20000300800 */
[----:B0-----:R-:W2:Y:S01]  /*34920*/  LDL.LU R18, [R1+0x238] ;  /* 0x0002380001127983 */ /* 0x001ea20000300800 */
[----:B------:R-:W2:Y:S03]  /*34930*/  LDL.LU R19, [R1+0x23c] ;  /* 0x00023c0001137983 */ /* 0x000ea60000300800 */
[----:B--2---:R0:W-:Y:S01]  /*34940*/  STL.64 [R1+0x10c0], R18 ;  /* 0x0010c01201007387 */ /* 0x0041e20000100a00 */
[----:B------:R-:W-:Y:S03]  /*34950*/  STL.64 [R1+0x10b8], R16 ;  /* 0x0010b81001007387 */ /* 0x000fe60000100a00 */
[----:B0-----:R-:W2:Y:S01]  /*34960*/  LDL.64 R18, [R1+0x48] ;  /* 0x0000480001127983 */ /* 0x001ea20000100a00 */
[----:B---3--:R-:W-:Y:S03]  /*34970*/  HMMA.16816.F32 R4, R12, R26, R4 ;  /* 0x0000001a0c04723c */ /* 0x008fe60000001804 */
[----:B--2---:R0:W-:Y:S04]  /*34980*/  STL.64 [R1+0x10d8], R18 ;  /* 0x0010d81201007387 */ /* 0x0041e80000100a00 */
[----:B0-----:R-:W2:Y:S01]  /*34990*/  LDL.64 R18, [R1+0x58] ;  /* 0x0000580001127983 */ /* 0x001ea20000100a00 */
[----:B------:R0:W-:Y:S02]  /*349a0*/  STL.64 [R1+0xfd8], R22 ;  /* 0x000fd81601007387 */ /* 0x0001e40000100a00 */
[----:B------:R1:W-:Y:S01]  /*349b0*/  STL.64 [R1+0xfd0], R20 ;  /* 0x000fd01401007387 */ /* 0x0003e20000100a00 */
[----:B0-----:R-:W3:Y:S04]  /*349c0*/  LDL R22, [R1+0x18] ;  /* 0x0000180001167983 */ /* 0x001ee80000100800 */
[----:B------:R-:W3:Y:S01]  /*349d0*/  LDL R23, [R1+0x1c] ;  /* 0x00001c0001177983 */ /* 0x000ee20000100800 */
[----:B-1----:R-:W-:-:S02]  /*349e0*/  IMAD.MOV.U32 R20, RZ, RZ, R29 ;  /* 0x000000ffff147224 */ /* 0x002fc400078e001d */
[----:B------:R-:W-:Y:S01]  /*349f0*/  IMAD.MOV.U32 R21, RZ, RZ, R28 ;  /* 0x000000ffff157224 */ /* 0x000fe200078e001c */
[----:B--2---:R-:W-:Y:S01]  /*34a00*/  HMMA.16816.F32 R8, R12, R18, R8 ;  /* 0x000000120c08723c */ /* 0x004fe20000001808 */
[----:B---3--:R4:W-:Y:S02]  /*34a10*/  STL.64 [R1+0x1090], R22 ;  /* 0x0010901601007387 */ /* 0x0089e40000100a00 */
[----:B----4-:R-:W-:Y:S02]  /*34a20*/  IMAD.MOV.U32 R22, RZ, RZ, R3 ;  /* 0x000000ffff167224 */ /* 0x010fe400078e0003 */
[----:B------:R-:W-:Y:S02]  /*34a30*/  IMAD.MOV.U32 R23, RZ, RZ, R2 ;  /* 0x000000ffff177224 */ /* 0x000fe400078e0002 */
[----:B------:R-:W-:-:S03]  /*34a40*/  IMAD.MOV.U32 R2, RZ, RZ, R4 ;  /* 0x000000ffff027224 */ /* 0x000fc600078e0004 */
[----:B------:R0:W-:Y:S01]  /*34a50*/  STL.64 [R1+0x10a8], R22 ;  /* 0x0010a81601007387 */ /* 0x0001e20000100a00 */
[----:B------:R-:W-:Y:S11]  /*34a60*/  STL.64 [R1+0x10a0], R20 ;  /* 0x0010a01401007387 */ /* 0x000ff60000100a00 */
[----:B------:R-:W-:Y:S02]  /*34a70*/  @!UPT UIADD3 URZ, URZ, URZ, URZ ;  /* 0x0000003f3f3ff290 */ /* 0x000fe4000fffe03f */
[----:B------:R-:W-:Y:S01]  /*34a80*/  IMAD.MOV.U32 R3, RZ, RZ, R8 ;  /* 0x000000ffff037224 */ /* 0x000fe200078e0008 */
[----:B0-----:R-:W2:Y:S01]  /*34a90*/  LDL.64 R22, [R1+0x38] ;  /* 0x0000380001167983 */ /* 0x001ea20000100a00 */
[----:B------:R-:W-:Y:S02]  /*34aa0*/  STL.64 [R1+0x3c0], R4 ;  /* 0x0003c00401007387 */ /* 0x000fe40000100a00 */
[----:B------:R0:W-:Y:S02]  /*34ab0*/  STL.64 [R1+0x3c8], R6 ;  /* 0x0003c80601007387 */ /* 0x0001e40000100a00 */
[----:B0-----:R-:W3:Y:S01]  /*34ac0*/  LDL.LU.64 R6, [R1+0x10e0] ;  /* 0x0010e00001067983 */ /* 0x001ee20000300a00 */
[----:B------:R0:W-:Y:S02]  /*34ad0*/  STL [R1+0xda8], R2 ;  /* 0x000da80201007387 */ /* 0x0001e40000100800 */
[----:B------:R-:W-:Y:S02]  /*34ae0*/  IMAD.MOV.U32 R4, RZ, RZ, R18 ;  /* 0x000000ffff047224 */ /* 0x000fe400078e0012 */
[----:B0-----:R-:W-:-:S02]  /*34af0*/  IMAD.MOV.U32 R2, RZ, RZ, R19 ;  /* 0x000000ffff027224 */ /* 0x001fc400078e0013 */
[----:B------:R-:W4:Y:S01]  /*34b00*/  LDL.LU.64 R18, [R1+0x10d8] ;  /* 0x0010d80001127983 */ /* 0x000f220000300a00 */
[----:B------:R-:W-:Y:S02]  /*34b10*/  STL.64 [R1+0x3b0], R8 ;  /* 0x0003b00801007387 */ /* 0x000fe40000100a00 */
[----:B------:R0:W-:Y:S02]  /*34b20*/  STL.64 [R1+0x3b8], R10 ;  /* 0x0003b80a01007387 */ /* 0x0001e40000100a00 */
[----:B0-----:R-:W2:Y:S01]  /*34b30*/  LDL.LU.64 R10, [R1+0x10d0] ;  /* 0x0010d000010a7983 */ /* 0x001ea20000300a00 */
[----:B------:R-:W2:Y:S02]  /*34b40*/  LDL.LU.64 R8, [R1+0x10c8] ;  /* 0x0010c80001087983 */ /* 0x000ea40000300a00 */
[----:B------:R0:W-:Y:S02]  /*34b50*/  STL [R1+0xdac], R3 ;  /* 0x000dac0301007387 */ /* 0x0001e40000100800 */
[----:B----4-:R-:W-:-:S02]  /*34b60*/  IMAD.MOV.U32 R5, RZ, RZ, R18 ;  /* 0x000000ffff057224 */ /* 0x010fc400078e0012 */
[----:B0-----:R-:W-:Y:S01]  /*34b70*/  IMAD.MOV.U32 R3, RZ, RZ, R19 ;  /* 0x000000ffff037224 */ /* 0x001fe200078e0013 */
[C---:B--2---:R-:W-:Y:S01]  /*34b80*/  HMMA.16816.F32 R8, R12.reuse, R18, R8 ;  /* 0x000000120c08723c */ /* 0x044fe20000001808 */
[----:B------:R-:W2:Y:S01]  /*34b90*/  LDL.LU.64 R18, [R1+0x10c0] ;  /* 0x0010c00001127983 */ /* 0x000ea20000300a00 */
[----:B------:R-:W2:Y:S11]  /*34ba0*/  LDL.LU.64 R16, [R1+0x10b8] ;  /* 0x0010b80001107983 */ /* 0x000eb60000300a00 */
[----:B------:R-:W-:Y:S11]  /*34bb0*/  @!UPT UIADD3 URZ, URZ, URZ, URZ ;  /* 0x0000003f3f3ff290 */ /* 0x000ff6000fffe03f */
[----:B------:R-:W-:Y:S01]  /*34bc0*/  IMAD.MOV.U32 R28, RZ, RZ, R8 ;  /* 0x000000ffff1c7224 */ /* 0x000fe200078e0008 */
[----:B------:R0:W-:Y:S01]  /*34bd0*/  STL.64 [R1+0x3a0], R8 ;  /* 0x0003a00801007387 */ /* 0x0001e20000100a00 */
[----:B------:R1:W-:Y:S02]  /*34be0*/  STL.64 [R1+0x3a8], R10 ;  /* 0x0003a80a01007387 */ /* 0x0003e40000100a00 */
[----:B0-----:R-:W-:Y:S01]  /*34bf0*/  IMAD.MOV.U32 R9, RZ, RZ, R22 ;  /* 0x000000ffff097224 */ /* 0x001fe200078e0016 */
[----:B-1----:R-:W4:Y:S01]  /*34c00*/  LDL.LU.64 R10, [R1+0x10b0] ;  /* 0x0010b000010a7983 */ /* 0x002f220000300a00 */
[----:B------:R-:W-:Y:S02]  /*34c10*/  STL [R1+0xdb0], R28 ;  /* 0x000db01c01007387 */ /* 0x000fe40000100800 */
[----:B------:R-:W-:Y:S01]  /*34c20*/  IMAD.MOV.U32 R8, RZ, RZ, R23 ;  /* 0x000000ffff087224 */ /* 0x000fe200078e0017 */
[----:B--2---:R-:W-:Y:S01]  /*34c30*/  HMMA.16816.F32 R16, R12, R22, R16 ;  /* 0x000000160c10723c */ /* 0x004fe20000001810 */
[----:B------:R-:W2:Y:S01]  /*34c40*/  LDL.LU.64 R22, [R1+0x10a8] ;  /* 0x0010a80001167983 */ /* 0x000ea20000300a00 */
[----:B------:R-:W2:Y:S11]  /*34c50*/  LDL.LU.64 R20, [R1+0x10a0] ;  /* 0x0010a00001147983 */ /* 0x000eb60000300a00 */
[----:B------:R-:W-:Y:S10]  /*34c60*/  @!UPT UIADD3 URZ, URZ, URZ, URZ ;  /* 0x0000003f3f3ff290 */ /* 0x000ff4000fffe03f */
[----:B------:R-:W-:Y:S01]  /*34c70*/  STL.64 [R1+0x390], R16 ;  /* 0x0003901001007387 */ /* 0x000fe20000100a00 */
[----:B------:R0:W-:Y:S03]  /*34c80*/  STL.64 [R1+0x398], R18 ;  /* 0x0003981201007387 */ /* 0x0001e60000100a00 */
[----:B0-----:R-:W2:Y:S01]  /*34c90*/  LDL.LU.64 R18, [R1+0x1098] ;  /* 0x0010980001127983 */ /* 0x001ea20000300a00 */
[----:B------:R-:W-:-:S05]  /*34ca0*/  IMAD.MOV.U32 R29, RZ, RZ, R16 ;  /* 0x000000ffff1d7224 */ /* 0x000fca00078e0010 */
[----:B------:R-:W-:Y:S01]  /*34cb0*/  STL [R1+0xdb4], R29 ;  /* 0x000db41d01007387 */ /* 0x000fe20000100800 */
[C---:B--2---:R-:W-:Y:S11]  /*34cc0*/  HMMA.16816.F32 R20, R12.reuse, R18, R20 ;  /* 0x000000120c14723c */ /* 0x044ff60000001814 */
[----:B------:R-:W-:Y:S11]  /*34cd0*/  @!UPT UIADD3 URZ, URZ, URZ, URZ ;  /* 0x0000003f3f3ff290 */ /* 0x000ff6000fffe03f */
[----:B------:R-:W-:Y:S01]  /*34ce0*/  @!UPT UIADD3 URZ, URZ, URZ, URZ ;  /* 0x0000003f3f3ff290 */ /* 0x000fe2000fffe03f */
[----:B------:R0:W-:Y:S01]  /*34cf0*/  STL.64 [R1+0x380], R20 ;  /* 0x0003801401007387 */ /* 0x0001e20000100a00 */
[----:B------:R1:W-:Y:S02]  /*34d00*/  STL.64 [R1+0x388], R22 ;  /* 0x0003881601007387 */ /* 0x0003e40000100a00 */
[----:B0-----:R-:W-:Y:S01]  /*34d10*/  IMAD.MOV.U32 R21, RZ, RZ, R18 ;  /* 0x000000ffff157224 */ /* 0x001fe200078e0012 */
[----:B-1----:R-:W2:Y:S01]  /*34d20*/  LDL.LU.64 R22, [R1+0x1090] ;  /* 0x0010900001167983 */ /* 0x002ea20000300a00 */
[----:B------:R-:W-:Y:S02]  /*34d30*/  IMAD.MOV.U32 R20, RZ, RZ, R19 ;  /* 0x000000ffff147224 */ /* 0x000fe400078e0013 */
[----:B------:R-:W2:Y:S02]  /*34d40*/  LDL.LU.64 R18, [R1+0x1088] ;  /* 0x0010880001127983 */ /* 0x000ea40000300a00 */
[----:B------:R-:W2:Y:S02]  /*34d50*/  LDL.LU.64 R16, [R1+0x1080] ;  /* 0x0010800001107983 */ /* 0x000ea40000300a00 */
[----:B--2---:R-:W-:Y:S11]  /*34d60*/  HMMA.16816.F32 R16, R12, R22, R16 ;  /* 0x000000160c10723c */ /* 0x004ff60000001810 */
[----:B------:R-:W-:Y:S11]  /*34d70*/  @!UPT UIADD3 URZ, URZ, URZ, URZ ;  /* 0x0000003f3f3ff290 */ /* 0x000ff6000fffe03f */
[----:B------:R-:W-:Y:S01]  /*34d80*/  @!UPT UIADD3 URZ, URZ, URZ, URZ ;  /* 0x0000003f3f3ff290 */ /* 0x000fe2000fffe03f */
[----:B------:R-:W-:Y:S01]  /*34d90*/  STL.64 [R1+0x3e0], R16 ;  /* 0x0003e01001007387 */ /* 0x000fe20000100a00 */
[----:B------:R0:W-:Y:S03]  /*34da0*/  STL.64 [R1+0x3e8], R18 ;  /* 0x0003e81201007387 */ /* 0x0001e60000100a00 */
[----:B0-----:R-:W4:Y:S01]  /*34db0*/  LDL.LU.64 R18, [R1+0x1078] ;  /* 0x0010780001127983 */ /* 0x001f220000300a00 */
[----:B------:R-:W4:Y:S02]  /*34dc0*/  LDL.LU.64 R16, [R1+0x1070] ;  /* 0x0010700001107983 */ /* 0x000f240000300a00 */
[----:B------:R0:W-:Y:S02]  /*34dd0*/  STL.64 [R1+0xfe8], R22 ;  /* 0x000fe81601007387 */ /* 0x0001e40000100a00 */
[----:B0-----:R-:W-:Y:S02]  /*34de0*/  IMAD.MOV.U32 R22, RZ, RZ, R21 ;  /* 0x000000ffff167224 */ /* 0x001fe400078e0015 */
[----:B------:R-:W-:-:S05]  /*34df0*/  IMAD.MOV.U32 R23, RZ, RZ, R20 ;  /* 0x000000ffff177224 */ /* 0x000fca00078e0014 */
        /* <DEDUP_REMOVED lines=8> */
[----:B------:R-:W-:Y:S01]  /*34e80*/  IMAD.MOV.U32 R23, RZ, RZ, R2 ;  /* 0x000000ffff177224 */ /* 0x000fe200078e0002 */
[----:B----4-:R-:W-:Y:S11]  /*34e90*/  HMMA.16816.F32 R16, R12, R10, R16 ;  /* 0x0000000a0c10723c */ /* 0x010ff60000001810 */
[----:B------:R-:W-:Y:S11]  /*34ea0*/  @!UPT UIADD3 URZ, URZ, URZ, URZ ;  /* 0x0000003f3f3ff290 */ /* 0x000ff6000fffe03f */
[----:B------:R-:W-:Y:S01]  /*34eb0*/  @!UPT UIADD3 URZ, URZ, URZ, URZ ;  /* 0x0000003f3f3ff290 */ /* 0x000fe2000fffe03f */
[----:B------:R0:W-:Y:S01]  /*34ec0*/  STL.64 [R1+0x3d0], R16 ;  /* 0x0003d01001007387 */ /* 0x0001e20000100a00 */
[----:B------:R1:W-:Y:S03]  /*34ed0*/  STL.64 [R1+0x3d8], R18 ;  /* 0x0003d81201007387 */ /* 0x0003e60000100a00 */
[----:B0-----:R-:W2:Y:S01]  /*34ee0*/  LDL.LU R16, [R1+0x1e0] ;  /* 0x0001e00001107983 */ /* 0x001ea20000300800 */
[----:B------:R-:W2:Y:S02]  /*34ef0*/  LDL.LU R17, [R1+0x1e4] ;  /* 0x0001e40001117983 */ /* 0x000ea40000300800 */
[----:B-1----:R-:W2:Y:S02]  /*34f00*/  LDL.LU R18, [R1+0x1e8] ;  /* 0x0001e80001127983 */ /* 0x002ea40000300800 */
[----:B------:R-:W2:Y:S01]  /*34f10*/  LDL.LU R19, [R1+0x1ec] ;  /* 0x0001ec0001137983 */ /* 0x000ea20000300800 */
[----:B------:R0:W-:Y:S01]  /*34f20*/  STL.64 [R1+0x1048], R22 ;  /* 0x0010481601007387 */ /* 0x0001e20000100a00 */
[----:B------:R-:W4:Y:S02]  /*34f30*/  LDL.LU R20, [R1+0x1d0] ;  /* 0x0001d00001147983 */ /* 0x000f240000300800 */
[----:B------:R-:W4:Y:S01]  /*34f40*/  LDL.LU R21, [R1+0x1d4] ;  /* 0x0001d40001157983 */ /* 0x000f220000300800 */
[----:B0-----:R-:W4:Y:S01]  /*34f50*/  LDL.LU R22, [R1+0x1d8] ;  /* 0x0001d80001167983 */ /* 0x001f220000300800 */
[----:B------:R-:W4:Y:S02]  /*34f60*/  LDL.LU R23, [R1+0x1dc] ;  /* 0x0001dc0001177983 */ /* 0x000f240000300800 */
[----:B------:R0:W-:Y:S02]  /*34f70*/  STL.64 [R1+0xfe0], R10 ;  /* 0x000fe00a01007387 */ /* 0x0001e40000100a00 */
        /* <DEDUP_REMOVED lines=27> */
[----:B--2---:R0:W-:Y:S01]  /*35130*/  STL.64 [R1+0x1038], R8 ;  /* 0x0010380801007387 */ /* 0x0041e20000100a00 */
[----:B---3--:R-:W-:Y:S03]  /*35140*/  HMMA.16816.F32 R12, R12, R6, R16 ;  /* 0x000000060c0c723c */ /* 0x008fe60000001810 */
[----:B0-----:R-:W2:Y:S01]  /*35150*/  LDL.LU R8, [R1+0x1c0] ;  /* 0x0001c00001087983 */ /* 0x001ea20000300800 */
[----:B------:R-:W2:Y:S02]  /*35160*/  LDL.LU R9, [R1+0x1c4] ;  /* 0x0001c40001097983 */ /* 0x000ea40000300800 */
[----:B------:R-:W2:Y:S02]  /*35170*/  LDL.LU R10, [R1+0x1c8] ;  /* 0x0001c800010a7983 */ /* 0x000ea40000300800 */
[----:B------:R-:W2:Y:S01]  /*35180*/  LDL.LU R11, [R1+0x1cc] ;  /* 0x0001cc00010b7983 */ /* 0x000ea20000300800 */
[----:B------:R-:W4:Y:S01]  /*35190*/  LDL.LU.64 R18, [R1+0x1058] ;  /* 0x0010580001127983 */ /* 0x000f220000300a00 */
[----:B------:R-:W4:Y:S11]  /*351a0*/  LDL.LU.64 R16, [R1+0x1050] ;  /* 0x0010500001107983 */ /* 0x000f360000300a00 */
[----:B------:R-:W-:Y:S02]  /*351b0*/  @!UPT UIADD3 URZ, URZ, URZ, URZ ;  /* 0x0000003f3f3ff290 */ /* 0x000fe4000fffe03f */
[----:B------:R0:W-:Y:S01]  /*351c0*/  STL.64 [R1+0x370], R12 ;  /* 0x0003700c01007387 */ /* 0x0001e20000100a00 */
[----:B------:R1:W-:Y:S03]  /*351d0*/  STL.64 [R1+0x378], R14 ;  /* 0x0003780e01007387 */ /* 0x0003e60000100a00 */
[----:B0-----:R-:W3:Y:S01]  /*351e0*/  LDL.LU R12, [R1+0x150] ;  /* 0x00015000010c7983 */ /* 0x001ee20000300800 */
[----:B------:R-:W3:Y:S02]  /*351f0*/  LDL.LU R13, [R1+0x154] ;  /* 0x00015400010d7983 */ /* 0x000ee40000300800 */
[----:B-1----:R-:W3:Y:S02]  /*35200*/  LDL.LU R14, [R1+0x158] ;  /* 0x00015800010e7983 */ /* 0x002ee40000300800 */
[----:B------:R-:W3:Y:S01]  /*35210*/  LDL.LU R15, [R1+0x15c] ;  /* 0x00015c00010f7983 */ /* 0x000ee20000300800 */
[----:B----4-:R-:W-:Y:S11]  /*35220*/  HMMA.16816.F32 R20, R16, R26, R20 ;  /* 0x0000001a1014723c */ /* 0x010ff60000001814 */
[----:B------:R-:W-:Y:S11]  /*35230*/  @!UPT UIADD3 URZ, URZ, URZ, URZ ;  /* 0x0000003f3f3ff290 */ /* 0x000ff6000fffe03f */
[----:B------:R-:W-:Y:S01]  /*35240*/  @!UPT UIADD3 URZ, URZ, URZ, URZ ;  /* 0x0000003f3f3ff290 */ /* 0x000fe2000fffe03f */
[----:B------:R-:W-:Y:S01]  /*35250*/  STL.64 [R1+0x360], R20 ;  /* 0x0003601401007387 */ /* 0x000fe20000100a00 */
[----:B------:R0:W-:Y:S03]  /*35260*/  STL.64 [R1+0x368], R22 ;  /* 0x0003681601007387 */ /* 0x0001e60000100a00 */
        /* <DEDUP_REMOVED lines=9> */
[----:B0-----:R-:W2:Y:S02]  /*35300*/  LDL.LU.64 R22, [R1+0x1030] ;  /* 0x0010300001167983 */ /* 0x001ea40000300a00 */
[----:B--2---:R-:W-:Y:S02]  /*35310*/  HMMA.16816.F32 R20, R16, R22, R8 ;  /* 0x000000161014723c */ /* 0x004fe40000001808 */
[----:B------:R-:W2:Y:S01]  /*35320*/  LDL.LU.64 R10, [R1+0x1028] ;  /* 0x00102800010a7983 */ /* 0x000ea20000300a00 */
[----:B------:R-:W2:Y:S11]  /*35330*/  LDL.LU.64 R8, [R1+0x1020] ;  /* 0x0010200001087983 */ /* 0x000eb60000300a00 */
[----:B------:R-:W-:Y:S09]  /*35340*/  @!UPT UIADD3 URZ, URZ, URZ, URZ ;  /* 0x0000003f3f3ff290 */ /* 0x000ff2000fffe03f */
        /* <DEDUP_REMOVED lines=20> */
[----:B------:R-:W2:Y:S11]  /*35490*/  LDL.LU.64 R10, [R1+0xfe0] ;  /* 0x000fe000010a7983 */ /* 0x000eb60000300a00 */
[----:B------:R-:W-:Y:S10]  /*354a0*/  @!UPT UIADD3 URZ, URZ, URZ, URZ ;  /* 0x0000003f3f3ff290 */ /* 0x000ff4000fffe03f */
        /* <DEDUP_REMOVED lines=8> */
[----:B------:R0:W-:Y:S03]  /*35530*/  STL.64 [R1+0x308], R22 ;  /* 0x0003081601007387 */ /* 0x0001e60000100a00 */
[----:B0-----:R-:W3:Y:S01]  /*35540*/  LDL.LU.64 R22, [R1+0xfc8] ;  /* 0x000fc80001167983 */ /* 0x001ee20000300a00 */
[----:B------:R-:W3:Y:S02]  /*35550*/  LDL.LU.64 R20, [R1+0xfc0] ;  /* 0x000fc00001147983 */ /* 0x000ee40000300a00 */
[----:B------:R0:W-:Y:S02]  /*35560*/  STL.64 [R1+0xfb8], R10 ;  /* 0x000fb80a01007387 */ /* 0x0001e40000100a00 */
[----:B------:R-:W2:Y:S01]  /*35570*/  LDL.LU R8, [R1+0x160] ;  /* 0x0001600001087983 */ /* 0x000ea20000300800 */
[----:B------:R-:W2:Y:S04]  /*35580*/  LDL.LU R9, [R1+0x164] ;  /* 0x0001640001097983 */ /* 0x000ea80000300800 */
[----:B0-----:R-:W2:Y:S01]  /*35590*/  LDL.LU R10, [R1+0x168] ;  /* 0x00016800010a7983 */ /* 0x001ea20000300800 */
[----:B------:R-:W2:Y:S02]  /*355a0*/  LDL.LU R11, [R1+0x16c] ;  /* 0x00016c00010b7983 */ /* 0x000ea40000300800 */
[----:B------:R-:W-:-:S02]  /*355b0*/  IMAD.MOV.U32 R3, RZ, RZ, R26 ;  /* 0x000000ffff037224 */ /* 0x000fc400078e001a */
[----:B------:R-:W-:Y:S01]  /*355c0*/  IMAD.MOV.U32 R2, RZ, RZ, R27 ;  /* 0x000000ffff027224 */ /* 0x000fe200078e001b */
[----:B--2---:R-:W-:Y:S08]  /*355d0*/  HMMA.16816.F32 R16, R16, R6, R8 ;  /* 0x000000061010723c */ /* 0x004ff00000001808 */
[----:B---3--:R-:W-:Y:S11]  /*355e0*/  HMMA.16816.F32 R8, R20, R26, R12 ;  /* 0x0000001a1408723c */ /* 0x008ff6000000180c */
[----:B------:R-:W-:Y:S04]  /*355f0*/  @!UPT UIADD3 URZ, URZ, URZ, URZ ;  /* 0x0000003f3f3ff290 */ /* 0x000fe8000fffe03f */
[----:B------:R-:W-:Y:S01]  /*35600*/  STL.64 [R1+0x2e0], R16 ;  /* 0x0002e01001007387 */ /* 0x000fe20000100a00 */
[----:B------:R-:W-:Y:S07]  /*35610*/  STL.64 [R1+0x2e8], R18 ;  /* 0x0002e81201007387 */ /* 0x000fee0000100a00 */
[----:B------:R-:W-:Y:S02]  /*35620*/  STL.64 [R1+0x270], R8 ;  /* 0x0002700801007387 */ /* 0x000fe40000100a00 */
[----:B------:R0:W-:Y:S01]  /*35630*/  STL.64 [R1+0x278], R10 ;  /* 0x0002780a01007387 */ /* 0x0001e20000100a00 */
[----:B------:R-:W2:Y:S01]  /*35640*/  LDL.LU R24, [R1+0xe0] ;  /* 0x0000e00001187983 */ /* 0x000ea20000300800 */
[----:B------:R-:W2:Y:S02]  /*35650*/  LDL.LU R25, [R1+0xe4] ;  /* 0x0000e40001197983 */ /* 0x000ea40000300800 */
[----:B------:R-:W3:Y:S02]  /*35660*/  LDL.LU R26, [R1+0xe8] ;  /* 0x0000e800011a7983 */ /* 0x000ee40000300800 */
[----:B------:R-:W3:Y:S01]  /*35670*/  LDL.LU R27, [R1+0xec] ;  /* 0x0000ec00011b7983 */ /* 0x000ee20000300800 */
[----:B0-----:R-:W4:Y:S01]  /*35680*/  LDL.LU.64 R10, [R1+0x58] ;  /* 0x00005800010a7983 */ /* 0x001f220000300a00 */
[----:B------:R-:W2:Y:S02]  /*35690*/  LDL.LU R16, [R1+0x110] ;  /* 0x0001100001107983 */ /* 0x000ea40000300800 */
[----:B------:R-:W2:Y:S02]  /*356a0*/  LDL.LU R17, [R1+0x114] ;  /* 0x0001140001117983 */ /* 0x000ea40000300800 */
[----:B------:R-:W2:Y:S01]  /*356b0*/  LDL.LU R18, [R1+0x118] ;  /* 0x0001180001127983 */ /* 0x000ea20000300800 */
[----:B------:R-:W2:Y:S04]  /*356c0*/  LDL.LU R19, [R1+0x11c] ;  /* 0x00011c0001137983 */ /* 0x000ea80000300800 */
[----:B--2---:R-:W-:Y:S01]  /*356d0*/  STL.64 [R1+0xf98], R18 ;  /* 0x000f981201007387 */ /* 0x004fe20000100a00 */
[----:B------:R0:W-:Y:S03]  /*356e0*/  STL.64 [R1+0xf90], R16 ;  /* 0x000f901001007387 */ /* 0x0001e60000100a00 */
[----:B0-----:R-:W2:Y:S01]  /*356f0*/  LDL.LU R16, [R1+0x120] ;  /* 0x0001200001107983 */ /* 0x001ea20000300800 */
[----:B------:R-:W2:Y:S02]  /*35700*/  LDL.LU R17, [R1+0x124] ;  /* 0x0001240001117983 */ /* 0x000ea40000300800 */
[----:B------:R-:W2:Y:S02]  /*35710*/  LDL.LU R18, [R1+0x128] ;  /* 0x0001280001127983 */ /* 0x000ea40000300800 */
[----:B------:R-:W2:Y:S02]  /*35720*/  LDL.LU R19, [R1+0x12c] ;  /* 0x00012c0001137983 */ /* 0x000ea40000300800 */
[----:B--2---:R0:W-:Y:S01]  /*35730*/  STL.64 [R1+0xfb0], R18 ;  /* 0x000fb01201007387 */ /* 0x0041e20000100a00 */
[----:B------:R-:W-:Y:S03]  /*35740*/  STL.64 [R1+0xfa8], R16 ;  /* 0x000fa81001007387 */ /* 0x000fe60000100a00 */
[----:B0-----:R-:W2:Y:S01]  /*35750*/  LDL.LU.64 R18, [R1+0x48] ;  /* 0x0000480001127983 */ /* 0x001ea20000300a00 */
[----:B---3--:R-:W-:Y:S02]  /*35760*/  STL.64 [R1+0xf68], R26 ;  /* 0x000f681a01007387 */ /* 0x008fe40000100a00 */
[----:B------:R0:W-:Y:S02]  /*35770*/  STL.64 [R1+0xf60], R24 ;  /* 0x000f601801007387 */ /* 0x0001e40000100a00 */
[----:B0-----:R-:W3:Y:S01]  /*35780*/  LDL.LU R24, [R1+0xf0] ;  /* 0x0000f00001187983 */ /* 0x001ee20000300800 */
[----:B------:R-:W3:Y:S02]  /*35790*/  LDL.LU R25, [R1+0xf4] ;  /* 0x0000f40001197983 */ /* 0x000ee40000300800 */
[----:B------:R-:W2:Y:S02]  /*357a0*/  LDL.LU R26, [R1+0xf8] ;  /* 0x0000f800011a7983 */ /* 0x000ea40000300800 */
[----:B------:R-:W2:Y:S02]  /*357b0*/  LDL.LU R27, [R1+0xfc] ;  /* 0x0000fc00011b7983 */ /* 0x000ea40000300800 */
[----:B--2---:R-:W-:Y:S01]  /*357c0*/  STL.64 [R1+0xf78], R26 ;  /* 0x000f781a01007387 */ /* 0x004fe20000100a00 */
[----:B---3--:R0:W-:Y:S03]  /*357d0*/  STL.64 [R1+0xf70], R24 ;  /* 0x000f701801007387 */ /* 0x0081e60000100a00 */
[----:B0-----:R-:W2:Y:S01]  /*357e0*/  LDL.LU R24, [R1+0x100] ;  /* 0x0001000001187983 */ /* 0x001ea20000300800 */
[----:B------:R-:W2:Y:S02]  /*357f0*/  LDL.LU R25, [R1+0x104] ;  /* 0x0001040001197983 */ /* 0x000ea40000300800 */
[----:B------:R-:W3:Y:S02]  /*35800*/  LDL.LU R26, [R1+0x108] ;  /* 0x00010800011a7983 */ /* 0x000ee40000300800 */
[----:B------:R-:W3:Y:S02]  /*35810*/  LDL.LU R27, [R1+0x10c] ;  /* 0x00010c00011b7983 */ /* 0x000ee40000300800 */
[----:B------:R-:W-:Y:S01]  /*35820*/  IMAD.MOV.U32 R13, RZ, RZ, R8 ;  /* 0x000000ffff0d7224 */ /* 0x000fe200078e0008 */
[----:B---3--:R0:W-:Y:S01]  /*35830*/  STL.64 [R1+0xf88], R26 ;  /* 0x000f881a01007387 */ /* 0x0081e20000100a00 */
[----:B--2---:R-:W-:Y:S03]  /*35840*/  STL.64 [R1+0xf80], R24 ;  /* 0x000f801801007387 */ /* 0x004fe60000100a00 */
[----:B0-----:R-:W2:Y:S04]  /*35850*/  LDL.LU.64 R26, [R1+0x28] ;  /* 0x00002800011a7983 */ /* 0x001ea80000300a00 */
[----:B--2---:R0:W-:Y:S04]  /*35860*/  STL.64 [R1+0xfa0], R26 ;  /* 0x000fa01a01007387 */ /* 0x0041e80000100a00 */
[----:B0-----:R-:W2:Y:S01]  /*35870*/  LDL.LU.64 R26, [R1+0x38] ;  /* 0x00003800011a7983 */ /* 0x001ea20000300a00 */
[----:B------:R0:W-:Y:S02]  /*35880*/  STL [R1+0xdc0], R13 ;  /* 0x000dc00d01007387 */ /* 0x0001e40000100800 */
[----:B------:R-:W3:Y:S01]  /*35890*/  LDL.LU R12, [R1+0x140] ;  /* 0x00014000010c7983 */ /* 0x000ee20000300800 */
[----:B0-----:R-:W3:Y:S01]  /*358a0*/  LDL.LU R13, [R1+0x144] ;  /* 0x00014400010d7983 */ /* 0x001ee20000300800 */
[----:B------:R-:W3:Y:S02]  /*358b0*/  LDL.LU R14, [R1+0x148] ;  /* 0x00014800010e7983 */ /* 0x000ee40000300800 */
[----:B------:R-:W3:Y:S02]  /*358c0*/  LDL.LU R15, [R1+0x14c] ;  /* 0x00014c00010f7983 */ /* 0x000ee40000300800 */
[----:B----4-:R-:W-:-:S02]  /*358d0*/  IMAD.MOV.U32 R5, RZ, RZ, R10 ;  /* 0x000000ffff057224 */ /* 0x010fc400078e000a */
[----:B------:R-:W-:Y:S01]  /*358e0*/  IMAD.MOV.U32 R4, RZ, RZ, R11 ;  /* 0x000000ffff047224 */ /* 0x000fe200078e000b */
[----:B---3--:R-:W-:Y:S01]  /*358f0*/  HMMA.16816.F32 R12, R20, R10, R12 ;  /* 0x0000000a140c723c */ /* 0x008fe2000000180c */
[----:B------:R-:W3:Y:S11]  /*35900*/  LDL.LU.64 R10, [R1+0xfb8] ;  /* 0x000fb800010a7983 */ /* 0x000ef60000300a00 */
[----:B------:R-:W-:Y:S11]  /*35910*/  @!UPT UIADD3 URZ, URZ, URZ, URZ ;  /* 0x0000003f3f3ff290 */ /* 0x000ff6000fffe03f */
[----:B------:R-:W-:Y:S01]  /*35920*/  STL.64 [R1+0x2d0], R12 ;  /* 0x0002d00c01007387 */ /* 0x000fe20000100a00 */
[----:B------:R-:W-:Y:S02]  /*35930*/  STL.64 [R1+0x2d8], R14 ;  /* 0x0002d80e01007387 */ /* 0x000fe40000100a00 */
[----:B------:R0:W-:Y:S02]  /*35940*/  STL [R1+0xdc4], R12 ;  /* 0x000dc40c01007387 */ /* 0x0001e40000100800 */
[----:B0-----:R-:W4:Y:S01]  /*35950*/  LDL.LU R12, [R1+0x130] ;  /* 0x00013000010c7983 */ /* 0x001f220000300800 */
[----:B------:R-:W4:Y:S02]  /*35960*/  LDL.LU R13, [R1+0x134] ;  /* 0x00013400010d7983 */ /* 0x000f240000300800 */
[----:B------:R-:W4:Y:S02]  /*35970*/  LDL.LU R14, [R1+0x138] ;  /* 0x00013800010e7983 */ /* 0x000f240000300800 */
[----:B------:R-:W4:Y:S02]  /*35980*/  LDL.LU R15, [R1+0x13c] ;  /* 0x00013c00010f7983 */ /* 0x000f240000300800 */
[----:B------:R-:W-:-:S02]  /*35990*/  IMAD.MOV.U32 R9, RZ, RZ, R18 ;  /* 0x000000ffff097224 */ /* 0x000fc400078e0012 */
[----:B------:R-:W-:Y:S01]  /*359a0*/  IMAD.MOV.U32 R8, RZ, RZ, R19 ;  /* 0x000000ffff087224 */ /* 0x000fe200078e0013 */
[C---:B----4-:R-:W-:Y:S01]  /*359b0*/  HMMA.16816.F32 R12, R20.reuse, R18, R12 ;  /* 0x00000012140c723c */ /* 0x050fe2000000180c */
[----:B------:R-:W4:Y:S01]  /*359c0*/  LDL.LU.64 R18, [R1+0xfb0] ;  /* 0x000fb00001127983 */ /* 0x000f220000300a00 */
[----:B------:R-:W4:Y:S11]  /*359d0*/  LDL.LU.64 R16, [R1+0xfa8] ;  /* 0x000fa80001107983 */ /* 0x000f360000300a00 */
[----:B------:R-:W-:Y:S10]  /*359e0*/  @!UPT UIADD3 URZ, URZ, URZ, URZ ;  /* 0x0000003f3f3ff290 */ /* 0x000ff4000fffe03f */
[----:B------:R-:W-:Y:S01]  /*359f0*/  STL.64 [R1+0x2c0], R12 ;  /* 0x0002c00c01007387 */ /* 0x000fe20000100a00 */
[----:B------:R0:W-:Y:S02]  /*35a00*/  STL.64 [R1+0x2c8], R14 ;  /* 0x0002c80e01007387 */ /* 0x0001e40000100a00 */
[----:B0-----:R-:W-:Y:S02]  /*35a10*/  IMAD.MOV.U32 R14, RZ, RZ, R12 ;  /* 0x000000ffff0e7224 */ /* 0x001fe400078e000c */
[----:B--2---:R-:W-:Y:S02]  /*35a20*/  IMAD.MOV.U32 R13, RZ, RZ, R26 ;  /* 0x000000ffff0d7224 */ /* 0x004fe400078e001a */
[----:B------:R-:W-:Y:S01]  /*35a30*/  IMAD.MOV.U32 R12, RZ, RZ, R27 ;  /* 0x000000ffff0c7224 */ /* 0x000fe200078e001b */
[----:B------:R-:W-:Y:S01]  /*35a40*/  STL [R1+0xdc8], R14 ;  /* 0x000dc80e01007387 */ /* 0x000fe20000100800 */
[----:B----4-:R-:W-:Y:S03]  /*35a50*/  HMMA.16816.F32 R16, R20, R26, R16 ;  /* 0x0000001a1410723c */ /* 0x010fe60000001810 */
[----:B------:R-:W2:Y:S11]  /*35a60*/  LDL.LU.64 R26, [R1+0xfa0] ;  /* 0x000fa000011a7983 */ /* 0x000eb60000300a00 */
[----:B------:R-:W-:Y:S09]  /*35a70*/  @!UPT UIADD3 URZ, URZ, URZ, URZ ;  /* 0x0000003f3f3ff290 */ /* 0x000ff2000fffe03f */
[----:B------:R-:W-:Y:S01]  /*35a80*/  STL.64 [R1+0x2b0], R16 ;  /* 0x0002b01001007387 */ /* 0x000fe20000100a00 */
[----:B------:R0:W-:Y:S02]  /*35a90*/  STL.64 [R1+0x2b8], R18 ;  /* 0x0002b81201007387 */ /* 0x0001e40000100a00 */
[----:B------:R-:W-:Y:S01]  /*35aa0*/  IMAD.MOV.U32 R15, RZ, RZ, R16 ;  /* 0x000000ffff0f7224 */ /* 0x000fe200078e0010 */
[----:B0-----:R-:W4:Y:S01]  /*35ab0*/  LDL.LU.64 R18, [R1+0xf98] ;  /* 0x000f980001127983 */ /* 0x001f220000300a00 */
[----:B------:R-:W4:Y:S03]  /*35ac0*/  LDL.LU.64 R16, [R1+0xf90] ;  /* 0x000f900001107983 */ /* 0x000f260000300a00 */
[----:B------:R2:W-:Y:S02]  /*35ad0*/  STL [R1+0xdcc], R15 ;  /* 0x000dcc0f01007387 */ /* 0x0005e40000100800 */
[----:B--2---:R-:W-:-:S02]  /*35ae0*/  IMAD.MOV.U32 R15, RZ, RZ, R26 ;  /* 0x000000ffff0f7224 */ /* 0x004fc400078e001a */
[----:B------:R-:W-:Y:S01]  /*35af0*/  IMAD.MOV.U32 R14, RZ, RZ, R27 ;  /* 0x000000ffff0e7224 */ /* 0x000fe200078e001b */
[C---:B----4-:R-:W-:Y:S01]  /*35b00*/  HMMA.16816.F32 R16, R20.reuse, R26, R16 ;  /* 0x0000001a1410723c */ /* 0x050fe20000001810 */
[----:B------:R-:W2:Y:S01]  /*35b10*/  LDL.LU.64 R26, [R1+0xf88] ;  /* 0x000f8800011a7983 */ /* 0x000ea20000300a00 */
[----:B------:R-:W2:Y:S11]  /*35b20*/  LDL.LU.64 R24, [R1+0xf80] ;  /* 0x000f800001187983 */ /* 0x000eb60000300a00 */
[----:B------:R-:W-:Y:S10]  /*35b30*/  @!UPT UIADD3 URZ, URZ, URZ, URZ ;  /* 0x0000003f3f3ff290 */ /* 0x000ff4000fffe03f */
[----:B------:R-:W-:Y:S01]  /*35b40*/  STL.64 [R1+0x2a0], R16 ;  /* 0x0002a01001007387 */ /* 0x000fe20000100a00 */
[----:B------:R0:W-:Y:S02]  /*35b50*/  STL.64 [R1+0x2a8], R18 ;  /* 0x0002a81201007387 */ /* 0x0001e40000100a00 */
[----:B------:R-:W-:Y:S01]  /*35b60*/  STL [R1+0xdd0], R16 ;  /* 0x000dd01001007387 */ /* 0x000fe20000100800 */
[----:B0-----:R-:W2:Y:S02]  /*35b70*/  LDL.LU.64 R18, [R1+0x18] ;  /* 0x0000180001127983 */ /* 0x001ea40000300a00 */
[C---:B--2---:R-:W-:Y:S11]  /*35b80*/  HMMA.16816.F32 R24, R20.reuse, R18, R24 ;  /* 0x000000121418723c */ /* 0x044ff60000001818 */
[----:B------:R-:W-:Y:S11]  /*35b90*/  @!UPT UIADD3 URZ, URZ, URZ, URZ ;  /* 0x0000003f3f3ff290 */ /* 0x000ff6000fffe03f */
[----:B------:R-:W-:Y:S01]  /*35ba0*/  @!UPT UIADD3 URZ, URZ, URZ, URZ ;  /* 0x0000003f3f3ff290 */ /* 0x000fe2000fffe03f */
[----:B------:R-:W-:Y:S01]  /*35bb0*/  STL.64 [R1+0x290], R24 ;  /* 0x0002901801007387 */ /* 0x000fe20000100a00 */
[----:B------:R0:W-:Y:S02]  /*35bc0*/  STL.64 [R1+0x298], R26 ;  /* 0x0002981a01007387 */ /* 0x0001e40000100a00 */
[----:B------:R-:W-:Y:S01]  /*35bd0*/  IMAD.MOV.U32 R17, RZ, RZ, R24 ;  /* 0x000000ffff117224 */ /* 0x000fe200078e0018 */
[----:B0-----:R-:W3:Y:S01]  /*35be0*/  LDL.LU.64 R26, [R1+0xf78] ;  /* 0x000f7800011a7983 */ /* 0x001ee20000300a00 */
[----:B------:R-:W3:Y:S03]  /*35bf0*/  LDL.LU.64 R24, [R1+0xf70] ;  /* 0x000f700001187983 */ /* 0x000ee60000300a00 */
[----:B------:R-:W-:Y:S02]  /*35c00*/  STL [R1+0xdd4], R17 ;  /* 0x000dd41101007387 */ /* 0x000fe40000100800 */
[----:B------:R-:W-:Y:S01]  /*35c10*/  IMAD.MOV.U32 R28, RZ, RZ, R18 ;  /* 0x000000ffff1c7224 */ /* 0x000fe200078e0012 */
[----:B---3--:R-:W-:Y:S11]  /*35c20*/  HMMA.16816.F32 R24, R20, R10, R24 ;  /* 0x0000000a1418723c */ /* 0x008ff60000001818 */
[----:B------:R-:W-:Y:S11]  /*35c30*/  @!UPT UIADD3 URZ, URZ, URZ, URZ ;  /* 0x0000003f3f3ff290 */ /* 0x000ff6000fffe03f */
[----:B------:R-:W-:Y:S01]  /*35c40*/  @!UPT UIADD3 URZ, URZ, URZ, URZ ;  /* 0x0000003f3f3ff290 */ /* 0x000fe2000fffe03f */
[----:B------:R-:W-:Y:S01]  /*35c50*/  STL.64 [R1+0x280], R24 ;  /* 0x0002801801007387 */ /* 0x000fe20000100a00 */
[----:B------:R0:W-:Y:S02]  /*35c60*/  STL.64 [R1+0x288], R26 ;  /* 0x0002881a01007387 */ /* 0x0001e40000100a00 */
[----:B------:R-:W-:Y:S01]  /*35c70*/  IMAD.MOV.U32 R18, RZ, RZ, R24 ;  /* 0x000000ffff127224 */ /* 0x000fe200078e0018 */
[----:B0-----:R-:W2:Y:S01]  /*35c80*/  LDL.LU.64 R26, [R1+0xf68] ;  /* 0x000f6800011a7983 */ /* 0x001ea20000300a00 */
[----:B------:R-:W2:Y:S02]  /*35c90*/  LDL.LU.64 R24, [R1+0xf60] ;  /* 0x000f600001187983 */ /* 0x000ea40000300a00 */
[----:B------:R-:W-:Y:S02]  /*35ca0*/  IMAD.MOV.U32 R16, RZ, RZ, R19 ;  /* 0x000000ffff107224 */ /* 0x000fe400078e0013 */
[----:B------:R0:W-:Y:S01]  /*35cb0*/  STL.64 [R1+0xe98], R10 ;  /* 0x000e980a01007387 */ /* 0x0001e20000100a00 */
[----:B------:R-:W-:Y:S01]  /*35cc0*/  STL [R1+0xdd8], R18 ;  /* 0x000dd81201007387 */ /* 0x000fe20000100800 */
[----:B0-----:R-:W-:-:S02]  /*35cd0*/  IMAD.MOV.U32 R10, RZ, RZ, R28 ;  /* 0x000000ffff0a7224 */ /* 0x001fc400078e001c */
[----:B------:R-:W-:Y:S01]  /*35ce0*/  IMAD.MOV.U32 R11, RZ, RZ, R16 ;  /* 0x000000ffff0b7224 */ /* 0x000fe200078e0010 */
[----:B--2---:R-:W-:Y:S01]  /*35cf0*/  HMMA.16816.F32 R20, R20, R6, R24 ;  /* 0x000000061414723c */ /* 0x004fe20000001818 */
[----:B------:R-:W2:Y:S01]  /*35d00*/  LDL.LU.64 R26, [R1+0xf58] ;  /* 0x000f5800011a7983 */ /* 0x000ea20000300a00 */
[----:B------:R-:W3:Y:S11]  /*35d10*/  LDL.LU.64 R24, [R1+0xf50] ;  /* 0x000f500001187983 */ /* 0x000ef60000300a00 */
[----:B------:R-:W-:Y:S10]  /*35d20*/  @!UPT UIADD3 URZ, URZ, URZ, URZ ;  /* 0x0000003f3f3ff290 */ /* 0x000ff4000fffe03f */
[----:B------:R-:W-:Y:S01]  /*35d30*/  STL.64 [R1+0x260], R20 ;  /* 0x0002601401007387 */ /* 0x000fe20000100a00 */
[----:B------:R-:W-:Y:S02]  /*35d40*/  STL.64 [R1+0x268], R22 ;  /* 0x0002681601007387 */ /* 0x000fe40000100a00 */
[----:B------:R0:W-:Y:S02]  /*35d50*/  STL.64 [R1+0xeb0], R10 ;  /* 0x000eb00a01007387 */ /* 0x0001e40000100a00 */
[----:B0-----:R-:W-:Y:S02]  /*35d60*/  IMAD.MOV.U32 R10, RZ, RZ, R15 ;  /* 0x000000ffff0a7224 */ /* 0x001fe400078e000f */
[----:B------:R-:W-:-:S05]  /*35d70*/  IMAD.MOV.U32 R11, RZ, RZ, R14 ;  /* 0x000000ffff0b7224 */ /* 0x000fca00078e000e */
[----:B------:R0:W-:Y:S01]  /*35d80*/  STL.64 [R1+0xec8], R10 ;  /* 0x000ec80a01007387 */ /* 0x0001e20000100a00 */
[----:B------:R-:W4:Y:S02]  /*35d90*/  LDL.LU R21, [R1+0x4fc] ;  /* 0x0004fc0001157983 */ /* 0x000f240000300800 */
[----:B------:R-:W2:Y:S02]  /*35da0*/  LDL.LU R22, [R1+0x468] ;  /* 0x0004680001167983 */ /* 0x000ea40000300800 */
[----:B------:R-:W2:Y:S02]  /*35db0*/  LDL.LU R23, [R1+0x4f4] ;  /* 0x0004f40001177983 */ /* 0x000ea40000300800 */
[----:B------:R-:W-:Y:S02]  /*35dc0*/  IMAD.MOV.U32 R19, RZ, RZ, R20 ;  /* 0x000000ffff137224 */ /* 0x000fe400078e0014 */
[----:B------:R-:W-:Y:S02]  /*35dd0*/  IMAD.MOV.U32 R20, RZ, RZ, R0 ;  /* 0x000000ffff147224 */ /* 0x000fe400078e0000 */
[----:B0-----:R-:W-:-:S02]  /*35de0*/  IMAD.MOV.U32 R10, RZ, RZ, R13 ;  /* 0x000000ffff0a7224 */ /* 0x001fc400078e000d */
[----:B------:R-:W-:Y:S01]  /*35df0*/  IMAD.MOV.U32 R11, RZ, RZ, R12 ;  /* 0x000000ffff0b7224 */ /* 0x000fe200078e000c */
[----:B--2---:R-:W-:Y:S01]  /*35e00*/  STL.64 [R1+0xe90], R22 ;  /* 0x000e901601007387 */ /* 0x004fe20000100a00 */
[----:B----4-:R0:W-:Y:S02]  /*35e10*/  STL [R1+0xe88], R21 ;  /* 0x000e881501007387 */ /* 0x0101e40000100800 */
[----:B------:R-:W2:Y:S02]  /*35e20*/  LDL.LU R0, [R1+0xf4c] ;  /* 0x000f4c0001007983 */ /* 0x000ea40000300800 */
[----:B0-----:R-:W-:Y:S02]  /*35e30*/  IMAD.MOV.U32 R21, RZ, RZ, R27 ;  /* 0x000000ffff157224 */ /* 0x001fe400078e001b */
[----:B------:R-:W-:Y:S02]  /*35e40*/  IMAD.MOV.U32 R22, RZ, RZ, R26 ;  /* 0x000000ffff167224 */ /* 0x000fe400078e001a */
[----:B---3--:R-:W-:Y:S01]  /*35e50*/  IMAD.MOV.U32 R23, RZ, RZ, R25 ;  /* 0x000000ffff177224 */ /* 0x008fe200078e0019 */
[----:B------:R-:W3:Y:S01]  /*35e60*/  LDL.LU R27, [R1+0xf48] ;  /* 0x000f4800011b7983 */ /* 0x000ee20000300800 */
[----:B------:R-:W4:Y:S02]  /*35e70*/  LDL.LU R26, [R1+0xf44] ;  /* 0x000f4400011a7983 */ /* 0x000f240000300800 */
[----:B------:R-:W2:Y:S02]  /*35e80*/  LDL.LU R25, [R1+0xf40] ;  /* 0x000f400001197983 */ /* 0x000ea40000300800 */
[----:B------:R-:W-:Y:S01]  /*35e90*/  STL.64 [R1+0xee0], R10 ;  /* 0x000ee00a01007387 */ /* 0x000fe20000100a00 */
        /* <DEDUP_REMOVED lines=9> */
[----:B------:R0:W-:Y:S02]  /*35f30*/  STL.64 [R1+0xef8], R10 ;  /* 0x000ef80a01007387 */ /* 0x0001e40000100a00 */
[----:B0-----:R-:W-:Y:S02]  /*35f40*/  IMAD.MOV.U32 R10, RZ, RZ, R5 ;  /* 0x000000ffff0a7224 */ /* 0x001fe400078e0005 */
[----:B------:R-:W-:-:S05]  /*35f50*/  IMAD.MOV.U32 R11, RZ, RZ, R4 ;  /* 0x000000ffff0b7224 */ /* 0x000fca00078e0004 */
[----:B------:R-:W-:Y:S04]  /*35f60*/  STL.64 [R1+0xf10], R10 ;  /* 0x000f100a01007387 */ /* 0x000fe80000100a00 */
[----:B--2---:R3:W-:Y:S01]  /*35f70*/  STL.64 [R1+0xec0], R22 ;  /* 0x000ec01601007387 */ /* 0x0047e20000100a00 */
[----:B------:R0:W-:Y:S02]  /*35f80*/  STL.64 [R1+0xeb8], R20 ;  /* 0x000eb81401007387 */ /* 0x0001e40000100a00 */
[----:B---3--:R-:W-:Y:S02]  /*35f90*/  IMAD.MOV.U32 R22, RZ, RZ, R27 ;  /* 0x000000ffff167224 */ /* 0x008fe400078e001b */
[----:B0-----:R-:W-:Y:S02]  /*35fa0*/  IMAD.MOV.U32 R20, RZ, RZ, R25 ;  /* 0x000000ffff147224 */ /* 0x001fe400078e0019 */
[----:B------:R-:W-:Y:S01]  /*35fb0*/  IMAD.MOV.U32 R23, RZ, RZ, R0 ;  /* 0x000000ffff177224 */ /* 0x000fe200078e0000 */
[----:B------:R-:W2:Y:S01]  /*35fc0*/  LDL.LU R25, [R1+0xf38] ;  /* 0x000f380001197983 */ /* 0x000ea20000300800 */
[----:B----4-:R-:W-:-:S02]  /*35fd0*/  IMAD.MOV.U32 R21, RZ, RZ, R26 ;  /* 0x000000ffff157224 */ /* 0x010fc400078e001a */
[----:B------:R-:W2:Y:S02]  /*35fe0*/  LDL.LU R26, [R1+0xf34] ;  /* 0x000f3400011a7983 */ /* 0x000ea40000300800 */
[----:B------:R-:W2:Y:S01]  /*35ff0*/  LDL.LU R27, [R1+0xf30] ;  /* 0x000f3000011b7983 */ /* 0x000ea20000300800 */
[----:B------:R-:W3:Y:S01]  /*36000*/  LDL.LU R0, [R1+0xf2c] ;  /* 0x000f2c0001007983 */ /* 0x000ee20000300800 */
[----:B------:R-:W-:Y:S02]  /*36010*/  STL.64 [R1+0xed8], R22 ;  /* 0x000ed81601007387 */ /* 0x000fe40000100a00 */
[----:B------:R0:W-:Y:S02]  /*36020*/  STL.64 [R1+0xed0], R20 ;  /* 0x000ed01401007387 */ /* 0x0001e40000100a00 */
        /* <DEDUP_REMOVED lines=9> */
[----:B---3--:R-:W-:-:S02]  /*360c0*/  IMAD.MOV.U32 R23, RZ, RZ, R0 ;  /* 0x000000ffff177224 */ /* 0x008fc400078e0000 */
[----:B------:R-:W3:Y:S04]  /*360d0*/  LDL.LU R0, [R1+0xf28] ;  /* 0x000f280001007983 */ /* 0x000ee80000300800 */
[----:B----4-:R-:W-:Y:S01]  /*360e0*/  STL.64 [R1+0xf08], R22 ;  /* 0x000f081601007387 */ /* 0x010fe20000100a00 */
[----:B--2---:R0:W-:Y:S03]  /*360f0*/  STL.64 [R1+0xf00], R20 ;  /* 0x000f001401007387 */ /* 0x0041e60000100a00 */
[----:B0-----:R-:W2:Y:S01]  /*36100*/  LDL.LU R20, [R1+0xc0] ;  /* 0x0000c00001147983 */ /* 0x001ea20000300800 */
[----:B------:R-:W2:Y:S02]  /*36110*/  LDL.LU R21, [R1+0xc4] ;  /* 0x0000c40001157983 */ /* 0x000ea40000300800 */
[----:B------:R-:W4:Y:S02]  /*36120*/  LDL.LU R22, [R1+0xc8] ;  /* 0x0000c80001167983 */ /* 0x000f240000300800 */
[----:B------:R-:W4:Y:S02]  /*36130*/  LDL.LU R23, [R1+0xcc] ;  /* 0x0000cc0001177983 */ /* 0x000f240000300800 */
[----:B------:R-:W-:-:S02]  /*36140*/  IMAD.MOV.U32 R10, RZ, RZ, R3 ;  /* 0x000000ffff0a7224 */ /* 0x000fc400078e0003 */
[----:B------:R-:W-:Y:S01]  /*36150*/  IMAD.MOV.U32 R11, RZ, RZ, R2 ;  /* 0x000000ffff0b7224 */ /* 0x000fe200078e0002 */
[----:B----4-:R-:W-:Y:S01]  /*36160*/  STL.64 [R1+0xf20], R22 ;  /* 0x000f201601007387 */ /* 0x010fe20000100a00 */
[----:B--2---:R0:W-:Y:S03]  /*36170*/  STL.64 [R1+0xf18], R20 ;  /* 0x000f181401007387 */ /* 0x0041e60000100a00 */
[----:B0-----:R-:W2:Y:S01]  /*36180*/  LDL.LU R20, [R1+0xd0] ;  /* 0x0000d00001147983 */ /* 0x001ea20000300800 */
[----:B------:R-:W2:Y:S02]  /*36190*/  LDL.LU R21, [R1+0xd4] ;  /* 0x0000d40001157983 */ /* 0x000ea40000300800 */
[----:B------:R-:W2:Y:S02]  /*361a0*/  LDL.LU R22, [R1+0xd8] ;  /* 0x0000d80001167983 */ /* 0x000ea40000300800 */
[----:B---3--:R-:W-:Y:S01]  /*361b0*/  IMAD.MOV.U32 R23, RZ, RZ, R0 ;  /* 0x000000ffff177224 */ /* 0x008fe200078e0000 */
[----:B------:R-:W3:Y:S01]  /*361c0*/  LDL.LU R18, [R1+0x4f0] ;  /* 0x0004f00001127983 */ /* 0x000ee20000300800 */
        /* <DEDUP_REMOVED lines=13> */
[----:B------:R0:W-:Y:S02]  /*362a0*/  STL [R1+0xddc], R19 ;  /* 0x000ddc1301007387 */ /* 0x0001e40000100800 */
[----:B0-----:R-:W3:Y:S01]  /*362b0*/  LDL R19, [R1+0xd08] ;  /* 0x000d080001137983 */ /* 0x001ee20000100800 */
        /* <DEDUP_REMOVED lines=42> */
[----:B--2---:R-:W-:Y:S02]  /*36560*/  HMMA.16816.F32 R8, R24, R10, R20 ;  /* 0x0000000a1808723c */ /* 0x004fe40000001814 */
[----:B------:R-:W2:Y:S01]  /*36570*/  LDL.LU.64 R22, [R1+0xe90] ;  /* 0x000e900001167983 */ /* 0x000ea20000300a00 */
[----:B------:R-:W2:Y:S11]  /*36580*/  LDL.LU R21, [R1+0xe88] ;  /* 0x000e880001157983 */ /* 0x000eb60000300800 */
[----:B------:R-:W-:Y:S09]  /*36590*/  @!UPT UIADD3 URZ, URZ, URZ, URZ ;  /* 0x0000003f3f3ff290 */ /* 0x000ff2000fffe03f */
[----:B------:R-:W-:Y:S01]  /*365a0*/  STL.64 [R1+0x240], R8 ;  /* 0x0002400801007387 */ /* 0x000fe20000100a00 */
[----:B------:R0:W-:Y:S02]  /*365b0*/  STL.64 [R1+0x248], R10 ;  /* 0x0002480a01007387 */ /* 0x0001e40000100a00 */
[----:B------:R-:W-:Y:S02]  /*365c0*/  IMAD.MOV.U32 R20, RZ, RZ, R11 ;  /* 0x000000ffff147224 */ /* 0x000fe400078e000b */
[----:B0-----:R-:W2:Y:S01]  /*365d0*/  LDL.LU.64 R10, [R1+0xe80] ;  /* 0x000e8000010a7983 */ /* 0x001ea20000300a00 */
[----:B------:R-:W2:Y:S02]  /*365e0*/  LDL.LU.64 R8, [R1+0xe78] ;  /* 0x000e780001087983 */ /* 0x000ea40000300a00 */
[----:B------:R-:W-:Y:S01]  /*365f0*/  STL [R1+0xde0], R20 ;  /* 0x000de01401007387 */ /* 0x000fe20000100800 */
[----:B---3--:R-:W-:Y:S02]  /*36600*/  IADD3 R18, P1, R18, UR12, RZ ;  /* 0x0000000c12127c10 */ /* 0x008fe4000ff3e0ff */
[----:B----4-:R-:W-:-:S02]  /*36610*/  IADD3 R17, P2, R17, UR12, RZ ;  /* 0x0000000c11117c10 */ /* 0x010fc4000ff5e0ff */
[----:B------:R-:W-:Y:S02]  /*36620*/  IADD3 R16, P3, R16, UR12, RZ ;  /* 0x0000000c10107c10 */ /* 0x000fe4000ff7e0ff */
[----:B------:R-:W-:Y:S01]  /*36630*/  IADD3.X R29, R29, UR6, RZ, P1, !PT ;  /* 0x000000061d1d7c10 */ /* 0x000fe20008ffe4ff */
[----:B------:R-:W-:Y:S01]  /*36640*/  IADD3 R28, P1, R28, UR12, RZ ;  /* 0x0000000c1c1c7c10 */ /* 0x000fe2000ff3e0ff */
[----:B--2---:R-:W-:Y:S02]  /*36650*/  IADD3 R22, P5, R22, UR12, RZ ;  /* 0x0000000c16167c10 */ /* 0x004fe4000ffbe0ff */
[----:B------:R-:W-:Y:S02]  /*36660*/  IADD3 R21, P4, R21, UR12, RZ ;  /* 0x0000000c15157c10 */ /* 0x000fe4000ff9e0ff */
[----:B------:R-:W-:Y:S02]  /*36670*/  IADD3 R23, P6, R23, UR12, RZ ;  /* 0x0000000c17177c10 */ /* 0x000fe4000ffde0ff */
[----:B------:R-:W-:Y:S01]  /*36680*/  IADD3.X R15, R15, UR6, RZ, P4, !PT ;  /* 0x000000060f0f7c10 */ /* 0x000fe2000a7fe4ff */
[----:B------:R-:W-:Y:S01]  /*36690*/  HMMA.16816.F32 R8, R24, R6, R8 ;  /* 0x000000061808723c */ /* 0x000fe20000001808 */
[----:B------:R-:W-:-:S02]  /*366a0*/  IADD3 R14, P4, R14, UR12, RZ ;  /* 0x0000000c0e0e7c10 */ /* 0x000fc4000ff9e0ff */
[----:B------:R-:W-:Y:S01]  /*366b0*/  IADD3.X R12, R12, UR6, RZ, P5, !PT ;  /* 0x000000060c0c7c10 */ /* 0x000fe2000affe4ff */
[----:B------:R-:W-:Y:S01]  /*366c0*/  IADD3 R13, P5, R13, UR12, RZ ;  /* 0x0000000c0d0d7c10 */ /* 0x000fe2000ffbe0ff */
[----:B------:R-:W-:Y:S01]  /*366d0*/  IADD3.X R5, R5, UR6, RZ, P6, !PT ;  /* 0x0000000605057c10 */ /* 0x000fe2000b7fe4ff */
[----:B------:R-:W-:Y:S11]  /*366e0*/  IADD3 R4, P6, R4, UR12, RZ ;  /* 0x0000000c04047c10 */ /* 0x000ff6000ffde0ff */
[----:B------:R-:W-:Y:S07]  /*366f0*/  @!UPT UIADD3 URZ, URZ, URZ, URZ ;  /* 0x0000003f3f3ff290 */ /* 0x000fee000fffe03f */
[----:B------:R-:W-:Y:S01]  /*36700*/  IMAD.MOV.U32 R6, RZ, RZ, R11 ;  /* 0x000000ffff067224 */ /* 0x000fe200078e000b */
[----:B------:R-:W-:Y:S01]  /*36710*/  STL.64 [R1+0x250], R8 ;  /* 0x0002500801007387 */ /* 0x000fe20000100a00 */
[----:B------:R-:W-:Y:S03]  /*36720*/  STL.64 [R1+0x258], R10 ;  /* 0x0002580a01007387 */ /* 0x000fe60000100a00 */
[----:B------:R0:W-:Y:S01]  /*36730*/  STL [R1+0xde4], R6 ;  /* 0x000de40601007387 */ /* 0x0001e20000100800 */
[----:B------:R-:W-:Y:S02]  /*36740*/  STL [R1+0x4fc], R21 ;  /* 0x0004fc1501007387 */ /* 0x000fe40000100800 */
[----:B------:R-:W-:Y:S02]  /*36750*/  STL [R1+0x468], R22 ;  /* 0x0004681601007387 */ /* 0x000fe40000100800 */
[----:B------:R-:W-:Y:S01]  /*36760*/  STL [R1+0x4f4], R23 ;  /* 0x0004f41701007387 */ /* 0x000fe20000100800 */
[----:B------:R-:W-:Y:S01]  /*36770*/  STL [R1+0x4f0], R18 ;  /* 0x0004f01201007387 */ /* 0x000fe20000100800 */
        /* <DEDUP_REMOVED lines=10> */
[----:B0-----:R-:W2:Y:S01]  /*36820*/  LDL.LU R6, [R1+0x4b0] ;  /* 0x0004b00001067983 */ /* 0x001ea20000300800 */
[----:B------:R-:W-:Y:S01]  /*36830*/  IADD3.X R3, R3, UR6, RZ, P2, !PT ;  /* 0x0000000603037c10 */ /* 0x000fe200097fe4ff */
[----:B------:R-:W-:-:S04]  /*36840*/  IADD3 R2, P2, R2, UR12, RZ ;  /* 0x0000000c02027c10 */ /* 0x000fc8000ff5e0ff */
[----:B------:R-:W-:Y:S04]  /*36850*/  STL [R1+0x458], R3 ;  /* 0x0004580301007387 */ /* 0x000fe80000100800 */
[----:B--2---:R0:W-:Y:S01]  /*36860*/  STL [R1+0xe70], R6 ;  /* 0x000e700601007387 */ /* 0x0041e20000100800 */
[----:B------:R-:W-:Y:S03]  /*36870*/  STL [R1+0x4c0], R2 ;  /* 0x0004c00201007387 */ /* 0x000fe60000100800 */
[----:B0-----:R-:W2:Y:S01]  /*36880*/  LDL.LU R6, [R1+0x4dc] ;  /* 0x0004dc0001067983 */ /* 0x001ea20000300800 */
[----:B------:R-:W-:-:S05]  /*36890*/  IADD3.X R0, R0, UR6, RZ, P3, !PT ;  /* 0x0000000600007c10 */ /* 0x000fca0009ffe4ff */
[----:B------:R-:W-:Y:S01]  /*368a0*/  STL [R1+0x4e4], R0 ;  /* 0x0004e40001007387 */ /* 0x000fe20000100800 */
[----:B------:R-:W-:-:S06]  /*368b0*/  UIADD3 UR4, UR4, 0x1, URZ ;  /* 0x0000000104047890 */ /* 0x000fcc000fffe03f */
[----:B------:R-:W-:Y:S01]  /*368c0*/  ISETP.NE.U32.AND P0, PT, R19, UR4, PT ;  /* 0x0000000413007c0c */ /* 0x000fe2000bf05070 */
[----:B--2---:R0:W-:Y:S04]  /*368d0*/  STL [R1+0xe74], R6 ;  /* 0x000e740601007387 */ /* 0x0041e80000100800 */
[----:B0-----:R-:W2:Y:S01]  /*368e0*/  LDL.LU R6, [R1+0x4b8] ;  /* 0x0004b80001067983 */ /* 0x001ea20000300800 */
[----:B------:R-:W3:Y:S02]  /*368f0*/  LDL.LU R24, [R1+0x4d4] ;  /* 0x0004d40001187983 */ /* 0x000ee40000300800 */
[----:B------:R-:W4:Y:S02]  /*36900*/  LDL.LU R25, [R1+0x4a8] ;  /* 0x0004a80001197983 */ /* 0x000f240000300800 */
        /* <DEDUP_REMOVED lines=26> */
[----:B--2---:R-:W-:-:S05]  /*36ab0*/  IADD3 R6, P3, R6, UR12, RZ ;  /* 0x0000000c06067c10 */ /* 0x004fca000ff7e0ff */
[----:B------:R0:W-:Y:S04]  /*36ac0*/  STL [R1+0x4b8], R6 ;  /* 0x0004b80601007387 */ /* 0x0001e80000100800 */
[----:B0-----:R-:W2:Y:S02]  /*36ad0*/  LDL.LU R6, [R1+0xe74] ;  /* 0x000e740001067983 */ /* 0x001ea40000300800 */
[----:B--2---:R-:W-:-:S05]  /*36ae0*/  IADD3.X R6, R6, UR6, RZ, P4, !PT ;  /* 0x0000000606067c10 */ /* 0x004fca000a7fe4ff */
[----:B------:R0:W-:Y:S04]  /*36af0*/  STL [R1+0x4dc], R6 ;  /* 0x0004dc0601007387 */ /* 0x0001e80000100800 */
[----:B0-----:R-:W2:Y:S01]  /*36b00*/  LDL.LU R6, [R1+0xe70] ;  /* 0x000e700001067983 */ /* 0x001ea20000300800 */
[----:B---3--:R-:W-:Y:S01]  /*36b10*/  IADD3.X R24, R24, UR6, RZ, P5, !PT ;  /* 0x0000000618187c10 */ /* 0x008fe2000affe4ff */
[----:B----4-:R-:W-:Y:S01]  /*36b20*/  IADD3 R25, P5, R25, UR12, RZ ;  /* 0x0000000c19197c10 */ /* 0x010fe2000ffbe0ff */
[----:B------:R-:W-:Y:S01]  /*36b30*/  IADD3.X R26, R26, UR6, RZ, P6, !PT ;  /* 0x000000061a1a7c10 */ /* 0x000fe2000b7fe4ff */
[----:B------:R-:W-:Y:S01]  /*36b40*/  IADD3 R27, P6, R27, UR12, RZ ;  /* 0x0000000c1b1b7c10 */ /* 0x000fe2000ffde0ff */
        /* <DEDUP_REMOVED lines=16> */
[----:B------:R-:W-:-:S02]  /*36c50*/  IADD3.X R28, R28, UR6, RZ, P5, !PT ;  /* 0x000000061c1c7c10 */ /* 0x000fc4000affe4ff */
[----:B--2---:R-:W-:-:S05]  /*36c60*/  IADD3 R6, P4, R6, UR12, RZ ;  /* 0x0000000c06067c10 */ /* 0x004fca000ff9e0ff */
[----:B------:R0:W-:Y:S01]  /*36c70*/  STL [R1+0x4b0], R6 ;  /* 0x0004b00601007387 */ /* 0x0001e20000100800 */
[----:B------:R-:W-:Y:S02]  /*36c80*/  STL [R1+0x4d4], R24 ;  /* 0x0004d41801007387 */ /* 0x000fe40000100800 */
[----:B------:R-:W-:Y:S02]  /*36c90*/  STL [R1+0x4a8], R25 ;  /* 0x0004a81901007387 */ /* 0x000fe40000100800 */
[----:B------:R-:W-:Y:S01]  /*36ca0*/  STL [R1+0x4cc], R26 ;  /* 0x0004cc1a01007387 */ /* 0x000fe20000100800 */
[----:B------:R-:W-:Y:S01]  /*36cb0*/  STL [R1+0x4a0], R27 ;  /* 0x0004a01b01007387 */ /* 0x000fe20000100800 */
[----:B------:R-:W-:Y:S02]  /*36cc0*/  STL [R1+0x4c4], R7 ;  /* 0x0004c40701007387 */ /* 0x000fe40000100800 */
[----:B------:R-:W-:Y:S01]  /*36cd0*/  STL [R1+0x498], R8 ;  /* 0x0004980801007387 */ /* 0x000fe20000100800 */
[----:B------:R-:W-:Y:S01]  /*36ce0*/  IADD3.X R19, R19, UR6, RZ, P4, !PT ;  /* 0x0000000613137c10 */ /* 0x000fe2000a7fe4ff */
[----:B------:R-:W-:Y:S01]  /*36cf0*/  STL [R1+0x4bc], R9 ;  /* 0x0004bc0901007387 */ /* 0x000fe20000100800 */
[----:B------:R-:W-:Y:S01]  /*36d00*/  IADD3 R21, P4, R21, UR12, RZ ;  /* 0x0000000c15157c10 */ /* 0x000fe2000ff9e0ff */
        /* <DEDUP_REMOVED lines=11> */
[----:B------:R-:W-:Y:S01]  /*36dc0*/  IADD3.X R4, R4, UR6, RZ, P4, !PT ;  /* 0x0000000604047c10 */ /* 0x000fe2000a7fe4ff */
[----:B------:R-:W-:Y:S01]  /*36dd0*/  STL [R1+0x48c], R14 ;  /* 0x00048c0e01007387 */ /* 0x000fe20000100800 */
[----:B------:R-:W-:Y:S01]  /*36de0*/  IADD3 R29, P4, R29, UR12, RZ ;  /* 0x0000000c1d1d7c10 */ /* 0x000fe2000ff9e0ff */
[----:B------:R-:W-:Y:S01]  /*36df0*/  STL [R1+0x44c], R12 ;  /* 0x00044c0c01007387 */ /* 0x000fe20000100800 */
[----:B------:R-:W-:Y:S02]  /*36e00*/  STL [R1+0x484], R13 ;  /* 0x0004840d01007387 */ /* 0x000fe40000100800 */
[----:B------:R-:W-:Y:S02]  /*36e10*/  STL [R1+0x444], R5 ;  /* 0x0004440501007387 */ /* 0x000fe40000100800 */
[----:B------:R-:W-:Y:S01]  /*36e20*/  STL [R1+0x47c], R4 ;  /* 0x00047c0401007387 */ /* 0x000fe20000100800 */
[----:B------:R-:W-:Y:S01]  /*36e30*/  STL [R1+0x43c], R29 ;  /* 0x00043c1d01007387 */ /* 0x000fe20000100800 */
[----:B------:R-:W-:Y:S02]  /*36e40*/  STL [R1+0x474], R28 ;  /* 0x0004741c01007387 */ /* 0x000fe40000100800 */
[----:B0-----:R-:W2:Y:S01]  /*36e50*/  LDL.LU R6, [R1+0x448] ;  /* 0x0004480001067983 */ /* 0x001ea20000300800 */
[----:B------:R-:W-:-:S02]  /*36e60*/  IADD3 R3, P5, R3, UR12, RZ ;  /* 0x0000000c03037c10 */ /* 0x000fc4000ffbe0ff */
[----:B------:R-:W-:-:S03]  /*36e70*/  IADD3.X R2, R2, UR6, RZ, P6, !PT ;  /* 0x0000000602027c10 */ /* 0x000fc6000b7fe4ff */
[----:B------:R-:W-:Y:S04]  /*36e80*/  STL [R1+0x434], R3 ;  /* 0x0004340301007387 */ /* 0x000fe80000100800 */
[----:B--2---:R0:W-:Y:S01]  /*36e90*/  STL [R1+0xe68], R6 ;  /* 0x000e680601007387 */ /* 0x0041e20000100800 */
[----:B------:R-:W-:Y:S03]  /*36ea0*/  STL [R1+0x46c], R2 ;  /* 0x00046c0201007387 */ /* 0x000fe60000100800 */
[----:B0-----:R-:W2:Y:S01]  /*36eb0*/  LDL.LU R6, [R1+0x424] ;  /* 0x0004240001067983 */ /* 0x001ea20000300800 */
[----:B------:R-:W-:-:S05]  /*36ec0*/  IADD3 R0, P6, R0, UR12, RZ ;  /* 0x0000000c00007c10 */ /* 0x000fca000ffde0ff */
[----:B------:R-:W-:Y:S04]  /*36ed0*/  STL [R1+0x42c], R0 ;  /* 0x00042c0001007387 */ /* 0x000fe80000100800 */
        /* <DEDUP_REMOVED lines=30> */
[----:B--2---:R-:W-:-:S05]  /*370c0*/  IADD3.X R6, R6, UR6, RZ, P1, !PT ;  /* 0x0000000606067c10 */ /* 0x004fca0008ffe4ff */
[----:B------:R0:W-:Y:S04]  /*370d0*/  STL [R1+0x450], R6 ;  /* 0x0004500601007387 */ /* 0x0001e80000100800 */
[----:B0-----:R-:W2:Y:S02]  /*370e0*/  LDL.LU R6, [R1+0xe6c] ;  /* 0x000e6c0001067983 */ /* 0x001ea40000300800 */
[----:B--2---:R-:W-:-:S05]  /*370f0*/  IADD3 R6, P1, R6, UR12, RZ ;  /* 0x0000000c06067c10 */ /* 0x004fca000ff3e0ff */
[----:B------:R0:W-:Y:S04]  /*37100*/  STL [R1+0x424], R6 ;  /* 0x0004240601007387 */ /* 0x0001e80000100800 */
[----:B0-----:R-:W2:Y:S01]  /*37110*/  LDL.LU R6, [R1+0xe68] ;  /* 0x000e680001067983 */ /* 0x001ea20000300800 */
[----:B----4-:R-:W-:Y:S01]  /*37120*/  IADD3.X R25, R25, UR6, RZ, P3, !PT ;  /* 0x0000000619197c10 */ /* 0x010fe20009ffe4ff */
[----:B---3--:R-:W-:Y:S01]  /*37130*/  IADD3 R26, P3, R26, UR12, RZ ;  /* 0x0000000c1a1a7c10 */ /* 0x008fe2000ff7e0ff */
        /* <DEDUP_REMOVED lines=18> */
[----:B--2---:R-:W-:Y:S01]  /*37260*/  IADD3.X R6, R6, UR6, RZ, P2, !PT ;  /* 0x0000000606067c10 */ /* 0x004fe200097fe4ff */
[----:B------:R-:W-:-:S04]  /*37270*/  IADD3 R24, P2, R24, UR12, RZ ;  /* 0x0000000c18187c10 */ /* 0x000fc8000ff5e0ff */
        /* <DEDUP_REMOVED lines=1543> */
[----:B--2---:R-:W-:Y:S01]  /*3d2f0*/  IADD3.X R6, R6, UR7, RZ, P4, !PT ;  /* 0x0000000706067c10 */ /* 0x004fe2000a7fe4ff */
[----:B------:R-:W-:-:S04]  /*3d300*/  IADD3 R20, P4, R20, UR9, RZ ;  /* 0x0000000914147c10 */ /* 0x000fc8000ff9e0ff */
[----:B------:R0:W-:Y:S04]  /*3d310*/  STL [R1+0x5a4], R6 ;  /* 0x0005a40601007387 */ /* 0x0001e80000100800 */
[----:B0-----:R0:W5:Y:S01]  /*3d320*/  LDL.LU R6, [R1+0xde4] ;  /* 0x000de40001067983 */ /* 0x0011620000300800 */
[----:B------:R1:W-:Y:S03]  /*3d330*/  STL [R1+0x578], R20 ;  /* 0x0005781401007387 */ /* 0x0003e60000100800 */
[----:B-1----:R0:W5:Y:S01]  /*3d340*/  LDL.LU R20, [R1+0xde0] ;  /* 0x000de00001147983 */ /* 0x0021620000300800 */
[----:B------:R1:W-:Y:S03]  /*3d350*/  STL [R1+0x59c], R19 ;  /* 0x00059c1301007387 */ /* 0x0003e60000100800 */
[----:B-1----:R0:W5:Y:S01]  /*3d360*/  LDL.LU R19, [R1+0xddc] ;  /* 0x000ddc0001137983 */ /* 0x0021620000300800 */
[----:B------:R1:W-:Y:S03]  /*3d370*/  STL [R1+0x570], R18 ;  /* 0x0005701201007387 */ /* 0x0003e60000100800 */
[----:B-1----:R0:W5:Y:S01]  /*3d380*/  LDL.LU R18, [R1+0xdd8] ;  /* 0x000dd80001127983 */ /* 0x0021620000300800 */
[----:B------:R1:W-:Y:S03]  /*3d390*/  STL [R1+0x594], R17 ;  /* 0x0005941101007387 */ /* 0x0003e60000100800 */
[----:B-1----:R0:W5:Y:S01]  /*3d3a0*/  LDL.LU R17, [R1+0xdd4] ;  /* 0x000dd40001117983 */ /* 0x0021620000300800 */
[----:B------:R1:W-:Y:S01]  /*3d3b0*/  STL [R1+0x568], R16 ;  /* 0x0005681001007387 */ /* 0x0003e20000100800 */
[----:B------:R-:W-:-:S02]  /*3d3c0*/  IADD3.X R29, R29, UR7, RZ, P4, !PT ;  /* 0x000000071d1d7c10 */ /* 0x000fc4000a7fe4ff */
[----:B-1----:R0:W5:Y:S01]  /*3d3d0*/  LDL.LU R16, [R1+0xdd0] ;  /* 0x000dd00001107983 */ /* 0x0021620000300800 */
[----:B------:R1:W-:Y:S01]  /*3d3e0*/  STL [R1+0x58c], R15 ;  /* 0x00058c0f01007387 */ /* 0x0003e20000100800 */
[----:B------:R-:W-:Y:S02]  /*3d3f0*/  IADD3 R28, P4, R28, UR9, RZ ;  /* 0x000000091c1c7c10 */ /* 0x000fe4000ff9e0ff */
[----:B-1----:R0:W5:Y:S01]  /*3d400*/  LDL.LU R15, [R1+0xdcc] ;  /* 0x000dcc00010f7983 */ /* 0x0021620000300800 */
        /* <DEDUP_REMOVED lines=19> */
[----:B-1----:R-:W2:Y:S01]  /*3d540*/  LDL.LU R0, [R1+0xda4] ;  /* 0x000da40001007983 */ /* 0x002ea20000300800 */
[----:B------:R-:W-:-:S02]  /*3d550*/  IADD3 R24, P6, R24, UR9, RZ ;  /* 0x0000000918187c10 */ /* 0x000fc4000ffde0ff */
[----:B------:R-:W-:Y:S01]  /*3d560*/  IADD3.X R25, R25, UR7, RZ, P1, !PT ;  /* 0x0000000719197c10 */ /* 0x000fe20008ffe4ff */
[----:B------:R-:W-:Y:S01]  /*3d570*/  IADD3 R26, P1, R26, UR9, RZ ;  /* 0x000000091a1a7c10 */ /* 0x000fe2000ff3e0ff */
[----:B------:R-:W-:Y:S01]  /*3d580*/  IADD3.X R27, R27, UR7, RZ, P2, !PT ;  /* 0x000000071b1b7c10 */ /* 0x000fe200097fe4ff */
[----:B------:R-:W-:Y:S01]  /*3d590*/  IADD3 R7, P2, R7, UR9, RZ ;  /* 0x0000000907077c10 */ /* 0x000fe2000ff5e0ff */
[----:B------:R-:W-:Y:S01]  /*3d5a0*/  STL [R1+0x538], R24 ;  /* 0x0005381801007387 */ /* 0x000fe20000100800 */
[----:B------:R-:W-:Y:S01]  /*3d5b0*/  IADD3.X R8, R8, UR7, RZ, P3, !PT ;  /* 0x0000000708087c10 */ /* 0x000fe20009ffe4ff */
[----:B------:R-:W-:Y:S01]  /*3d5c0*/  STL [R1+0x55c], R25 ;  /* 0x00055c1901007387 */ /* 0x000fe20000100800 */
[----:B------:R-:W-:Y:S01]  /*3d5d0*/  IADD3 R9, P3, R9, UR9, RZ ;  /* 0x0000000909097c10 */ /* 0x000fe2000ff7e0ff */
[----:B------:R-:W-:Y:S01]  /*3d5e0*/  STL [R1+0x530], R26 ;  /* 0x0005301a01007387 */ /* 0x000fe20000100800 */
[----:B------:R-:W-:Y:S01]  /*3d5f0*/  IADD3.X R10, R10, UR7, RZ, P4, !PT ;  /* 0x000000070a0a7c10 */ /* 0x000fe2000a7fe4ff */
[----:B------:R-:W-:Y:S01]  /*3d600*/  STL [R1+0x554], R27 ;  /* 0x0005541b01007387 */ /* 0x000fe20000100800 */
[----:B------:R-:W-:Y:S01]  /*3d610*/  IADD3.X R11, R11, UR7, RZ, P5, !PT ;  /* 0x000000070b0b7c10 */ /* 0x000fe2000affe4ff */
[----:B------:R-:W-:Y:S01]  /*3d620*/  STL [R1+0x528], R7 ;  /* 0x0005280701007387 */ /* 0x000fe20000100800 */
[----:B------:R-:W-:Y:S01]  /*3d630*/  IADD3.X R21, R21, UR7, RZ, P6, !PT ;  /* 0x0000000715157c10 */ /* 0x000fe2000b7fe4ff */
[----:B------:R-:W-:Y:S02]  /*3d640*/  STL [R1+0x54c], R8 ;  /* 0x00054c0801007387 */ /* 0x000fe40000100800 */
[----:B------:R-:W-:Y:S01]  /*3d650*/  STL [R1+0x520], R9 ;  /* 0x0005200901007387 */ /* 0x000fe20000100800 */
[----:B------:R-:W-:Y:S01]  /*3d660*/  IADD3.X R22, R22, UR7, RZ, P1, !PT ;  /* 0x0000000716167c10 */ /* 0x000fe20008ffe4ff */
[----:B------:R-:W-:Y:S01]  /*3d670*/  STL [R1+0x544], R10 ;  /* 0x0005440a01007387 */ /* 0x000fe20000100800 */
[----:B------:R-:W-:Y:S01]  /*3d680*/  IADD3.X R23, R23, UR7, RZ, P2, !PT ;  /* 0x0000000717177c10 */ /* 0x000fe200097fe4ff */
[----:B------:R-:W-:Y:S02]  /*3d690*/  STL [R1+0x53c], R11 ;  /* 0x00053c0b01007387 */ /* 0x000fe40000100800 */
[----:B------:R-:W-:Y:S01]  /*3d6a0*/  STL [R1+0x534], R21 ;  /* 0x0005341501007387 */ /* 0x000fe20000100800 */
[----:B--2---:R-:W-:-:S05]  /*3d6b0*/  IADD3.X R0, R0, UR7, RZ, P3, !PT ;  /* 0x0000000700007c10 */ /* 0x004fca0009ffe4ff */
[----:B------:R1:W-:Y:S01]  /*3d6c0*/  STL [R1+0x51c], R0 ;  /* 0x00051c0001007387 */ /* 0x0003e20000100800 */
[----:B------:R0:W-:Y:S03]  /*3d6d0*/  STL [R1+0x52c], R22 ;  /* 0x00052c1601007387 */ /* 0x0001e60000100800 */
[----:B-1----:R0:W5:Y:S01]  /*3d6e0*/  LDL.LU R0, [R1+0xda0] ;  /* 0x000da00001007983 */ /* 0x0021620000300800 */
[----:B------:R0:W-:Y:S01]  /*3d6f0*/  STL [R1+0x524], R23 ;  /* 0x0005241701007387 */ /* 0x0001e20000100800 */
[----:B------:R-:W-:Y:S01]  /*3d700*/  @!P0 CALL.REL.NOINC `(.L_x_2) ;  /* 0x0000001000008944 */ /* 0x000fe20003c00000 */
[----:B------:R-:W-:Y:S05]  /*3d710*/  BRA `(.L_x_3) ;  /* 0xfffdce0000007947 */ /* 0x000fea000383ffff */
.L_x_2:
[----:B-----5:R1:W-:Y:S04]  /*3d720*/  STL [R1+0xe50], R18 ;  /* 0x000e501201007387 */ /* 0x0203e80000100800 */
[----:B-1----:R-:W2:Y:S04]  /*3d730*/  LDL.LU R18, [R1+0x1e0] ;  /* 0x0001e00001127983 */ /* 0x002ea80000300800 */
[----:B--2---:R1:W-:Y:S04]  /*3d740*/  STL [R1+0xe58], R18 ;  /* 0x000e581201007387 */ /* 0x0043e80000100800 */
        /* <DEDUP_REMOVED lines=24> */
[----:B------:R2:W-:Y:S01]  /*3d8d0*/  STL [R1+0xe4c], R19 ;  /* 0x000e4c1301007387 */ /* 0x0005e20000100800 */
[----:B-1----:R-:W-:-:S03]  /*3d8e0*/  IMAD.MOV.U32 R18, RZ, RZ, R20 ;  /* 0x000000ffff127224 */ /* 0x002fc600078e0014 */
[----:B--2---:R-:W2:Y:S04]  /*3d8f0*/  LDL.LU R19, [R1+0x1f0] ;  /* 0x0001f00001137983 */ /* 0x004ea80000300800 */
        /* <DEDUP_REMOVED lines=30> */
[----:B------:R1:W-:Y:S04]  /*3dae0*/  STL [R1+0xe44], R17 ;  /* 0x000e441101007387 */ /* 0x0003e80000100800 */
[----:B-1----:R-:W3:Y:S04]  /*3daf0*/  LDL.LU R17, [R1+0x210] ;  /* 0x0002100001117983 */ /* 0x002ee80000300800 */
[----:B------:R1:W-:Y:S04]  /*3db00*/  STL [R1+0xe40], R14 ;  /* 0x000e400e01007387 */ /* 0x0003e80000100800 */
[----:B-1----:R-:W3:Y:S04]  /*3db10*/  LDL.LU R14, [R1+0x220] ;  /* 0x00022000010e7983 */ /* 0x002ee80000300800 */
[----:B------:R1:W-:Y:S04]  /*3db20*/  STL [R1+0xe3c], R15 ;  /* 0x000e3c0f01007387 */ /* 0x0003e80000100800 */
[----:B-1----:R-:W4:Y:S04]  /*3db30*/  LDL.LU R15, [R1+0x26c] ;  /* 0x00026c00010f7983 */ /* 0x002f280000300800 */
[----:B------:R1:W-:Y:S04]  /*3db40*/  STL [R1+0xe38], R13 ;  /* 0x000e380d01007387 */ /* 0x0003e80000100800 */
[----:B-1----:R-:W4:Y:S04]  /*3db50*/  LDL.LU R13, [R1+0x28c] ;  /* 0x00028c00010d7983 */ /* 0x002f280000300800 */
[----:B------:R1:W-:Y:S04]  /*3db60*/  STL [R1+0xe34], R12 ;  /* 0x000e340c01007387 */ /* 0x0003e80000100800 */
[----:B-1----:R-:W2:Y:S04]  /*3db70*/  LDL.LU R12, [R1+0x29c] ;  /* 0x00029c00010c7983 */ /* 0x002ea80000300800 */
        /* <DEDUP_REMOVED lines=13> */
[----:B0-----:R-:W2:Y:S04]  /*3dc50*/  LDL.LU R22, [R1+0x2d4] ;  /* 0x0002d40001167983 */ /* 0x001ea80000300800 */
[----:B------:R-:W2:Y:S04]  /*3dc60*/  LDL.LU R23, [R1+0x274] ;  /* 0x0002740001177983 */ /* 0x000ea80000300800 */
[----:B------:R0:W-:Y:S01]  /*3dc70*/  STL [R1+0xde4], R5 ;  /* 0x000de40501007387 */ /* 0x0001e20000100800 */
[----:B------:R-:W-:-:S03]  /*3dc80*/  F2FP.PACK_AB R18, R19, R18 ;  /* 0x000000121312723e */ /* 0x000fc600000000ff */
        /* <DEDUP_REMOVED lines=11> */
[----:B------:R-:W2:Y:S04]  /*3dd40*/  LDL.LU R19, [R1+0xebc] ;  /* 0x000ebc0001137983 */ /* 0x000ea80000300800 */
[----:B------:R0:W-:Y:S04]  /*3dd50*/  STL [R1+0x9c], R18 ;  /* 0x00009c1201007387 */ /* 0x0001e80000100800 */
[----:B0-----:R-:W2:Y:S02]  /*3dd60*/  LDL.LU R18, [R1+0xeb8] ;  /* 0x000eb80001127983 */ /* 0x001ea40000300800 */
[----:B--2---:R-:W-:-:S02]  /*3dd70*/  F2FP.PACK_AB R18, R19, R18 ;  /* 0x000000121312723e */ /* 0x004fc400000000ff */
        /* <DEDUP_REMOVED lines=50> */
[----:B0-----:R-:W2:Y:S01]  /*3e0a0*/  LDL.LU R18, [R1+0xe50] ;  /* 0x000e500001127983 */ /* 0x001ea20000300800 */
[----:B---3--:R-:W-:Y:S02]  /*3e0b0*/  F2FP.PACK_AB R14, R17, R14 ;  /* 0x0000000e110e723e */ /* 0x008fe400000000ff */
[----:B----4-:R-:W-:-:S02]  /*3e0c0*/  F2FP.PACK_AB R13, R15, R13 ;  /* 0x0000000d0f0d723e */ /* 0x010fc400000000ff */
[----:B------:R-:W-:Y:S02]  /*3e0d0*/  F2FP.PACK_AB R3, R12, R3 ;  /* 0x000000030c03723e */ /* 0x000fe400000000ff */
[----:B--2---:R-:W-:Y:S02]  /*3e0e0*/  F2FP.PACK_AB R16, R19, R16 ;  /* 0x000000101310723e */ /* 0x004fe400000000ff */
[----:B------:R-:W2:Y:S04]  /*3e0f0*/  LDL.LU R19, [R1+0xe4c] ;  /* 0x000e4c0001137983 */ /* 0x000ea80000300800 */
[----:B------:R0:W-:Y:S01]  /*3e100*/  STL [R1+0x64], R16 ;  /* 0x0000641001007387 */ /* 0x0001e20000100800 */
[----:B------:R-:W-:-:S03]  /*3e110*/  F2FP.PACK_AB R29, R2, R29 ;  /* 0x0000001d021d723e */ /* 0x000fc600000000ff */
[----:B0-----:R-:W3:Y:S04]  /*3e120*/  LDL.LU R16, [R1+0xe48] ;  /* 0x000e480001107983 */ /* 0x001ee80000300800 */
[----:B------:R-:W3:Y:S04]  /*3e130*/  LDL.LU R17, [R1+0xe44] ;  /* 0x000e440001117983 */ /* 0x000ee80000300800 */
[----:B------:R0:W-:Y:S04]  /*3e140*/  STL [R1+0x60], R14 ;  /* 0x0000600e01007387 */ /* 0x0001e80000100800 */
[----:B0-----:R-:W4:Y:S04]  /*3e150*/  LDL.LU R14, [R1+0xe40] ;  /* 0x000e4000010e7983 */ /* 0x001f280000300800 */
[----:B------:R-:W4:Y:S04]  /*3e160*/  LDL.LU R15, [R1+0xe3c] ;  /* 0x000e3c00010f7983 */ /* 0x000f280000300800 */
[----:B------:R0:W-:Y:S01]  /*3e170*/  STL [R1+0x5c], R13 ;  /* 0x00005c0d01007387 */ /* 0x0001e20000100800 */
[----:B------:R-:W-:-:S03]  /*3e180*/  F2FP.PACK_AB R2, R5, R0 ;  /* 0x000000000502723e */ /* 0x000fc600000000ff */
[----:B0-----:R-:W4:Y:S04]  /*3e190*/  LDL.LU R13, [R1+0xe38] ;  /* 0x000e3800010d7983 */ /* 0x001f280000300800 */
[----:B------:R-:W4:Y:S01]  /*3e1a0*/  LDL.LU R12, [R1+0xe34] ;  /* 0x000e3400010c7983 */ /* 0x000f220000300800 */
[----:B------:R-:W-:-:S03]  /*3e1b0*/  F2FP.PACK_AB R0, R24, R25 ;  /* 0x000000191800723e */ /* 0x000fc600000000ff */
[----:B------:R0:W-:Y:S04]  /*3e1c0*/  STL [R1+0x58], R3 ;  /* 0x0000580301007387 */ /* 0x0001e80000100800 */
[----:B------:R-:W-:Y:S01]  /*3e1d0*/  STL [R1+0x54], R29 ;  /* 0x0000541d01007387 */ /* 0x000fe20000100800 */
[----:B0-----:R-:W-:-:S05]  /*3e1e0*/  F2FP.PACK_AB R3, R28, R4 ;  /* 0x000000041c03723e */ /* 0x001fca00000000ff */
[----:B------:R0:W-:Y:S04]  /*3e1f0*/  STL [R1+0x50], R3 ;  /* 0x0000500301007387 */ /* 0x0001e80000100800 */
[----:B------:R1:W-:Y:S04]  /*3e200*/  STL [R1+0x4c], R2 ;  /* 0x00004c0201007387 */ /* 0x0003e80000100800 */
[----:B------:R1:W-:Y:S01]  /*3e210*/  STL [R1+0x48], R0 ;  /* 0x0000480001007387 */ /* 0x0003e20000100800 */
[----:B0-----:R-:W-:Y:S02]  /*3e220*/  F2FP.PACK_AB R3, R26, R27 ;  /* 0x0000001b1a03723e */ /* 0x001fe400000000ff */
[----:B-1----:R-:W-:-:S03]  /*3e230*/  F2FP.PACK_AB R2, R6, R7 ;  /* 0x000000070602723e */ /* 0x002fc600000000ff */
[----:B------:R0:W-:Y:S01]  /*3e240*/  STL [R1+0x44], R3 ;  /* 0x0000440301007387 */ /* 0x0001e20000100800 */
[----:B------:R-:W-:-:S03]  /*3e250*/  F2FP.PACK_AB R0, R8, R9 ;  /* 0x000000090800723e */ /* 0x000fc600000000ff */
        /* <DEDUP_REMOVED lines=8> */
[----:B--2---:R-:W-:-:S05]  /*3e2e0*/  F2FP.PACK_AB R3, R19, R18 ;  /* 0x000000121303723e */ /* 0x004fca00000000ff */
[----:B------:R-:W-:Y:S04]  /*3e2f0*/  STL [R1+0x2c], R3 ;  /* 0x00002c0301007387 */ /* 0x000fe80000100800 */
[----:B------:R-:W2:Y:S01]  /*3e300*/  LDL.LU R7, [R1+0x304] ;  /* 0x0003040001077983 */ /* 0x000ea20000300800 */
[----:B---3--:R-:W-:-:S05]  /*3e310*/  F2FP.PACK_AB R2, R17, R16 ;  /* 0x000000101102723e */ /* 0x008fca00000000ff */
[----:B------:R-:W-:Y:S01]  /*3e320*/  STL [R1+0x28], R2 ;  /* 0x0000280201007387 */ /* 0x000fe20000100800 */
[----:B----4-:R-:W-:-:S03]  /*3e330*/  F2FP.PACK_AB R0, R15, R14 ;  /* 0x0000000e0f00723e */ /* 0x010fc600000000ff */
[----:B--2---:R0:W-:Y:S04]  /*3e340*/  STL [R1+0xdec], R7 ;  /* 0x000dec0701007387 */ /* 0x0041e80000100800 */
[----:B------:R-:W-:Y:S04]  /*3e350*/  STL [R1+0x24], R0 ;  /* 0x0000240001007387 */ /* 0x000fe80000100800 */
[----:B0-----:R-:W2:Y:S04]  /*3e360*/  LDL.LU R7, [R1+0x368] ;  /* 0x0003680001077983 */ /* 0x001ea80000300800 */
[----:B--2---:R0:W-:Y:S04]  /*3e370*/  STL [R1+0xdf4], R7 ;  /* 0x000df40701007387 */ /* 0x0041e80000100800 */
        /* <DEDUP_REMOVED lines=13> */
[----:B--2---:R-:W-:Y:S04]  /*3e450*/  STL [R1+0xe2c], R7 ;  /* 0x000e2c0701007387 */ /* 0x004fe80000100800 */
[----:B------:R-:W2:Y:S04]  /*3e460*/  LDL.LU R5, [R1+0x314] ;  /* 0x0003140001057983 */ /* 0x000ea80000300800 */
        /* <DEDUP_REMOVED lines=20> */
[----:B------:R-:W3:Y:S04]  /*3e5b0*/  LDL.LU R4, [R1+0x334] ;  /* 0x0003340001047983 */ /* 0x000ee80000300800 */
[----:B------:R-:W4:Y:S04]  /*3e5c0*/  LDL.LU R11, [R1+0x300] ;  /* 0x00030000010b7983 */ /* 0x000f280000300800 */
[----:B----4-:R0:W-:Y:S04]  /*3e5d0*/  STL [R1+0xddc], R11 ;  /* 0x000ddc0b01007387 */ /* 0x0101e80000100800 */
[----:B0-----:R-:W4:Y:S04]  /*3e5e0*/  LDL.LU R11, [R1+0x354] ;  /* 0x00035400010b7983 */ /* 0x001f280000300800 */
[----:B------:R-:W2:Y:S04]  /*3e5f0*/  LDL.LU R10, [R1+0x320] ;  /* 0x00032000010a7983 */ /* 0x000ea80000300800 */
[----:B--2---:R0:W-:Y:S04]  /*3e600*/  STL [R1+0xdd8], R10 ;  /* 0x000dd80a01007387 */ /* 0x0041e80000100800 */
[----:B0-----:R-:W2:Y:S04]  /*3e610*/  LDL.LU R10, [R1+0x2e0] ;  /* 0x0002e000010a7983 */ /* 0x001ea80000300800 */
        /* <DEDUP_REMOVED lines=9> */
[----:B------:R-:W2:Y:S01]  /*3e6b0*/  LDL.LU R14, [R1+0x38c] ;  /* 0x00038c00010e7983 */ /* 0x000ea20000300800 */
[----:B------:R-:W-:-:S03]  /*3e6c0*/  IMAD.MOV.U32 R7, RZ, RZ, R13 ;  /* 0x000000ffff077224 */ /* 0x000fc600078e000d */
[----:B--2---:R0:W-:Y:S04]  /*3e6d0*/  STL [R1+0xdc8], R14 ;  /* 0x000dc80e01007387 */ /* 0x0041e80000100800 */
[----:B0-----:R-:W2:Y:S04]  /*3e6e0*/  LDL.LU R14, [R1+0x37c] ;  /* 0x00037c00010e7983 */ /* 0x001ea80000300800 */
[----:B------:R-:W2:Y:S01]  /*3e6f0*/  LDL.LU R13, [R1+0x3ac] ;  /* 0x0003ac00010d7983 */ /* 0x000ea20000300800 */
[----:B------:R-:W-:-:S03]  /*3e700*/  IMAD.MOV.U32 R5, RZ, RZ, R12 ;  /* 0x000000ffff057224 */ /* 0x000fc600078e000c */
        /* <DEDUP_REMOVED lines=15> */
[----:B------:R-:W-:-:S03]  /*3e800*/  F2FP.PACK_AB R7, R5, R7 ;  /* 0x000000070507723e */ /* 0x000fc600000000ff */
[----:B--2---:R0:W-:Y:S04]  /*3e810*/  STL [R1+0xdb0], R28 ;  /* 0x000db01c01007387 */ /* 0x0041e80000100800 */
        /* <DEDUP_REMOVED lines=47> */
[----:B------:R0:W-:Y:S04]  /*3eb10*/  STL [R1], R7 ;  /* 0x0000000701007387 */ /* 0x0001e80000100800 */
[----:B0-----:R-:W2:Y:S02]  /*3eb20*/  LDL.LU R7, [R1+0xdec] ;  /* 0x000dec0001077983 */ /* 0x001ea40000300800 */
[----:B--2---:R-:W-:-:S02]  /*3eb30*/  F2FP.PACK_AB R7, R5, R7 ;  /* 0x000000070507723e */ /* 0x004fc400000000ff */
[----:B------:R-:W2:Y:S02]  /*3eb40*/  LDL.LU R5, [R1+0xde8] ;  /* 0x000de80001057983 */ /* 0x000ea40000300800 */
[----:B--2---:R-:W-:Y:S02]  /*3eb50*/  F2FP.PACK_AB R6, R5, R6 ;  /* 0x000000060506723e */ /* 0x004fe400000000ff */
[----:B------:R-:W3:Y:S02]  /*3eb60*/  LDL.LU R5, [R1+0xde4] ;  /* 0x000de40001057983 */ /* 0x000ee40000300800 */
[----:B---3--:R-:W-:Y:S02]  /*3eb70*/  F2FP.PACK_AB R5, R4, R5 ;  /* 0x000000050405723e */ /* 0x008fe400000000ff */
[----:B------:R-:W4:Y:S02]  /*3eb80*/  LDL.LU R4, [R1+0xde0] ;  /* 0x000de00001047983 */ /* 0x000f240000300800 */
[----:B----4-:R-:W-:-:S02]  /*3eb90*/  F2FP.PACK_AB R4, R11, R4 ;  /* 0x000000040b04723e */ /* 0x010fc400000000ff */
[----:B------:R-:W2:Y:S02]  /*3eba0*/  LDL.LU R11, [R1+0xddc] ;  /* 0x000ddc00010b7983 */ /* 0x000ea40000300800 */
[----:B--2---:R-:W-:Y:S02]  /*3ebb0*/  F2FP.PACK_AB R11, R10, R11 ;  /* 0x0000000b0a0b723e */ /* 0x004fe400000000ff */
[----:B------:R-:W2:Y:S02]  /*3ebc0*/  LDL.LU R10, [R1+0xdd8] ;  /* 0x000dd800010a7983 */ /* 0x000ea40000300800 */
[----:B--2---:R-:W-:Y:S02]  /*3ebd0*/  F2FP.PACK_AB R10, R9, R10 ;  /* 0x0000000a090a723e */ /* 0x004fe400000000ff */
[----:B------:R-:W2:Y:S02]  /*3ebe0*/  LDL.LU R9, [R1+0xdd4] ;  /* 0x000dd40001097983 */ /* 0x000ea40000300800 */
[----:B--2---:R-:W-:-:S02]  /*3ebf0*/  F2FP.PACK_AB R9, R8, R9 ;  /* 0x000000090809723e */ /* 0x004fc400000000ff */
        /* <DEDUP_REMOVED lines=16> */
[----:B------:R-:W2:Y:S01]  /*3ed00*/  LDL.LU R28, [R1+0xdb0] ;  /* 0x000db000011c7983 */ /* 0x000ea20000300800 */
[----:B------:R-:W-:Y:S02]  /*3ed10*/  F2FP.PACK_AB R23, R29, R23 ;  /* 0x000000171d17723e */ /* 0x000fe400000000ff */
[----:B------:R-:W-:-:S02]  /*3ed20*/  F2FP.PACK_AB R22, R2, R22 ;  /* 0x000000160216723e */ /* 0x000fc400000000ff */
[----:B------:R-:W-:Y:S02]  /*3ed30*/  F2FP.PACK_AB R21, R3, R21 ;  /* 0x000000150315723e */ /* 0x000fe400000000ff */
[----:B--2---:R-:W-:Y:S02]  /*3ed40*/  F2FP.PACK_AB R16, R28, R16 ;  /* 0x000000101c10723e */ /* 0x004fe400000000ff */
[----:B------:R-:W2:Y:S04]  /*3ed50*/  LDL.LU R28, [R1+0xdac] ;  /* 0x000dac00011c7983 */ /* 0x000ea80000300800 */
[----:B------:R-:W2:Y:S04]  /*3ed60*/  LDL.LU R29, [R1+0xda8] ;  /* 0x000da800011d7983 */ /* 0x000ea80000300800 */
[----:B------:R-:W3:Y:S04]  /*3ed70*/  LDL.LU R2, [R1+0xda4] ;  /* 0x000da40001027983 */ /* 0x000ee80000300800 */
[----:B------:R-:W3:Y:S01]  /*3ed80*/  LDL.LU R3, [R1+0xda0] ;  /* 0x000da00001037983 */ /* 0x000ee20000300800 */
[----:B------:R-:W-:-:S02]  /*3ed90*/  F2FP.PACK_AB R27, R24, R27 ;  /* 0x0000001b181b723e */ /* 0x000fc400000000ff */
[----:B------:R-:W-:Y:S02]  /*3eda0*/  F2FP.PACK_AB R26, R25, R26 ;  /* 0x0000001a191a723e */ /* 0x000fe400000000ff */
[----:B------:R-:W-:Y:S02]  /*3edb0*/  F2FP.PACK_AB R20, R0, R20 ;  /* 0x000000140014723e */ /* 0x000fe400000000ff */
[----:B--2---:R-:W-:Y:S02]  /*3edc0*/  F2FP.PACK_AB R25, R29, R28 ;  /* 0x0000001c1d19723e */ /* 0x004fe400000000ff */
[----:B---3--:R-:W-:Y:S02]  /*3edd0*/  F2FP.PACK_AB R24, R3, R2 ;  /* 0x000000020318723e */ /* 0x008fe400000000ff */
.L_x_1:
[----:B0-----:R-:W2:Y:S04]  /*3ede0*/  LDL.LU R2, [R1+0xd1c] ;  /* 0x000d1c0001027983 */ /* 0x001ea80000300800 */
[----:B------:R-:W0:Y:S02]  /*3edf0*/  S2R R29, SR_TID.X ;  /* 0x00000000001d7919 */ /* 0x000e240000002100 */
[----:B01----:R-:W-:-:S02]  /*3ee00*/  IMAD.SHL.U32 R0, R29, 0x20, RZ ;  /* 0x000000201d007824 */ /* 0x003fc400078e00ff */
[C---:B------:R-:W-:Y:S02]  /*3ee10*/  IMAD.SHL.U32 R28, R29.reuse, 0x800, RZ ;  /* 0x000008001d1c7824 */ /* 0x040fe400078e00ff */
[----:B------:R-:W-:-:S03]  /*3ee20*/  IMAD.SHL.U32 R3, R29, 0x2000, RZ ;  /* 0x000020001d037824 */ /* 0x000fc600078e00ff */
[----:B------:R-:W-:Y:S02]  /*3ee30*/  LOP3.LUT R28, R28, 0xc000, RZ, 0xc0, !PT ;  /* 0x0000c0001c1c7812 */ /* 0x000fe400078ec0ff */
[----:B------:R-:W-:Y:S01]  /*3ee40*/  LOP3.LUT R3, R3, 0xc000, RZ, 0xc0, !PT ;  /* 0x0000c00003037812 */ /* 0x000fe200078ec0ff */
[----:B------:R-:W-:Y:S01]  /*3ee50*/  BAR.SYNC.DEFER_BLOCKING 0x0 ;  /* 0x0000000000007b1d */ /* 0x000fe20000010000 */
[----:B--2---:R-:W-:Y:S01]  /*3ee60*/  LOP3.LUT R0, R2, 0x60, R0, 0xf8, !PT ;  /* 0x0000006002007812 */ /* 0x004fe200078ef800 */
[C---:B------:R-:W-:Y:S01]  /*3ee70*/  IMAD.SHL.U32 R2, R29.reuse, 0x4, RZ ;  /* 0x000000041d027824 */ /* 0x040fe200078e00ff */
[----:B------:R-:W-:-:S04]  /*3ee80*/  LOP3.LUT R29, R29, 0x80, RZ, 0xc0, !PT ;  /* 0x000000801d1d7812 */ /* 0x000fc800078ec0ff */
[----:B------:R-:W-:Y:S02]  /*3ee90*/  LOP3.LUT R2, R0, 0x70, R2, 0x78, !PT ;  /* 0x0000007000027812 */ /* 0x000fe400078e7802 */
[----:B------:R-:W0:Y:S03]  /*3eea0*/  S2R R0, SR_TID.X ;  /* 0x0000000000007919 */ /* 0x000e260000002100 */
[----:B------:R-:W-:-:S05]  /*3eeb0*/  IMAD.IADD R2, R28, 0x1, R2 ;  /* 0x000000011c027824 */ /* 0x000fca00078e0202 */
[----:B------:R1:W-:Y:S01]  /*3eec0*/  STS.128 [R2], R24 ;  /* 0x0000001802007388 */ /* 0x0003e20000000c00 */
[----:B0-----:R-:W-:-:S05]  /*3eed0*/  LOP3.LUT R0, R0, 0x7f, RZ, 0xc0, !PT ;  /* 0x0000007f00007812 */ /* 0x001fca00078ec0ff */
[----:B------:R-:W-:Y:S01]  /*3eee0*/  IMAD R0, R0, 0x10, R3 ;  /* 0x0000001000007824 */ /* 0x000fe200078e0203 */
[----:B------:R-:W-:Y:S02]  /*3eef0*/  SHF.R.U32.HI R3, RZ, 0x2, R29 ;  /* 0x00000002ff037819 */ /* 0x000fe4000001161d */
[----:B------:R-:W2:Y:S02]  /*3ef00*/  LDL.LU R29, [R1+0xd20] ;  /* 0x000d2000011d7983 */ /* 0x000ea40000300800 */
[----:B------:R-:W-:Y:S02]  /*3ef10*/  LOP3.LUT R0, R0, R3, RZ, 0x3c, !PT ;  /* 0x0000000300007212 */ /* 0x000fe400078e3cff */
[----:B-1----:R-:W3:Y:S04]  /*3ef20*/  LDL.LU R27, [R1+0x3f4] ;  /* 0x0003f400011b7983 */ /* 0x002ee80000300800 */
[----:B---3--:R0:W-:Y:S04]  /*3ef30*/  STL [R1+0xde0], R27 ;  /* 0x000de01b01007387 */ /* 0x0081e80000100800 */
[----:B------:R-:W3:Y:S04]  /*3ef40*/  LDL.LU R24, [R1+0x40] ;  /* 0x0000400001187983 */ /* 0x000ee80000300800 */
[----:B------:R-:W3:Y:S04]  /*3ef50*/  LDL.LU R25, [R1+0x44] ;  /* 0x0000440001197983 */ /* 0x000ee80000300800 */
[----:B------:R-:W4:Y:S04]  /*3ef60*/  LDL.LU R26, [R1+0x48] ;  /* 0x00004800011a7983 */ /* 0x000f280000300800 */
[----:B0-----:R-:W4:Y:S04]  /*3ef70*/  LDL.LU R27, [R1+0x4c] ;  /* 0x00004c00011b7983 */ /* 0x001f280000300800 */
[----:B----4-:R-:W-:Y:S04]  /*3ef80*/  STL.64 [R1+0xdf0], R26 ;  /* 0x000df01a01007387 */ /* 0x010fe80000100a00 */
[----:B---3--:R0:W-:Y:S04]  /*3ef90*/  STL.64 [R1+0xde8], R24 ;  /* 0x000de81801007387 */ /* 0x0081e80000100a00 */
[----:B0-----:R-:W3:Y:S04]  /*3efa0*/  LDL.LU R24, [R1+0x30] ;  /* 0x0000300001187983 */ /* 0x001ee80000300800 */
[----:B------:R-:W3:Y:S04]  /*3efb0*/  LDL.LU R25, [R1+0x34] ;  /* 0x0000340001197983 */ /* 0x000ee80000300800 */
[----:B------:R-:W4:Y:S04]  /*3efc0*/  LDL.LU R26, [R1+0x38] ;  /* 0x00003800011a7983 */ /* 0x000f280000300800 */
[----:B------:R-:W4:Y:S04]  /*3efd0*/  LDL.LU R27, [R1+0x3c] ;  /* 0x00003c00011b7983 */ /* 0x000f280000300800 */
        /* <DEDUP_REMOVED lines=12> */
[----:B------:R-:W-:Y:S04]  /*3f0a0*/  STS.128 [R2+0x400], R20 ;  /* 0x0004001402007388 */ /* 0x000fe80000000c00 */
[----:B------:R-:W-:Y:S04]  /*3f0b0*/  STS.128 [R2+0x80], R16 ;  /* 0x0000801002007388 */ /* 0x000fe80000000c00 */
[----:B----4-:R-:W-:Y:S04]  /*3f0c0*/  STL.64 [R1+0xe20], R26 ;  /* 0x000e201a01007387 */ /* 0x010fe80000100a00 */
[----:B---3--:R0:W-:Y:S04]  /*3f0d0*/  STL.64 [R1+0xe18], R24 ;  /* 0x000e181801007387 */ /* 0x0081e80000100a00 */
[----:B0-----:R-:W3:Y:S04]  /*3f0e0*/  LDL.LU R24, [R1] ;  /* 0x0000000001187983 */ /* 0x001ee80000300800 */
[----:B------:R-:W3:Y:S04]  /*3f0f0*/  LDL.LU R25, [R1+0x4] ;  /* 0x0000040001197983 */ /* 0x000ee80000300800 */
[----:B------:R-:W3:Y:S04]  /*3f100*/  LDL.LU R26, [R1+0x8] ;  /* 0x00000800011a7983 */ /* 0x000ee80000300800 */
[----:B------:R-:W3:Y:S04]  /*3f110*/  LDL.LU R27, [R1+0xc] ;  /* 0x00000c00011b7983 */ /* 0x000ee80000300800 */
[----:B------:R-:W4:Y:S04]  /*3f120*/  LDL.LU R20, [R1+0x90] ;  /* 0x0000900001147983 */ /* 0x000f280000300800 */
[----:B------:R-:W4:Y:S04]  /*3f130*/  LDL.LU R21, [R1+0x94] ;  /* 0x0000940001157983 */ /* 0x000f280000300800 */
[----:B------:R-:W4:Y:S04]  /*3f140*/  LDL.LU R22, [R1+0x98] ;  /* 0x0000980001167983 */ /* 0x000f280000300800 */
[----:B------:R-:W4:Y:S04]  /*3f150*/  LDL.LU R23, [R1+0x9c] ;  /* 0x00009c0001177983 */ /* 0x000f280000300800 */
[----:B------:R-:W5:Y:S04]  /*3f160*/  LDL.LU R16, [R1+0x80] ;  /* 0x0000800001107983 */ /* 0x000f680000300800 */
[----:B------:R-:W5:Y:S04]  /*3f170*/  LDL.LU R17, [R1+0x84] ;  /* 0x0000840001117983 */ /* 0x000f680000300800 */
[----:B------:R-:W5:Y:S04]  /*3f180*/  LDL.LU R18, [R1+0x88] ;  /* 0x0000880001127983 */ /* 0x000f680000300800 */
[----:B------:R-:W5:Y:S04]  /*3f190*/  LDL.LU R19, [R1+0x8c] ;  /* 0x00008c0001137983 */ /* 0x000f680000300800 */
[----:B------:R0:W-:Y:S04]  /*3f1a0*/  STS.128 [R2+0x480], R12 ;  /* 0x0004800c02007388 */ /* 0x0001e80000000c00 */
[----:B------:R1:W-:Y:S04]  /*3f1b0*/  STS.128 [R2+0x100], R8 ;  /* 0x0001000802007388 */ /* 0x0003e80000000c00 */
[----:B------:R1:W-:Y:S04]  /*3f1c0*/  STS.128 [R2+0x500], R4 ;  /* 0x0005000402007388 */ /* 0x0003e80000000c00 */
[----:B0-----:R-:W2:Y:S04]  /*3f1d0*/  LDL.LU R12, [R1+0x70] ;  /* 0x00007000010c7983 */ /* 0x001ea80000300800 */
[----:B------:R-:W2:Y:S04]  /*3f1e0*/  LDL.LU R13, [R1+0x74] ;  /* 0x00007400010d7983 */ /* 0x000ea80000300800 */
[----:B------:R-:W2:Y:S04]  /*3f1f0*/  LDL.LU R14, [R1+0x78] ;  /* 0x00007800010e7983 */ /* 0x000ea80000300800 */
[----:B------:R-:W2:Y:S04]  /*3f200*/  LDL.LU R15, [R1+0x7c] ;  /* 0x00007c00010f7983 */ /* 0x000ea80000300800 */
        /* <DEDUP_REMOVED lines=8> */
[----:B---3--:R0:W-:Y:S04]  /*3f290*/  STS.128 [R2+0x180], R24 ;  /* 0x0001801802007388 */ /* 0x0081e80000000c00 */
[----:B0-----:R-:W3:Y:S04]  /*3f2a0*/  LDL.LU.64 R26, [R1+0xe20] ;  /* 0x000e2000011a7983 */ /* 0x001ee80000300a00 */
[----:B------:R-:W3:Y:S04]  /*3f2b0*/  LDL.LU.64 R24, [R1+0xe18] ;  /* 0x000e180001187983 */ /* 0x000ee80000300a00 */
        /* <DEDUP_REMOVED lines=9> */
[----:B--2---:R-:W-:Y:S04]  /*3f350*/  STS.128 [R2+0x680], R4 ;  /* 0x0006800402007388 */ /* 0x004fe80000000c00 */
[----:B------:R-:W-:Y:S04]  /*3f360*/  STS.128 [R2+0x300], R8 ;  /* 0x0003000802007388 */ /* 0x000fe80000000c00 */
[----:B------:R-:W-:Y:S04]  /*3f370*/  STS.128 [R2+0x700], R12 ;  /* 0x0007000c02007388 */ /* 0x000fe80000000c00 */
[----:B-----5:R-:W-:Y:S04]  /*3f380*/  STS.128 [R2+0x380], R16 ;  /* 0x0003801002007388 */ /* 0x020fe80000000c00 */
[----:B----4-:R-:W-:Y:S04]  /*3f390*/  STS.128 [R2+0x780], R20 ;  /* 0x0007801402007388 */ /* 0x010fe80000000c00 */
[----:B------:R-:W0:Y:S04]  /*3f3a0*/  S2R R28, SR_TID.X ;  /* 0x00000000001c7919 */ /* 0x000e280000002100 */
[----:B---3--:R1:W-:Y:S04]  /*3f3b0*/  STS.128 [R2+0x280], R24 ;  /* 0x0002801802007388 */ /* 0x0083e80000000c00 */
[----:B------:R-:W-:Y:S06]  /*3f3c0*/  BAR.SYNC.DEFER_BLOCKING 0x0 ;  /* 0x0000000000007b1d */ /* 0x000fec0000010000 */
[----:B-1----:R-:W2:Y:S01]  /*3f3d0*/  LDL.LU R27, [R1+0xde0] ;  /* 0x000de000011b7983 */ /* 0x002ea20000300800 */
[----:B0-----:R-:W-:-:S02]  /*3f3e0*/  SHF.R.U32.HI R23, RZ, 0x6, R28 ;  /* 0x00000006ff177819 */ /* 0x001fc4000001161c */
[----:B------:R-:W-:Y:S02]  /*3f3f0*/  ISETP.GE.AND P0, PT, R29, c[0x0][0x178], PT ;  /* 0x00005e001d007a0c */ /* 0x000fe40003f06270 */
[----:B------:R-:W-:Y:S02]  /*3f400*/  SGXT.U32 R23, R23, 0x2 ;  /* 0x000000021717781a */ /* 0x000fe40000000000 */
[----:B------:R-:W-:Y:S01]  /*3f410*/  LOP3.LUT R22, R0, 0x40, RZ, 0x3c, !PT ;  /* 0x0000004000167812 */ /* 0x000fe200078e3cff */
[----:B------:R-:W0:Y:S04]  /*3f420*/  LDS.128 R4, [R0] ;  /* 0x0000000000047984 */ /* 0x000e280000000c00 */
[----:B0-----:R0:W-:Y:S04]  /*3f430*/  STL.64 [R1+0x80], R4 ;  /* 0x0000800401007387 */ /* 0x0011e80000100a00 */
[----:B------:R1:W-:Y:S01]  /*3f440*/  STL.64 [R1+0x88], R6 ;  /* 0x0000880601007387 */ /* 0x0003e20000100a00 */
[----:B0-----:R-:W-:-:S02]  /*3f450*/  IMAD R5, R29, c[0x0][0x194], RZ ;  /* 0x000065001d057a24 */ /* 0x001fc400078e02ff */
[----:B-1----:R-:W-:-:S03]  /*3f460*/  IMAD.MOV.U32 R7, RZ, RZ, R4 ;  /* 0x000000ffff077224 */ /* 0x002fc600078e0004 */
[----:B------:R-:W-:-:S04]  /*3f470*/  LEA R3, P2, R5, c[0x0][0x170], 0x1 ;  /* 0x00005c0005037a11 */ /* 0x000fc800078408ff */
[----:B------:R-:W-:Y:S02]  /*3f480*/  LEA.HI.X.SX32 R2, R5, c[0x0][0x174], 0x1, P2 ;  /* 0x00005d0005027a11 */ /* 0x000fe400010f0eff */
[C---:B--2---:R-:W-:Y:S02]  /*3f490*/  LOP3.LUT R4, R27.reuse, R23, RZ, 0xfc, !PT ;  /* 0x000000171b047212 */ /* 0x044fe400078efcff */
[C-C-:B------:R-:W-:Y:S02]  /*3f4a0*/  LOP3.LUT R9, R27.reuse, 0x8, R23.reuse, 0xfe, !PT ;  /* 0x000000081b097812 */ /* 0x140fe400078efe17 */
[C---:B------:R-:W-:Y:S01]  /*3f4b0*/  ISETP.LT.AND P1, PT, R4.reuse, c[0x0][0x17c], !P0 ;  /* 0x00005f0004007a0c */ /* 0x040fe20004721270 */
[----:B------:R-:W-:Y:S01]  /*3f4c0*/  IMAD R6, R4, c[0x0][0x198], RZ ;  /* 0x0000660004067a24 */ /* 0x000fe200078e02ff */
[C-C-:B------:R-:W-:Y:S02]  /*3f4d0*/  LOP3.LUT R8, R27.reuse, 0x10, R23.reuse, 0xfe, !PT ;  /* 0x000000101b087812 */ /* 0x140fe400078efe17 */
[----:B------:R-:W-:-:S02]  /*3f4e0*/  LOP3.LUT R13, R27, 0x1b8, R23, 0xfe, !PT ;  /* 0x000001b81b0d7812 */ /* 0x000fc400078efe17 */
[C---:B------:R-:W-:Y:S01]  /*3f4f0*/  LEA R10, P2, R6.reuse, R3, 0x1 ;  /* 0x00000003060a7211 */ /* 0x040fe200078408ff */
[----:B------:R0:W-:Y:S01]  /*3f500*/  STL.64 [R1+0xdd8], R8 ;  /* 0x000dd80801007387 */ /* 0x0001e20000100a00 */
[C-C-:B------:R-:W-:Y:S02]  /*3f510*/  LOP3.LUT R12, R27.reuse, 0x1bc, R23.reuse, 0xfe, !PT ;  /* 0x000001bc1b0c7812 */ /* 0x140fe400078efe17 */
[----:B------:R-:W-:Y:S02]  /*3f520*/  LEA.HI.X.SX32 R11, R6, R2, 0x1, P2 ;  /* 0x00000002060b7211 */ /* 0x000fe400010f0eff */
[C-C-:B------:R-:W-:Y:S02]  /*3f530*/  LOP3.LUT R19, R27.reuse, 0x24, R23.reuse, 0xfe, !PT ;  /* 0x000000241b137812 */ /* 0x140fe400078efe17 */
[C-C-:B------:R-:W-:Y:S01]  /*3f540*/  LOP3.LUT R18, R27.reuse, 0x28, R23.reuse, 0xfe, !PT ;  /* 0x000000281b127812 */ /* 0x140fe200078efe17 */
[----:B------:R1:W-:Y:S01]  /*3f550*/  @P1 STG.E.U16 [R10.64], R7 ;  /* 0x000000070a001986 */ /* 0x0003e2000c10150a */
[----:B------:R-:W-:-:S02]  /*3f560*/  LOP3.LUT R6, R27, 0x4, R23, 0xfe, !PT ;  /* 0x000000041b067812 */ /* 0x000fc400078efe17 */
[C-C-:B------:R-:W-:Y:S02]  /*3f570*/  LOP3.LUT R15, R27.reuse, 0x14, R23.reuse, 0xfe, !PT ;  /* 0x000000141b0f7812 */ /* 0x140fe400078efe17 */
[C-C-:B0-----:R-:W-:Y:S02]  /*3f580*/  LOP3.LUT R9, R27.reuse, 0x34, R23.reuse, 0xfe, !PT ;  /* 0x000000341b097812 */ /* 0x141fe400078efe17 */
[C-C-:B------:R-:W-:Y:S02]  /*3f590*/  LOP3.LUT R8, R27.reuse, 0x38, R23.reuse, 0xfe, !PT ;  /* 0x000000381b087812 */ /* 0x140fe400078efe17 */
[C-C-:B------:R-:W-:Y:S01]  /*3f5a0*/  LOP3.LUT R14, R27.reuse, 0x18, R23.reuse, 0xfe, !PT ;  /* 0x000000181b0e7812 */ /* 0x140fe200078efe17 */
[----:B------:R0:W-:Y:S01]  /*3f5b0*/  STL [R1+0x40], R9 ;  /* 0x0000400901007387 */ /* 0x0001e20000100800 */
[C-C-:B------:R-:W-:Y:S02]  /*3f5c0*/  LOP3.LUT R5, R27.reuse, 0x1c, R23.reuse, 0xfe, !PT ;  /* 0x0000001c1b057812 */ /* 0x140fe400078efe17 */
[C-C-:B-1----:R-:W-:Y:S01]  /*3f5d0*/  LOP3.LUT R10, R27.reuse, 0x3c, R23.reuse, 0xfe, !PT ;  /* 0x0000003c1b0a7812 */ /* 0x142fe200078efe17 */
[----:B------:R1:W-:Y:S01]  /*3f5e0*/  STL [R1+0x44], R8 ;  /* 0x0000440801007387 */ /* 0x0003e20000100800 */
[----:B------:R-:W-:-:S02]  /*3f5f0*/  LOP3.LUT R7, R27, 0xc, R23, 0xfe, !PT ;  /* 0x0000000c1b077812 */ /* 0x000fc400078efe17 */
[C-C-:B------:R-:W-:Y:S01]  /*3f600*/  LOP3.LUT R4, R27.reuse, 0x20, R23.reuse, 0xfe, !PT ;  /* 0x000000201b047812 */ /* 0x140fe200078efe17 */
[----:B------:R2:W-:Y:S01]  /*3f610*/  STL [R1+0x48], R10 ;  /* 0x0000480a01007387 */ /* 0x0005e20000100800 */
[C-C-:B------:R-:W-:Y:S02]  /*3f620*/  LOP3.LUT R21, R27.reuse, 0x2c, R23.reuse, 0xfe, !PT ;  /* 0x0000002c1b157812 */ /* 0x140fe400078efe17 */
[C-C-:B0-----:R-:W-:Y:S02]  /*3f630*/  LOP3.LUT R9, R27.reuse, 0x40, R23.reuse, 0xfe, !PT ;  /* 0x000000401b097812 */ /* 0x141fe400078efe17 */
[C-C-:B------:R-:W-:Y:S02]  /*3f640*/  LOP3.LUT R29, R27.reuse, 0x30, R23.reuse, 0xfe, !PT ;  /* 0x000000301b1d7812 */ /* 0x140fe400078efe17 */
[C-C-:B-1----:R-:W-:Y:S01]  /*3f650*/  LOP3.LUT R8, R27.reuse, 0x44, R23.reuse, 0xfe, !PT ;  /* 0x000000441b087812 */ /* 0x142fe200078efe17 */
[----:B------:R0:W-:Y:S01]  /*3f660*/  STL [R1+0x4c], R9 ;  /* 0x00004c0901007387 */ /* 0x0001e20000100800 */
[----:B------:R-:W-:-:S02]  /*3f670*/  LOP3.LUT R28, R27, 0x84, R23, 0xfe, !PT ;  /* 0x000000841b1c7812 */ /* 0x000fc400078efe17 */
[C-C-:B--2---:R-:W-:Y:S01]  /*3f680*/  LOP3.LUT R10, R27.reuse, 0x48, R23.reuse, 0xfe, !PT ;  /* 0x000000481b0a7812 */ /* 0x144fe200078efe17 */
[----:B------:R1:W-:Y:S04]  /*3f690*/  STL [R1+0x50], R8 ;  /* 0x0000500801007387 */ /* 0x0003e80000100800 */
[----:B------:R2:W-:Y:S01]  /*3f6a0*/  STL [R1+0x54], R10 ;  /* 0x0000540a01007387 */ /* 0x0005e20000100800 */
[C-C-:B0-----:R-:W-:Y:S02]  /*3f6b0*/  LOP3.LUT R9, R27.reuse, 0x4c, R23.reuse, 0xfe, !PT ;  /* 0x0000004c1b097812 */ /* 0x141fe400078efe17 */
[----:B-1----:R-:W-:-:S03]  /*3f6c0*/  LOP3.LUT R8, R27, 0x50, R23, 0xfe, !PT ;  /* 0x000000501b087812 */ /* 0x002fc600078efe17 */
[----:B------:R0:W-:Y:S01]  /*3f6d0*/  STL [R1+0x58], R9 ;  /* 0x0000580901007387 */ /* 0x0001e20000100800 */
[----:B--2---:R-:W-:-:S03]  /*3f6e0*/  LOP3.LUT R10, R27, 0x54, R23, 0xfe, !PT ;  /* 0x000000541b0a7812 */ /* 0x004fc600078efe17 */
        /* <DEDUP_REMOVED lines=24> */
[----:B------:R1:W-:Y:S01]  /*3f870*/  STL [R1+0xfc], R8 ;  /* 0x0000fc0801007387 */ /* 0x0003e20000100800 */
[C-C-:B0-----:R-:W-:Y:S02]  /*3f880*/  LOP3.LUT R9, R27.reuse, 0x88, R23.reuse, 0xfe, !PT ;  /* 0x000000881b097812 */ /* 0x141fe400078efe17 */
[----:B-1----:R-:W-:-:S03]  /*3f890*/  LOP3.LUT R8, R27, 0x8c, R23, 0xfe, !PT ;  /* 0x0000008c1b087812 */ /* 0x002fc600078efe17 */
[----:B------:R0:W-:Y:S04]  /*3f8a0*/  STL [R1+0x100], R9 ;  /* 0x0001000901007387 */ /* 0x0001e80000100800 */
        /* <DEDUP_REMOVED lines=139> */
[----:B------:R-:W-:Y:S01]  /*40160*/  STL [R1+0x21c], R10 ;  /* 0x00021c0a01007387 */ /* 0x000fe20000100800 */
[C-C-:B0-----:R-:W-:Y:S02]  /*40170*/  LOP3.LUT R9, R27.reuse, 0x1a8, R23.reuse, 0xfe, !PT ;  /* 0x000001a81b097812 */ /* 0x141fe400078efe17 */
[----:B-1----:R-:W-:-:S03]  /*40180*/  LOP3.LUT R8, R27, 0x1ac, R23, 0xfe, !PT ;  /* 0x000001ac1b087812 */ /* 0x002fc600078efe17 */
[----:B------:R0:W-:Y:S04]  /*40190*/  STL [R1+0x220], R9 ;  /* 0x0002200901007387 */ /* 0x0001e80000100800 */
[----:B------:R1:W-:Y:S01]  /*401a0*/  STL [R1+0x224], R8 ;  /* 0x0002240801007387 */ /* 0x0003e20000100800 */
[C-C-:B0-----:R-:W-:Y:S02]  /*401b0*/  LOP3.LUT R9, R27.reuse, 0x1b0, R23.reuse, 0xfe, !PT ;  /* 0x000001b01b097812 */ /* 0x141fe400078efe17 */
[----:B-1----:R-:W-:-:S03]  /*401c0*/  LOP3.LUT R8, R27, 0x1b4, R23, 0xfe, !PT ;  /* 0x000001b41b087812 */ /* 0x002fc600078efe17 */
[----:B------:R-:W-:Y:S04]  /*401d0*/  STL [R1+0x228], R9 ;  /* 0x0002280901007387 */ /* 0x000fe80000100800 */
[----:B------:R-:W-:Y:S04]  /*401e0*/  STL [R1+0x22c], R8 ;  /* 0x00022c0801007387 */ /* 0x000fe80000100800 */
[----:B------:R-:W0:Y:S04]  /*401f0*/  LDS.128 R8, [R22] ;  /* 0x0000000016087984 */ /* 0x000e280000000c00 */
[----:B------:R1:W-:Y:S02]  /*40200*/  STL [R1+0x230], R13 ;  /* 0x0002300d01007387 */ /* 0x0003e40000100800 */
[----:B-1----:R-:W-:-:S02]  /*40210*/  LOP3.LUT R13, R27, 0x1c0, R23, 0xfe, !PT ;  /* 0x000001c01b0d7812 */ /* 0x002fc400078efe17 */
[----:B0-----:R-:W-:Y:S01]  /*40220*/  STL.64 [R1+0x60], R8 ;  /* 0x0000600801007387 */ /* 0x001fe20000100a00 */
[----:B------:R-:W-:-:S03]  /*40230*/  IMAD.MOV.U32 R26, RZ, RZ, R8 ;  /* 0x000000ffff1a7224 */ /* 0x000fc600078e0008 */
[----:B------:R0:W-:Y:S04]  /*40240*/  STL [R1+0x234], R12 ;  /* 0x0002340c01007387 */ /* 0x0001e80000100800 */
[----:B------:R-:W-:Y:S04]  /*40250*/  STL.64 [R1+0x68], R10 ;  /* 0x0000680a01007387 */ /* 0x000fe80000100a00 */
[----:B------:R-:W1:Y:S01]  /*40260*/  LDS.128 R8, [R0+0x800] ;  /* 0x0008000000087984 */ /* 0x000e620000000c00 */
[----:B0-----:R-:W-:-:S03]  /*40270*/  LOP3.LUT R12, R27, 0x1c4, R23, 0xfe, !PT ;  /* 0x000001c41b0c7812 */ /* 0x001fc600078efe17 */
[----:B------:R-:W-:Y:S04]  /*40280*/  STL [R1+0x238], R13 ;  /* 0x0002380d01007387 */ /* 0x000fe80000100800 */
[----:B-1----:R-:W-:Y:S01]  /*40290*/  STL.64 [R1+0xa0], R8 ;  /* 0x0000a00801007387 */ /* 0x002fe20000100a00 */
[----:B------:R-:W-:-:S03]  /*402a0*/  IMAD.MOV.U32 R20, RZ, RZ, R8 ;  /* 0x000000ffff147224 */ /* 0x000fc600078e0008 */
[----:B------:R0:W-:Y:S04]  /*402b0*/  STL [R1+0x23c], R12 ;  /* 0x00023c0c01007387 */ /* 0x0001e80000100800 */
[----:B------:R-:W-:Y:S04]  /*402c0*/  STL.64 [R1+0xa8], R10 ;  /* 0x0000a80a01007387 */ /* 0x000fe80000100a00 */
[----:B------:R-:W1:Y:S01]  /*402d0*/  LDS.128 R8, [R22+0x800] ;  /* 0x0008000016087984 */ /* 0x000e620000000c00 */
[----:B0-----:R-:W-:-:S03]  /*402e0*/  LOP3.LUT R12, R27, 0x1c8, R23, 0xfe, !PT ;  /* 0x000001c81b0c7812 */ /* 0x001fc600078efe17 */
[----:B-1----:R-:W-:Y:S01]  /*402f0*/  STL.64 [R1+0xb0], R8 ;  /* 0x0000b00801007387 */ /* 0x002fe20000100a00 */
[----:B------:R-:W-:-:S03]  /*40300*/  IMAD.MOV.U32 R17, RZ, RZ, R8 ;  /* 0x000000ffff117224 */ /* 0x000fc600078e0008 */
[----:B------:R0:W-:Y:S04]  /*40310*/  STL [R1+0x240], R12 ;  /* 0x0002400c01007387 */ /* 0x0001e80000100800 */
[----:B------:R-:W-:Y:S04]  /*40320*/  STL.64 [R1+0xb8], R10 ;  /* 0x0000b80a01007387 */ /* 0x000fe80000100a00 */
[----:B------:R-:W1:Y:S01]  /*40330*/  LDS.128 R8, [R0+0x1000] ;  /* 0x0010000000087984 */ /* 0x000e620000000c00 */
[----:B0-----:R-:W-:-:S03]  /*40340*/  LOP3.LUT R12, R27, 0x1cc, R23, 0xfe, !PT ;  /* 0x000001cc1b0c7812 */ /* 0x001fc600078efe17 */
[----:B-1----:R0:W-:Y:S01]  /*40350*/  STL.64 [R1+0xc0], R8 ;  /* 0x0000c00801007387 */ /* 0x0021e20000100a00 */
[----:B------:R-:W-:-:S03]  /*40360*/  IMAD.MOV.U32 R16, RZ, RZ, R8 ;  /* 0x000000ffff107224 */ /* 0x000fc600078e0008 */
[----:B------:R1:W-:Y:S04]  /*40370*/  STL [R1+0x244], R12 ;  /* 0x0002440c01007387 */ /* 0x0003e80000100800 */
[----:B------:R2:W-:Y:S04]  /*40380*/  STL.64 [R1+0xc8], R10 ;  /* 0x0000c80a01007387 */ /* 0x0005e80000100a00 */
[----:B0-----:R-:W3:Y:S01]  /*40390*/  LDL.LU.64 R8, [R1+0xdd8] ;  /* 0x000dd80001087983 */ /* 0x001ee20000300a00 */
[C---:B------:R-:W-:Y:S01]  /*403a0*/  ISETP.LT.AND P4, PT, R6.reuse, c[0x0][0x17c], !P0 ;  /* 0x00005f0006007a0c */ /* 0x040fe20004781270 */
[----:B------:R-:W-:Y:S01]  /*403b0*/  IMAD R6, R6, c[0x0][0x198], RZ ;  /* 0x0000660006067a24 */ /* 0x000fe200078e02ff */
[----:B-1----:R-:W-:Y:S01]  /*403c0*/  LOP3.LUT R12, R27, 0x1d8, R23, 0xfe, !PT ;  /* 0x000001d81b0c7812 */ /* 0x002fe200078efe17 */
[----:B------:R-:W-:Y:S01]  /*403d0*/  STL.64 [R1+0xdd0], R18 ;  /* 0x000dd01201007387 */ /* 0x000fe20000100a00 */
[C---:B------:R-:W-:Y:S01]  /*403e0*/  ISETP.LT.AND P2, PT, R7.reuse, c[0x0][0x17c], !P0 ;  /* 0x00005f0007007a0c */ /* 0x040fe20004741270 */
[----:B------:R-:W-:-:S02]  /*403f0*/  IMAD R7, R7, c[0x0][0x198], RZ ;  /* 0x0000660007077a24 */ /* 0x000fc400078e02ff */
[----:B------:R-:W-:Y:S01]  /*40400*/  STL.64 [R1+0xdc8], R16 ;  /* 0x000dc81001007387 */ /* 0x000fe20000100a00 */
[C-C-:B--2---:R-:W-:Y:S02]  /*40410*/  LOP3.LUT R11, R27.reuse, 0x1d0, R23.reuse, 0xfe, !PT ;  /* 0x000001d01b0b7812 */ /* 0x144fe400078efe17 */
[C-C-:B------:R-:W-:Y:S01]  /*40420*/  LOP3.LUT R10, R27.reuse, 0x1d4, R23.reuse, 0xfe, !PT ;  /* 0x000001d41b0a7812 */ /* 0x140fe200078efe17 */
[----:B------:R-:W0:Y:S04]  /*40430*/  LDS.128 R16, [R22+0x1000] ;  /* 0x0010000016107984 */ /* 0x000e280000000c00 */
[----:B------:R1:W-:Y:S04]  /*40440*/  STL [R1+0x248], R11 ;  /* 0x0002480b01007387 */ /* 0x0003e80000100800 */
[----:B------:R2:W-:Y:S04]  /*40450*/  STL [R1+0x24c], R10 ;  /* 0x00024c0a01007387 */ /* 0x0005e80000100800 */
[----:B------:R4:W-:Y:S01]  /*40460*/  STL [R1+0x250], R12 ;  /* 0x0002500c01007387 */ /* 0x0009e20000100800 */
[----:B-1----:R-:W-:-:S02]  /*40470*/  LOP3.LUT R11, R27, 0x1dc, R23, 0xfe, !PT ;  /* 0x000001dc1b0b7812 */ /* 0x002fc400078efe17 */
[----:B--2---:R-:W-:-:S03]  /*40480*/  LOP3.LUT R10, R27, 0x1e0, R23, 0xfe, !PT ;  /* 0x000001e01b0a7812 */ /* 0x004fc600078efe17 */
[----:B------:R1:W-:Y:S01]  /*40490*/  STL [R1+0x254], R11 ;  /* 0x0002540b01007387 */ /* 0x0003e20000100800 */
[----:B----4-:R-:W-:-:S03]  /*404a0*/  LOP3.LUT R12, R27, 0x1e4, R23, 0xfe, !PT ;  /* 0x000001e41b0c7812 */ /* 0x010fc600078efe17 */
[----:B------:R2:W-:Y:S04]  /*404b0*/  STL [R1+0x25c], R10 ;  /* 0x00025c0a01007387 */ /* 0x0005e80000100800 */
[----:B------:R4:W-:Y:S01]  /*404c0*/  STL [R1+0x260], R12 ;  /* 0x0002600c01007387 */ /* 0x0009e20000100800 */
[C-C-:B-1----:R-:W-:Y:S02]  /*404d0*/  LOP3.LUT R11, R27.reuse, 0x1e8, R23.reuse, 0xfe, !PT ;  /* 0x000001e81b0b7812 */ /* 0x142fe400078efe17 */
[----:B--2---:R-:W-:-:S03]  /*404e0*/  LOP3.LUT R10, R27, 0x1ec, R23, 0xfe, !PT ;  /* 0x000001ec1b0a7812 */ /* 0x004fc600078efe17 */
[----:B------:R1:W-:Y:S01]  /*404f0*/  STL [R1+0x264], R11 ;  /* 0x0002640b01007387 */ /* 0x0003e20000100800 */
[----:B----4-:R-:W-:-:S03]  /*40500*/  LOP3.LUT R12, R27, 0x1f0, R23, 0xfe, !PT ;  /* 0x000001f01b0c7812 */ /* 0x010fc600078efe17 */
[----:B------:R2:W-:Y:S01]  /*40510*/  STL [R1+0x268], R10 ;  /* 0x0002680a01007387 */ /* 0x0005e20000100800 */
[----:B0-----:R-:W-:-:S03]  /*40520*/  IMAD.MOV.U32 R25, RZ, RZ, R16 ;  /* 0x000000ffff197224 */ /* 0x001fc600078e0010 */
[----:B------:R-:W-:Y:S01]  /*40530*/  STL [R1+0x26c], R12 ;  /* 0x00026c0c01007387 */ /* 0x000fe20000100800 */
[C-C-:B-1----:R-:W-:Y:S02]  /*40540*/  LOP3.LUT R11, R27.reuse, 0x1f4, R23.reuse, 0xfe, !PT ;  /* 0x000001f41b0b7812 */ /* 0x142fe400078efe17 */
[----:B--2---:R-:W-:-:S03]  /*40550*/  LOP3.LUT R10, R27, 0x1f8, R23, 0xfe, !PT ;  /* 0x000001f81b0a7812 */ /* 0x004fc600078efe17 */
[----:B------:R-:W-:Y:S04]  /*40560*/  STL [R1+0x270], R11 ;  /* 0x0002700b01007387 */ /* 0x000fe80000100800 */
[----:B------:R0:W-:Y:S04]  /*40570*/  STL [R1+0x274], R10 ;  /* 0x0002740a01007387 */ /* 0x0001e80000100800 */
[----:B------:R-:W-:Y:S04]  /*40580*/  STL.64 [R1+0x90], R16 ;  /* 0x0000901001007387 */ /* 0x000fe80000100a00 */
[----:B------:R-:W-:Y:S01]  /*40590*/  STL.64 [R1+0x98], R18 ;  /* 0x0000981201007387 */ /* 0x000fe20000100a00 */
[----:B0-----:R-:W-:-:S03]  /*405a0*/  LEA R10, P6, R6, R3, 0x1 ;  /* 0x00000003060a7211 */ /* 0x001fc600078c08ff */
[----:B------:R-:W0:Y:S01]  /*405b0*/  LDS.128 R16, [R0+0x1800] ;  /* 0x0018000000107984 */ /* 0x000e220000000c00 */
[----:B------:R-:W-:Y:S02]  /*405c0*/  LEA.HI.X.SX32 R11, R6, R2, 0x1, P6 ;  /* 0x00000002060b7211 */ /* 0x000fe400030f0eff */
[----:B------:R-:W-:-:S04]  /*405d0*/  LEA R6, P6, R7, R3, 0x1 ;  /* 0x0000000307067211 */ /* 0x000fc800078c08ff */
[----:B------:R-:W-:Y:S01]  /*405e0*/  LEA.HI.X.SX32 R7, R7, R2, 0x1, P6 ;  /* 0x0000000207077211 */ /* 0x000fe200030f0eff */
[----:B0-----:R-:W-:Y:S01]  /*405f0*/  STL.64 [R1+0x70], R16 ;  /* 0x0000701001007387 */ /* 0x001fe20000100a00 */
[----:B------:R-:W-:-:S03]  /*40600*/  IMAD.MOV.U32 R24, RZ, RZ, R16 ;  /* 0x000000ffff187224 */ /* 0x000fc600078e0010 */
[----:B------:R-:W-:Y:S04]  /*40610*/  STL.64 [R1+0x78], R18 ;  /* 0x0000781201007387 */ /* 0x000fe80000100a00 */
[----:B------:R-:W0:Y:S04]  /*40620*/  LDS.128 R16, [R22+0x1800] ;  /* 0x0018000016107984 */ /* 0x000e280000000c00 */
[----:B------:R-:W-:Y:S04]  /*40630*/  STL.64 [R1+0xdc0], R24 ;  /* 0x000dc01801007387 */ /* 0x000fe80000100a00 */
[----:B0-----:R0:W-:Y:S04]  /*40640*/  STL.64 [R1+0x30], R16 ;  /* 0x0000301001007387 */ /* 0x0011e80000100a00 */
[----:B------:R-:W-:Y:S01]  /*40650*/  STL.64 [R1+0x38], R18 ;  /* 0x0000381201007387 */ /* 0x000fe20000100a00 */
[----:B0-----:R-:W-:-:S05]  /*40660*/  LOP3.LUT R16, R27, 0x1fc, R23, 0xfe, !PT ;  /* 0x000001fc1b107812 */ /* 0x001fca00078efe17 */
[----:B------:R-:W-:Y:S04]  /*40670*/  STL [R1+0x258], R16 ;  /* 0x0002581001007387 */ /* 0x000fe80000100800 */
[----:B------:R-:W0:Y:S04]  /*40680*/  LDS.128 R16, [R0+0x2000] ;  /* 0x0020000000107984 */ /* 0x000e280000000c00 */
[----:B0-----:R-:W-:Y:S01]  /*40690*/  STL.64 [R1+0x20], R16 ;  /* 0x0000201001007387 */ /* 0x001fe20000100a00 */
[----:B------:R-:W-:-:S03]  /*406a0*/  IMAD.MOV.U32 R23, RZ, RZ, R16 ;  /* 0x000000ffff177224 */ /* 0x000fc600078e0010 */
[----:B------:R0:W-:Y:S04]  /*406b0*/  STL.64 [R1+0x28], R18 ;  /* 0x0000281201007387 */ /* 0x0001e80000100a00 */
[----:B0-----:R-:W2:Y:S04]  /*406c0*/  LDL.LU.64 R18, [R1+0xdd0] ;  /* 0x000dd00001127983 */ /* 0x001ea80000300a00 */
[----:B------:R-:W4:Y:S04]  /*406d0*/  LDL.LU.64 R16, [R1+0xdc8] ;  /* 0x000dc80001107983 */ /* 0x000f280000300a00 */
[----:B------:R-:W-:Y:S01]  /*406e0*/  @P4 STG.E.U16 [R10.64], R26 ;  /* 0x0000001a0a004986 */ /* 0x000fe2000c10150a */
[----:B------:R-:W-:-:S03]  /*406f0*/  ISETP.LT.AND P4, PT, R14, c[0x0][0x17c], !P0 ;  /* 0x00005f000e007a0c */ /* 0x000fc60004781270 */
[----:B------:R-:W-:Y:S01]  /*40700*/  LDS.128 R24, [R0+0x2800] ;  /* 0x0028000000187984 */ /* 0x000fe20000000c00 */
[C---:B---3--:R-:W-:Y:S01]  /*40710*/  ISETP.LT.AND P3, PT, R9.reuse, c[0x0][0x17c], !P0 ;  /* 0x00005f0009007a0c */ /* 0x048fe20004761270 */
[----:B------:R-:W-:Y:S01]  /*40720*/  IMAD R9, R9, c[0x0][0x198], RZ ;  /* 0x0000660009097a24 */ /* 0x000fe200078e02ff */
[C---:B------:R-:W-:Y:S01]  /*40730*/  ISETP.LT.AND P1, PT, R8.reuse, c[0x0][0x17c], !P0 ;  /* 0x00005f0008007a0c */ /* 0x040fe20004721270 */
[----:B------:R-:W-:-:S03]  /*40740*/  IMAD R13, R8, c[0x0][0x198], RZ ;  /* 0x00006600080d7a24 */ /* 0x000fc600078e02ff */
[----:B------:R-:W-:-:S04]  /*40750*/  LEA R8, P5, R9, R3, 0x1 ;  /* 0x0000000309087211 */ /* 0x000fc800078a08ff */
[----:B------:R-:W-:Y:S02]  /*40760*/  LEA.HI.X.SX32 R9, R9, R2, 0x1, P5 ;  /* 0x0000000209097211 */ /* 0x000fe400028f0eff */
[----:B------:R-:W-:-:S04]  /*40770*/  LEA R12, P5, R13, R3, 0x1 ;  /* 0x000000030d0c7211 */ /* 0x000fc800078a08ff */
[----:B------:R-:W-:Y:S01]  /*40780*/  LEA.HI.X.SX32 R13, R13, R2, 0x1, P5 ;  /* 0x000000020d0d7211 */ /* 0x000fe200028f0eff */
[----:B------:R0:W-:Y:S02]  /*40790*/  @P3 STG.E.U16 [R8.64], R20 ;  /* 0x0000001408003986 */ /* 0x0001e4000c10150a */
[C---:B0-----:R-:W-:Y:S02]  /*407a0*/  IMAD R8, R15.reuse, c[0x0][0x198], RZ ;  /* 0x000066000f087a24 */ /* 0x041fe400078e02ff */
[----:B----4-:R0:W-:Y:S01]  /*407b0*/  @P2 STG.E.U16 [R6.64], R17 ;  /* 0x0000001106002986 */ /* 0x0101e2000c10150a */
[----:B------:R-:W-:-:S03]  /*407c0*/  ISETP.LT.AND P2, PT, R15, c[0x0][0x17c], !P0 ;  /* 0x00005f000f007a0c */ /* 0x000fc60004741270 */
[----:B------:R-:W-:Y:S01]  /*407d0*/  @P1 STG.E.U16 [R12.64], R16 ;  /* 0x000000100c001986 */ /* 0x000fe2000c10150a */
[----:B0-----:R-:W-:-:S03]  /*407e0*/  IMAD R7, R14, c[0x0][0x198], RZ ;  /* 0x000066000e077a24 */ /* 0x001fc600078e02ff */
[----:B------:R-:W0:Y:S04]  /*407f0*/  LDS.128 R12, [R22+0x2000] ;  /* 0x00200000160c7984 */ /* 0x000e280000000c00 */
[----:B0-----:R-:W-:Y:S04]  /*40800*/  STL [R1+0xdb0], R13 ;  /* 0x000db00d01007387 */ /* 0x001fe80000100800 */
[----:B------:R-:W-:Y:S04]  /*40810*/  STL [R1+0xda8], R14 ;  /* 0x000da80e01007387 */ /* 0x000fe80000100800 */
[----:B------:R-:W-:Y:S04]  /*40820*/  STL [R1+0xda0], R15 ;  /* 0x000da00f01007387 */ /* 0x000fe80000100800 */
[----:B------:R0:W-:Y:S04]  /*40830*/  STL.64 [R1+0x10], R24 ;  /* 0x0000101801007387 */ /* 0x0001e80000100a00 */
[----:B------:R-:W-:Y:S04]  /*40840*/  STL.64 [R1+0x18], R26 ;  /* 0x0000181a01007387 */ /* 0x000fe80000100a00 */
[----:B0-----:R-:W3:Y:S01]  /*40850*/  LDL.LU.64 R24, [R1+0xdc0] ;  /* 0x000dc00001187983 */ /* 0x001ee20000300a00 */
[----:B------:R-:W-:-:S02]  /*40860*/  LEA R16, P6, R8, R3, 0x1 ;  /* 0x0000000308107211 */ /* 0x000fc400078c08ff */
[C---:B------:R-:W-:Y:S02]  /*40870*/  LEA R6, P5, R7.reuse, R3, 0x1 ;  /* 0x0000000307067211 */ /* 0x040fe400078a08ff */
[-C--:B------:R-:W-:Y:S02]  /*40880*/  LEA.HI.X.SX32 R17, R8, R2.reuse, 0x1, P6 ;  /* 0x0000000208117211 */ /* 0x080fe400030f0eff */
[----:B------:R-:W-:Y:S01]  /*40890*/  LEA.HI.X.SX32 R7, R7, R2, 0x1, P5 ;  /* 0x0000000207077211 */ /* 0x000fe200028f0eff */
[----:B------:R-:W0:Y:S04]  /*408a0*/  LDS.128 R8, [R22+0x2800] ;  /* 0x0028000016087984 */ /* 0x000e280000000c00 */
[----:B0-----:R0:W-:Y:S04]  /*408b0*/  STL [R1+0xdb4], R9 ;  /* 0x000db40901007387 */ /* 0x0011e80000100800 */
[----:B0-----:R-:W4:Y:S04]  /*408c0*/  LDL.LU R9, [R1+0x10] ;  /* 0x0000100001097983 */ /* 0x001f280000300800 */
[----:B------:R-:W-:Y:S04]  /*408d0*/  STL [R1+0xdac], R10 ;  /* 0x000dac0a01007387 */ /* 0x000fe80000100800 */
[----:B------:R0:W-:Y:S04]  /*408e0*/  STL [R1+0xda4], R11 ;  /* 0x000da40b01007387 */ /* 0x0001e80000100800 */
[----:B0-----:R-:W5:Y:S04]  /*408f0*/  LDL.LU R11, [R1+0x40] ;  /* 0x00004000010b7983 */ /* 0x001f680000300800 */
[----:B---3--:R-:W-:Y:S04]  /*40900*/  @P2 STG.E.U16 [R16.64], R25 ;  /* 0x0000001910002986 */ /* 0x008fe8000c10150a */
[----:B------:R-:W-:Y:S04]  /*40910*/  @P4 STG.E.U16 [R6.64], R24 ;  /* 0x0000001806004986 */ /* 0x000fe8000c10150a */
[----:B------:R-:W0:Y:S02]  /*40920*/  LDS.128 R24, [R0+0x3000] ;  /* 0x0030000000187984 */ /* 0x000e240000000c00 */
[----:B0-----:R-:W-:-:S02]  /*40930*/  IMAD.MOV.U32 R15, RZ, RZ, R26 ;  /* 0x000000ffff0f7224 */ /* 0x001fc400078e001a */
[----:B------:R-:W-:Y:S01]  /*40940*/  IMAD.MOV.U32 R14, RZ, RZ, R25 ;  /* 0x000000ffff0e7224 */ /* 0x000fe200078e0019 */
[----:B------:R-:W-:Y:S04]  /*40950*/  STL [R1+0xc], R27 ;  /* 0x00000c1b01007387 */ /* 0x000fe80000100800 */
[----:B------:R-:W3:Y:S04]  /*40960*/  LDL.LU R10, [R1+0x48] ;  /* 0x00004800010a7983 */ /* 0x000ee80000300800 */
[----:B------:R-:W-:Y:S04]  /*40970*/  STL [R1+0xdbc], R15 ;  /* 0x000dbc0f01007387 */ /* 0x000fe80000100800 */
[----:B------:R0:W-:Y:S04]  /*40980*/  STL [R1+0xdb8], R14 ;  /* 0x000db80e01007387 */ /* 0x0001e80000100800 */
[----:B0-----:R-:W3:Y:S01]  /*40990*/  LDL.LU R14, [R1+0x30] ;  /* 0x00003000010e7983 */ /* 0x001ee20000300800 */
[C---:B------:R-:W-:Y:S01]  /*409a0*/  ISETP.LT.AND P3, PT, R5.reuse, c[0x0][0x17c], !P0 ;  /* 0x00005f0005007a0c */ /* 0x040fe20004761270 */
[----:B------:R-:W-:-:S02]  /*409b0*/  IMAD R5, R5, c[0x0][0x198], RZ ;  /* 0x0000660005057a24 */ /* 0x000fc400078e02ff */
[C---:B------:R-:W-:Y:S01]  /*409c0*/  IMAD R20, R4.reuse, c[0x0][0x198], RZ ;  /* 0x0000660004147a24 */ /* 0x040fe200078e02ff */
[----:B------:R-:W-:Y:S01]  /*409d0*/  ISETP.LT.AND P1, PT, R4, c[0x0][0x17c], !P0 ;  /* 0x00005f0004007a0c */ /* 0x000fe20004721270 */
[----:B------:R-:W-:Y:S01]  /*409e0*/  IMAD.MOV.U32 R13, RZ, RZ, R24 ;  /* 0x000000ffff0d7224 */ /* 0x000fe200078e0018 */
[CC--:B------:R-:W-:Y:S01]  /*409f0*/  LEA R4, P6, R5.reuse, R3.reuse, 0x1 ;  /* 0x0000000305047211 */ /* 0x0c0fe200078c08ff */
[----:B--2---:R-:W-:Y:S01]  /*40a00*/  IMAD R27, R18, c[0x0][0x198], RZ ;  /* 0x00006600121b7a24 */ /* 0x004fe200078e02ff */
[C---:B------:R-:W-:Y:S01]  /*40a10*/  LEA R16, P2, R20.reuse, R3, 0x1 ;  /* 0x0000000314107211 */ /* 0x040fe200078408ff */
[----:B------:R-:W2:Y:S01]  /*40a20*/  LDL.LU R15, [R1+0x50] ;  /* 0x00005000010f7983 */ /* 0x000ea20000300800 */
[-C--:B------:R-:W-:Y:S02]  /*40a30*/  LEA.HI.X.SX32 R5, R5, R2.reuse, 0x1, P6 ;  /* 0x0000000205057211 */ /* 0x080fe400030f0eff */
[----:B------:R-:W-:Y:S01]  /*40a40*/  LEA.HI.X.SX32 R17, R20, R2, 0x1, P2 ;  /* 0x0000000214117211 */ /* 0x000fe200010f0eff */
[C---:B------:R-:W-:Y:S01]  /*40a50*/  IMAD R20, R19.reuse, c[0x0][0x198], RZ ;  /* 0x0000660013147a24 */ /* 0x040fe200078e02ff */
[----:B------:R-:W-:-:S02]  /*40a60*/  ISETP.LT.AND P2, PT, R19, c[0x0][0x17c], !P0 ;  /* 0x00005f0013007a0c */ /* 0x000fc40004741270 */
[----:B------:R-:W-:Y:S02]  /*40a70*/  ISETP.LT.AND P5, PT, R18, c[0x0][0x17c], !P0 ;  /* 0x00005f0012007a0c */ /* 0x000fe400047a1270 */
[----:B------:R-:W-:-:S04]  /*40a80*/  LEA R24, P4, R20, R3, 0x1 ;  /* 0x0000000314187211 */ /* 0x000fc800078808ff */
[----:B------:R-:W-:Y:S02]  /*40a90*/  LEA.HI.X.SX32 R25, R20, R2, 0x1, P4 ;  /* 0x0000000214197211 */ /* 0x000fe400020f0eff */
[----:B------:R-:W-:Y:S01]  /*40aa0*/  ISETP.LT.AND P4, PT, R28, c[0x0][0x17c], !P0 ;  /* 0x00005f001c007a0c */ /* 0x000fe20004781270 */
[----:B---3--:R-:W-:Y:S04]  /*40ab0*/  @P3 STG.E.U16 [R4.64], R14 ;  /* 0x0000000e04003986 */ /* 0x008fe8000c10150a */
[----:B------:R-:W-:Y:S01]  /*40ac0*/  @P1 STG.E.U16 [R16.64], R23 ;  /* 0x0000001710001986 */ /* 0x000fe2000c10150a */
[----:B------:R-:W-:-:S03]  /*40ad0*/  ISETP.LT.AND P1, PT, R21, c[0x0][0x17c], !P0 ;  /* 0x00005f0015007a0c */ /* 0x000fc60004721270 */
[----:B------:R0:W-:Y:S01]  /*40ae0*/  LDS.128 R16, [R0+0x3800] ;  /* 0x0038000000107984 */ /* 0x0001e20000000c00 */
[----:B------:R-:W-:-:S03]  /*40af0*/  LEA R26, P3, R27, R3, 0x1 ;  /* 0x000000031b1a7211 */ /* 0x000fc600078608ff */
[----:B------:R-:W1:Y:S01]  /*40b00*/  LDS.128 R4, [R22+0x3000] ;  /* 0x0030000016047984 */ /* 0x000e620000000c00 */
[----:B0-----:R-:W-:Y:S01]  /*40b10*/  IMAD R0, R21, c[0x0][0x198], RZ ;  /* 0x0000660015007a24 */ /* 0x001fe200078e02ff */
[-C--:B------:R-:W-:Y:S02]  /*40b20*/  LEA.HI.X.SX32 R27, R27, R2.reuse, 0x1, P3 ;  /* 0x000000021b1b7211 */ /* 0x080fe400018f0eff */
[----:B------:R0:W-:Y:S02]  /*40b30*/  @P2 STG.E.U16 [R24.64], R12 ;  /* 0x0000000c18002986 */ /* 0x0001e4000c10150a */
[C---:B------:R-:W-:Y:S02]  /*40b40*/  LEA R28, P6, R0.reuse, R3, 0x1 ;  /* 0x00000003001c7211 */ /* 0x040fe400078c08ff */
[----:B------:R-:W3:Y:S01]  /*40b50*/  LDS.128 R20, [R22+0x3800] ;  /* 0x0038000016147984 */ /* 0x000ee20000000c00 */
[----:B------:R-:W-:Y:S02]  /*40b60*/  ISETP.LT.AND P3, PT, R29, c[0x0][0x17c], !P0 ;  /* 0x00005f001d007a0c */ /* 0x000fe40004761270 */
[----:B-----5:R-:W-:Y:S01]  /*40b70*/  ISETP.LT.AND P2, PT, R11, c[0x0][0x17c], !P0 ;  /* 0x00005f000b007a0c */ /* 0x020fe20004741270 */
[----:B0-----:R-:W-:Y:S01]  /*40b80*/  IMAD R25, R29, c[0x0][0x198], RZ ;  /* 0x000066001d197a24 */ /* 0x001fe200078e02ff */
[----:B------:R-:W-:Y:S01]  /*40b90*/  LEA.HI.X.SX32 R29, R0, R2, 0x1, P6 ;  /* 0x00000002001d7211 */ /* 0x000fe200030f0eff */
[----:B----4-:R-:W-:Y:S01]  /*40ba0*/  @P5 STG.E.U16 [R26.64], R9 ;  /* 0x000000091a005986 */ /* 0x010fe2000c10150a */
[----:B------:R-:W-:-:S03]  /*40bb0*/  IMAD R0, R11, c[0x0][0x198], RZ ;  /* 0x000066000b007a24 */ /* 0x000fc600078e02ff */
[----:B------:R-:W4:Y:S04]  /*40bc0*/  LDL.LU R11, [R1+0x60] ;  /* 0x00006000010b7983 */ /* 0x000f280000300800 */
[----:B------:R0:W-:Y:S04]  /*40bd0*/  @P1 STG.E.U16 [R28.64], R8 ;  /* 0x000000081c001986 */ /* 0x0001e8000c10150a */
[----:B0-----:R-:W5:Y:S01]  /*40be0*/  LDL.LU R28, [R1+0x44] ;  /* 0x00004400011c7983 */ /* 0x001f620000300800 */
[CC--:B------:R-:W-:Y:S02]  /*40bf0*/  LEA R24, P5, R25.reuse, R3.reuse, 0x1 ;  /* 0x0000000319187211 */ /* 0x0c0fe400078a08ff */
[----:B------:R-:W-:Y:S01]  /*40c00*/  LEA R26, P6, R0, R3, 0x1 ;  /* 0x00000003001a7211 */ /* 0x000fe200078c08ff */
[----:B------:R-:W2:Y:S01]  /*40c10*/  LDL.LU R29, [R1+0x80] ;  /* 0x00008000011d7983 */ /* 0x000ea20000300800 */
[----:B------:R-:W-:-:S02]  /*40c20*/  LEA.HI.X.SX32 R25, R25, R2, 0x1, P5 ;  /* 0x0000000219197211 */ /* 0x000fc400028f0eff */
[----:B------:R-:W-:-:S03]  /*40c30*/  LEA.HI.X.SX32 R27, R0, R2, 0x1, P6 ;  /* 0x00000002001b7211 */ /* 0x000fc600030f0eff */
[----:B------:R-:W-:Y:S01]  /*40c40*/  @P3 STG.E.U16 [R24.64], R13 ;  /* 0x0000000d18003986 */ /* 0x000fe2000c10150a */
[C---:B------:R-:W-:Y:S01]  /*40c50*/  ISETP.LT.AND P5, PT, R10.reuse, c[0x0][0x17c], !P0 ;  /* 0x00005f000a007a0c */ /* 0x040fe200047a1270 */
[----:B------:R-:W-:Y:S02]  /*40c60*/  IMAD R0, R10, c[0x0][0x198], RZ ;  /* 0x000066000a007a24 */ /* 0x000fe400078e02ff */
[----:B------:R-:W2:Y:S04]  /*40c70*/  LDL.LU R10, [R1+0xb0] ;  /* 0x0000b000010a7983 */ /* 0x000ea80000300800 */
[----:B-1----:R0:W-:Y:S04]  /*40c80*/  @P2 STG.E.U16 [R26.64], R4 ;  /* 0x000000041a002986 */ /* 0x0021e8000c10150a */
[----:B0-----:R-:W3:Y:S01]  /*40c90*/  LDL.LU R27, [R1+0x4c] ;  /* 0x00004c00011b7983 */ /* 0x001ee20000300800 */
[C---:B-----5:R-:W-:Y:S01]  /*40ca0*/  ISETP.LT.AND P1, PT, R28.reuse, c[0x0][0x17c], !P0 ;  /* 0x00005f001c007a0c */ /* 0x060fe20004721270 */
[----:B------:R-:W-:-:S05]  /*40cb0*/  IMAD R28, R28, c[0x0][0x198], RZ ;  /* 0x000066001c1c7a24 */ /* 0x000fca00078e02ff */
[----:B------:R-:W-:-:S04]  /*40cc0*/  LEA R24, P3, R28, R3, 0x1 ;  /* 0x000000031c187211 */ /* 0x000fc800078608ff */
[----:B------:R-:W-:Y:S02]  /*40cd0*/  LEA.HI.X.SX32 R25, R28, R2, 0x1, P3 ;  /* 0x000000021c197211 */ /* 0x000fe400018f0eff */
[----:B------:R-:W5:Y:S01]  /*40ce0*/  LDL.LU R28, [R1+0x100] ;  /* 0x00010000011c7983 */ /* 0x000f620000300800 */
[----:B------:R-:W-:-:S03]  /*40cf0*/  LEA R26, P6, R0, R3, 0x1 ;  /* 0x00000003001a7211 */ /* 0x000fc600078c08ff */
[----:B------:R-:W-:Y:S01]  /*40d00*/  @P1 STG.E.U16 [R24.64], R16 ;  /* 0x0000001018001986 */ /* 0x000fe2000c10150a */
[----:B--2---:R-:W-:Y:S02]  /*40d10*/  ISETP.LT.AND P1, PT, R15, c[0x0][0x17c], !P0 ;  /* 0x00005f000f007a0c */ /* 0x004fe40004721270 */
[----:B------:R-:W-:Y:S02]  /*40d20*/  PRMT R4, R29, 0x7632, R4 ;  /* 0x000076321d047816 */ /* 0x000fe40000000004 */
[C---:B---3--:R-:W-:Y:S02]  /*40d30*/  ISETP.LT.AND P2, PT, R27.reuse, c[0x0][0x17c], !P0 ;  /* 0x00005f001b007a0c */ /* 0x048fe40004741270 */
[----:B-----5:R-:W-:Y:S01]  /*40d40*/  ISETP.LT.AND P3, PT, R28, c[0x0][0x17c], !P0 ;  /* 0x00005f001c007a0c */ /* 0x020fe20004761270 */
[----:B------:R-:W-:Y:S01]  /*40d50*/  IMAD R28, R27, c[0x0][0x198], RZ ;  /* 0x000066001b1c7a24 */ /* 0x000fe200078e02ff */
[----:B------:R-:W-:Y:S01]  /*40d60*/  LEA.HI.X.SX32 R27, R0, R2, 0x1, P6 ;  /* 0x00000002001b7211 */ /* 0x000fe200030f0eff */
[----:B------:R-:W-:-:S02]  /*40d70*/  IMAD R0, R15, c[0x0][0x198], RZ ;  /* 0x000066000f007a24 */ /* 0x000fc400078e02ff */
[----:B------:R-:W2:Y:S04]  /*40d80*/  LDL.LU R15, [R1+0xc0] ;  /* 0x0000c000010f7983 */ /* 0x000ea80000300800 */
[----:B------:R0:W-:Y:S04]  /*40d90*/  @P5 STG.E.U16 [R26.64], R20 ;  /* 0x000000141a005986 */ /* 0x0001e8000c10150a */
[----:B------:R-:W3:Y:S04]  /*40da0*/  LDL.LU R29, [R1+0xd4] ;  /* 0x0000d400011d7983 */ /* 0x000ee80000300800 */
[----:B0-----:R-:W5:Y:S01]  /*40db0*/  LDL.LU R27, [R1+0x54] ;  /* 0x00005400011b7983 */ /* 0x001f620000300800 */
[----:B------:R-:W-:-:S02]  /*40dc0*/  LEA R24, P6, R28, R3, 0x1 ;  /* 0x000000031c187211 */ /* 0x000fc400078c08ff */
[----:B------:R-:W-:Y:S02]  /*40dd0*/  LEA R26, P5, R0, R3, 0x1 ;  /* 0x00000003001a7211 */ /* 0x000fe400078a08ff */
[----:B------:R-:W-:-:S05]  /*40de0*/  LEA.HI.X.SX32 R25, R28, R2, 0x1, P6 ;  /* 0x000000021c197211 */ /* 0x000fca00030f0eff */
[----:B------:R0:W-:Y:S01]  /*40df0*/  @P2 STG.E.U16 [R24.64], R4 ;  /* 0x0000000418002986 */ /* 0x0001e2000c10150a */
[C---:B-----5:R-:W-:Y:S01]  /*40e00*/  ISETP.LT.AND P6, PT, R27.reuse, c[0x0][0x17c], !P0 ;  /* 0x00005f001b007a0c */ /* 0x060fe200047c1270 */
[----:B------:R-:W-:Y:S01]  /*40e10*/  IMAD R28, R27, c[0x0][0x198], RZ ;  /* 0x000066001b1c7a24 */ /* 0x000fe200078e02ff */
[----:B------:R-:W-:Y:S02]  /*40e20*/  LEA.HI.X.SX32 R27, R0, R2, 0x1, P5 ;  /* 0x00000002001b7211 */ /* 0x000fe400028f0eff */
[----:B----4-:R-:W-:Y:S02]  /*40e30*/  PRMT R0, R11, 0x7632, R0 ;  /* 0x000076320b007816 */ /* 0x010fe40000000000 */
[----:B------:R-:W4:Y:S04]  /*40e40*/  LDL.LU R11, [R1+0xdc] ;  /* 0x0000dc00010b7983 */ /* 0x000f280000300800 */
[----:B0-----:R-:W5:Y:S04]  /*40e50*/  LDL.LU R25, [R1+0x58] ;  /* 0x0000580001197983 */ /* 0x001f680000300800 */
[----:B------:R0:W-:Y:S04]  /*40e60*/  @P1 STG.E.U16 [R26.64], R0 ;  /* 0x000000001a001986 */ /* 0x0001e8000c10150a */
[----:B0-----:R-:W2:Y:S01]  /*40e70*/  LDL.LU R26, [R1+0xa0] ;  /* 0x0000a000011a7983 */ /* 0x001ea20000300800 */
[----:B------:R-:W-:-:S03]  /*40e80*/  LEA R24, P5, R28, R3, 0x1 ;  /* 0x000000031c187211 */ /* 0x000fc600078a08ff */
[----:B------:R-:W3:Y:S01]  /*40e90*/  LDL.LU R27, [R1+0x5c] ;  /* 0x00005c00011b7983 */ /* 0x000ee20000300800 */
[C---:B-----5:R-:W-:Y:S01]  /*40ea0*/  ISETP.LT.AND P2, PT, R25.reuse, c[0x0][0x17c], !P0 ;  /* 0x00005f0019007a0c */ /* 0x060fe20004741270 */
[----:B------:R-:W-:Y:S01]  /*40eb0*/  IMAD R0, R25, c[0x0][0x198], RZ ;  /* 0x0000660019007a24 */ /* 0x000fe200078e02ff */
[----:B------:R-:W-:Y:S02]  /*40ec0*/  LEA.HI.X.SX32 R25, R28, R2, 0x1, P5 ;  /* 0x000000021c197211 */ /* 0x000fe400028f0eff */
[----:B--2---:R-:W-:-:S05]  /*40ed0*/  PRMT R4, R26, 0x7632, R4 ;  /* 0x000076321a047816 */ /* 0x004fca0000000004 */
[----:B------:R0:W-:Y:S02]  /*40ee0*/  @P6 STG.E.U16 [R24.64], R4 ;  /* 0x0000000418006986 */ /* 0x0001e4000c10150a */
[----:B0-----:R-:W-:Y:S02]  /*40ef0*/  PRMT R4, R10, 0x7632, R4 ;  /* 0x000076320a047816 */ /* 0x001fe40000000004 */
[----:B------:R-:W2:Y:S04]  /*40f00*/  LDL.LU R10, [R1+0xe0] ;  /* 0x0000e000010a7983 */ /* 0x000ea80000300800 */
[----:B------:R-:W5:Y:S01]  /*40f10*/  LDL.LU R25, [R1+0xd0] ;  /* 0x0000d00001197983 */ /* 0x000f620000300800 */
[C---:B---3--:R-:W-:Y:S01]  /*40f20*/  IMAD R28, R27.reuse, c[0x0][0x198], RZ ;  /* 0x000066001b1c7a24 */ /* 0x048fe200078e02ff */
[----:B------:R-:W-:-:S02]  /*40f30*/  ISETP.LT.AND P1, PT, R27, c[0x0][0x17c], !P0 ;  /* 0x00005f001b007a0c */ /* 0x000fc40004721270 */
[-C--:B------:R-:W-:Y:S02]  /*40f40*/  LEA R26, P5, R0, R3.reuse, 0x1 ;  /* 0x00000003001a7211 */ /* 0x080fe400078a08ff */
[----:B------:R-:W-:Y:S02]  /*40f50*/  LEA R24, P6, R28, R3, 0x1 ;  /* 0x000000031c187211 */ /* 0x000fe400078c08ff */
[----:B------:R-:W-:Y:S02]  /*40f60*/  LEA.HI.X.SX32 R27, R0, R2, 0x1, P5 ;  /* 0x00000002001b7211 */ /* 0x000fe400028f0eff */
[----:B------:R-:W-:-:S03]  /*40f70*/  PRMT R8, R15, 0x7632, R8 ;  /* 0x000076320f087816 */ /* 0x000fc60000000008 */
[----:B------:R0:W-:Y:S01]  /*40f80*/  @P2 STG.E.U16 [R26.64], R4 ;  /* 0x000000041a002986 */ /* 0x0001e2000c10150a */
[----:B------:R-:W-:Y:S01]  /*40f90*/  ISETP.LT.AND P2, PT, R29, c[0x0][0x17c], !P0 ;  /* 0x00005f001d007a0c */ /* 0x000fe20004741270 */
[C---:B-----5:R-:W-:Y:S01]  /*40fa0*/  IMAD R0, R25.reuse, c[0x0][0x198], RZ ;  /* 0x0000660019007a24 */ /* 0x060fe200078e02ff */
[----:B------:R-:W-:Y:S02]  /*40fb0*/  ISETP.LT.AND P5, PT, R25, c[0x0][0x17c], !P0 ;  /* 0x00005f0019007a0c */ /* 0x000fe400047a1270 */
[-C--:B------:R-:W-:Y:S02]  /*40fc0*/  LEA.HI.X.SX32 R25, R28, R2.reuse, 0x1, P6 ;  /* 0x000000021c197211 */ /* 0x080fe400030f0eff */
[C---:B0-----:R-:W-:Y:S01]  /*40fd0*/  LEA R26, P6, R0.reuse, R3, 0x1 ;  /* 0x00000003001a7211 */ /* 0x041fe200078c08ff */
[----:B------:R-:W3:Y:S04]  /*40fe0*/  LDL.LU R28, [R1+0x70] ;  /* 0x00007000011c7983 */ /* 0x000ee80000300800 */
[----:B------:R-:W5:Y:S01]  /*40ff0*/  LDL.LU R15, [R1+0xdbc] ;  /* 0x000dbc00010f7983 */ /* 0x000f620000300800 */
[----:B------:R-:W-:-:S03]  /*41000*/  LEA.HI.X.SX32 R27, R0, R2, 0x1, P6 ;  /* 0x00000002001b7211 */ /* 0x000fc600030f0eff */
[----:B------:R0:W-:Y:S04]  /*41010*/  @P1 STG.E.U16 [R24.64], R8 ;  /* 0x0000000818001986 */ /* 0x0001e8000c10150a */
[----:B0-----:R-:W2:Y:S01]  /*41020*/  LDL.LU R24, [R1+0xd8] ;  /* 0x0000d80001187983 */ /* 0x001ea20000300800 */
[----:B------:R-:W-:-:S03]  /*41030*/  IMAD R25, R29, c[0x0][0x198], RZ ;  /* 0x000066001d197a24 */ /* 0x000fc600078e02ff */
[----:B------:R-:W3:Y:S04]  /*41040*/  LDL.LU R29, [R1+0xe8] ;  /* 0x0000e800011d7983 */ /* 0x000ee80000300800 */
[----:B------:R-:W3:Y:S01]  /*41050*/  LDL.LU R0, [R1+0x90] ;  /* 0x0000900001007983 */ /* 0x000ee20000300800 */
[----:B--2---:R-:W-:Y:S02]  /*41060*/  ISETP.LT.AND P1, PT, R24, c[0x0][0x17c], !P0 ;  /* 0x00005f0018007a0c */ /* 0x004fe40004721270 */
[----:B---3--:R-:W-:Y:S01]  /*41070*/  PRMT R4, R0, 0x7632, R4 ;  /* 0x0000763200047816 */ /* 0x008fe20000000004 */
[----:B------:R-:W-:Y:S01]  /*41080*/  IMAD R0, R24, c[0x0][0x198], RZ ;  /* 0x0000660018007a24 */ /* 0x000fe200078e02ff */
[----:B------:R-:W-:-:S03]  /*41090*/  LEA R24, P6, R25, R3, 0x1 ;  /* 0x0000000319187211 */ /* 0x000fc600078c08ff */
[----:B------:R0:W-:Y:S01]  /*410a0*/  @P5 STG.E.U16 [R26.64], R4 ;  /* 0x000000041a005986 */ /* 0x0001e2000c10150a */
[-C--:B------:R-:W-:Y:S02]  /*410b0*/  LEA.HI.X.SX32 R25, R25, R2.reuse, 0x1, P6 ;  /* 0x0000000219197211 */ /* 0x080fe400030f0eff */
[C---:B----4-:R-:W-:Y:S02]  /*410c0*/  ISETP.LT.AND P6, PT, R11.reuse, c[0x0][0x17c], !P0 ;  /* 0x00005f000b007a0c */ /* 0x050fe400047c1270 */
[-C--:B0-----:R-:W-:Y:S02]  /*410d0*/  LEA R26, P5, R0, R3.reuse, 0x1 ;  /* 0x00000003001a7211 */ /* 0x081fe400078a08ff */
[----:B------:R-:W-:Y:S02]  /*410e0*/  PRMT R4, R28, 0x7632, R4 ;  /* 0x000076321c047816 */ /* 0x000fe40000000004 */
[----:B------:R-:W-:Y:S02]  /*410f0*/  LEA.HI.X.SX32 R27, R0, R2, 0x1, P5 ;  /* 0x00000002001b7211 */ /* 0x000fe400028f0eff */
[----:B------:R-:W-:Y:S01]  /*41100*/  PRMT R0, R14, 0x7632, R0 ;  /* 0x000076320e007816 */ /* 0x000fe20000000000 */
[----:B------:R-:W-:Y:S01]  /*41110*/  IMAD R28, R11, c[0x0][0x198], RZ ;  /* 0x000066000b1c7a24 */ /* 0x000fe200078e02ff */
[----:B------:R-:W-:Y:S04]  /*41120*/  @P2 STG.E.U16 [R24.64], R4 ;  /* 0x0000000418002986 */ /* 0x000fe8000c10150a */
[----:B------:R-:W2:Y:S04]  /*41130*/  LDL.LU R11, [R1+0xf0] ;  /* 0x0000f000010b7983 */ /* 0x000ea80000300800 */
[----:B------:R-:W3:Y:S04]  /*41140*/  LDL.LU R14, [R1+0xdb8] ;  /* 0x000db800010e7983 */ /* 0x000ee80000300800 */
[----:B------:R0:W-:Y:S04]  /*41150*/  @P1 STG.E.U16 [R26.64], R0 ;  /* 0x000000001a001986 */ /* 0x0001e8000c10150a */
[----:B0-----:R-:W4:Y:S04]  /*41160*/  LDL.LU R0, [R1+0x20] ;  /* 0x0000200001007983 */ /* 0x001f280000300800 */
[----:B------:R-:W2:Y:S01]  /*41170*/  LDL.LU R26, [R1+0xe4] ;  /* 0x0000e400011a7983 */ /* 0x000ea20000300800 */
[----:B------:R-:W-:Y:S01]  /*41180*/  LEA R24, P5, R28, R3, 0x1 ;  /* 0x000000031c187211 */ /* 0x000fe200078a08ff */
[C---:B------:R-:W-:Y:S01]  /*41190*/  IMAD R27, R10.reuse, c[0x0][0x198], RZ ;  /* 0x000066000a1b7a24 */ /* 0x040fe200078e02ff */
[----:B------:R-:W-:-:S02]  /*411a0*/  ISETP.LT.AND P2, PT, R10, c[0x0][0x17c], !P0 ;  /* 0x00005f000a007a0c */ /* 0x000fc40004741270 */
[----:B------:R-:W3:Y:S01]  /*411b0*/  LDL.LU R10, [R1+0xf4] ;  /* 0x0000f400010a7983 */ /* 0x000ee20000300800 */
[----:B------:R-:W-:-:S03]  /*411c0*/  LEA.HI.X.SX32 R25, R28, R2, 0x1, P5 ;  /* 0x000000021c197211 */ /* 0x000fc600028f0eff */
[----:B------:R-:W3:Y:S01]  /*411d0*/  LDL.LU R28, [R1+0xec] ;  /* 0x0000ec00011c7983 */ /* 0x000ee20000300800 */
[----:B----4-:R-:W-:Y:S01]  /*411e0*/  PRMT R4, R0, 0x7632, R4 ;  /* 0x0000763200047816 */ /* 0x010fe20000000004 */
[C---:B--2---:R-:W-:Y:S01]  /*411f0*/  IMAD R0, R26.reuse, c[0x0][0x198], RZ ;  /* 0x000066001a007a24 */ /* 0x044fe200078e02ff */
[----:B------:R-:W-:-:S03]  /*41200*/  ISETP.LT.AND P1, PT, R26, c[0x0][0x17c], !P0 ;  /* 0x00005f001a007a0c */ /* 0x000fc60004721270 */
[----:B------:R0:W-:Y:S01]  /*41210*/  @P6 STG.E.U16 [R24.64], R4 ;  /* 0x0000000418006986 */ /* 0x0001e2000c10150a */
[----:B------:R-:W-:-:S04]  /*41220*/  LEA R26, P5, R27, R3, 0x1 ;  /* 0x000000031b1a7211 */ /* 0x000fc800078a08ff */
[-C--:B------:R-:W-:Y:S02]  /*41230*/  LEA.HI.X.SX32 R27, R27, R2.reuse, 0x1, P5 ;  /* 0x000000021b1b7211 */ /* 0x080fe400028f0eff */
[----:B0-----:R-:W-:Y:S02]  /*41240*/  LEA R24, P6, R0, R3, 0x1 ;  /* 0x0000000300187211 */ /* 0x001fe400078c08ff */
[----:B------:R-:W-:Y:S01]  /*41250*/  PRMT R4, R12, 0x7632, R4 ;  /* 0x000076320c047816 */ /* 0x000fe20000000004 */
[----:B------:R-:W-:Y:S01]  /*41260*/  IMAD R12, R29, c[0x0][0x198], RZ ;  /* 0x000066001d0c7a24 */ /* 0x000fe200078e02ff */
[----:B------:R-:W-:Y:S02]  /*41270*/  LEA.HI.X.SX32 R25, R0, R2, 0x1, P6 ;  /* 0x0000000200197211 */ /* 0x000fe400030f0eff */
[----:B------:R-:W-:Y:S02]  /*41280*/  PRMT R0, R9, 0x7632, R0 ;  /* 0x0000763209007816 */ /* 0x000fe40000000000 */
[----:B------:R-:W-:Y:S01]  /*41290*/  ISETP.LT.AND P5, PT, R29, c[0x0][0x17c], !P0 ;  /* 0x00005f001d007a0c */ /* 0x000fe200047a1270 */
[----:B------:R0:W-:Y:S01]  /*412a0*/  @P2 STG.E.U16 [R26.64], R4 ;  /* 0x000000041a002986 */ /* 0x0001e2000c10150a */
[----:B---3--:R-:W-:-:S03]  /*412b0*/  ISETP.LT.AND P2, PT, R28, c[0x0][0x17c], !P0 ;  /* 0x00005f001c007a0c */ /* 0x008fc60004741270 */
[----:B------:R1:W-:Y:S04]  /*412c0*/  @P1 STG.E.U16 [R24.64], R0 ;  /* 0x0000000018001986 */ /* 0x0003e8000c10150a */
[----:B------:R-:W2:Y:S01]  /*412d0*/  LDL.LU R29, [R1+0xfc] ;  /* 0x0000fc00011d7983 */ /* 0x000ea20000300800 */
[----:B0-----:R-:W-:-:S03]  /*412e0*/  LEA R26, P6, R12, R3, 0x1 ;  /* 0x000000030c1a7211 */ /* 0x001fc600078c08ff */
[----:B------:R-:W3:Y:S01]  /*412f0*/  LDL.LU R9, [R1+0xdb4] ;  /* 0x000db40001097983 */ /* 0x000ee20000300800 */
[----:B-1----:R-:W-:Y:S01]  /*41300*/  IMAD R0, R28, c[0x0][0x198], RZ ;  /* 0x000066001c007a24 */ /* 0x002fe200078e02ff */
[----:B------:R-:W-:Y:S02]  /*41310*/  LEA.HI.X.SX32 R27, R12, R2, 0x1, P6 ;  /* 0x000000020c1b7211 */ /* 0x000fe400030f0eff */
[----:B------:R-:W4:Y:S01]  /*41320*/  LDL.LU R28, [R1+0x104] ;  /* 0x00010400011c7983 */ /* 0x000f220000300800 */
[----:B------:R-:W-:Y:S01]  /*41330*/  PRMT R4, R8, 0x7632, R4 ;  /* 0x0000763208047816 */ /* 0x000fe20000000004 */
[----:B------:R-:W-:Y:S01]  /*41340*/  IMAD R8, R11, c[0x0][0x198], RZ ;  /* 0x000066000b087a24 */ /* 0x000fe200078e02ff */
[----:B------:R-:W-:-:S03]  /*41350*/  LEA R24, P6, R0, R3, 0x1 ;  /* 0x0000000300187211 */ /* 0x000fc600078c08ff */
[----:B------:R0:W-:Y:S01]  /*41360*/  @P5 STG.E.U16 [R26.64], R4 ;  /* 0x000000041a005986 */ /* 0x0001e2000c10150a */
[-C--:B------:R-:W-:Y:S02]  /*41370*/  LEA.HI.X.SX32 R25, R0, R2.reuse, 0x1, P6 ;  /* 0x0000000200197211 */ /* 0x080fe400030f0eff */
[----:B------:R-:W-:Y:S02]  /*41380*/  ISETP.LT.AND P1, PT, R11, c[0x0][0x17c], !P0 ;  /* 0x00005f000b007a0c */ /* 0x000fe40004721270 */
[----:B------:R-:W3:Y:S01]  /*41390*/  LDL.LU R11, [R1+0x108] ;  /* 0x00010800010b7983 */ /* 0x000ee20000300800 */
[C---:B------:R-:W-:Y:S01]  /*413a0*/  ISETP.LT.AND P6, PT, R10.reuse, c[0x0][0x17c], !P0 ;  /* 0x00005f000a007a0c */ /* 0x040fe200047c1270 */
[----:B------:R-:W-:Y:S01]  /*413b0*/  IMAD R0, R10, c[0x0][0x198], RZ ;  /* 0x000066000a007a24 */ /* 0x000fe200078e02ff */
[----:B0-----:R-:W-:Y:S02]  /*413c0*/  PRMT R4, R13, 0x7632, R4 ;  /* 0x000076320d047816 */ /* 0x001fe40000000004 */
[C---:B------:R-:W-:Y:S01]  /*413d0*/  LEA R26, P5, R8.reuse, R3, 0x1 ;  /* 0x00000003081a7211 */ /* 0x040fe200078a08ff */
[----:B------:R-:W3:Y:S03]  /*413e0*/  LDL.LU R13, [R1+0xdb0] ;  /* 0x000db000010d7983 */ /* 0x000ee60000300800 */
[----:B------:R-:W-:Y:S01]  /*413f0*/  LEA.HI.X.SX32 R27, R8, R2, 0x1, P5 ;  /* 0x00000002081b7211 */ /* 0x000fe200028f0eff */
[----:B------:R-:W3:Y:S01]  /*41400*/  LDL R12, [R1+0x64] ;  /* 0x00006400010c7983 */ /* 0x000ee20000100800 */
[----:B------:R-:W-:-:S03]  /*41410*/  PRMT R8, R4, 0x7632, R8 ;  /* 0x0000763204087816 */ /* 0x000fc60000000008 */
[----:B------:R-:W3:Y:S04]  /*41420*/  LDL.LU R10, [R1+0x110] ;  /* 0x00011000010a7983 */ /* 0x000ee80000300800 */
[----:B------:R0:W-:Y:S04]  /*41430*/  @P2 STG.E.U16 [R24.64], R4 ;  /* 0x0000000418002986 */ /* 0x0001e8000c10150a */
[----:B0-----:R-:W3:Y:S01]  /*41440*/  LDL.LU R4, [R1+0xf8] ;  /* 0x0000f80001047983 */ /* 0x001ee20000300800 */
[----:B------:R-:W-:-:S03]  /*41450*/  LEA R24, P5, R0, R3, 0x1 ;  /* 0x0000000300187211 */ /* 0x000fc600078a08ff */
[----:B------:R-:W-:Y:S01]  /*41460*/  @P1 STG.E.U16 [R26.64], R8 ;  /* 0x000000081a001986 */ /* 0x000fe2000c10150a */
[----:B------:R-:W-:Y:S02]  /*41470*/  LEA.HI.X.SX32 R25, R0, R2, 0x1, P5 ;  /* 0x0000000200197211 */ /* 0x000fe400028f0eff */
[----:B------:R-:W-:Y:S02]  /*41480*/  PRMT R16, R16, 0x7632, R16 ;  /* 0x0000763210107816 */ /* 0x000fe40000000010 */
[----:B------:R-:W-:-:S03]  /*41490*/  PRMT R20, R20, 0x7632, R20 ;  /* 0x0000763214147816 */ /* 0x000fc60000000014 */
[----:B------:R0:W-:Y:S01]  /*414a0*/  @P6 STG.E.U16 [R24.64], R16 ;  /* 0x0000001018006986 */ /* 0x0001e2000c10150a */
[C---:B--2---:R-:W-:Y:S01]  /*414b0*/  ISETP.LT.AND P5, PT, R29.reuse, c[0x0][0x17c], !P0 ;  /* 0x00005f001d007a0c */ /* 0x044fe200047a1270 */
[----:B------:R-:W-:Y:S02]  /*414c0*/  IMAD R0, R29, c[0x0][0x198], RZ ;  /* 0x000066001d007a24 */ /* 0x000fe400078e02ff */
[----:B------:R-:W-:-:S03]  /*414d0*/  IMAD.MOV.U32 R29, RZ, RZ, c[0x0][0x198] ;  /* 0x00006600ff1d7624 */ /* 0x000fc600078e00ff */
[----:B0-----:R-:W-:-:S04]  /*414e0*/  LEA R24, P6, R0, R3, 0x1 ;  /* 0x0000000300187211 */ /* 0x001fc800078c08ff */
[----:B------:R-:W-:Y:S02]  /*414f0*/  LEA.HI.X.SX32 R25, R0, R2, 0x1, P6 ;  /* 0x0000000200197211 */ /* 0x000fe400030f0eff */
[C---:B---3--:R-:W-:Y:S01]  /*41500*/  ISETP.LT.AND P2, PT, R4.reuse, c[0x0][0x17c], !P0 ;  /* 0x00005f0004007a0c */ /* 0x048fe20004741270 */
[----:B------:R-:W-:-:S05]  /*41510*/  IMAD R4, R4, c[0x0][0x198], RZ ;  /* 0x0000660004047a24 */ /* 0x000fca00078e02ff */
[----:B------:R-:W-:-:S04]  /*41520*/  LEA R26, P1, R4, R3, 0x1 ;  /* 0x00000003041a7211 */ /* 0x000fc800078208ff */
[----:B------:R-:W-:Y:S01]  /*41530*/  LEA.HI.X.SX32 R27, R4, R2, 0x1, P1 ;  /* 0x00000002041b7211 */ /* 0x000fe200008f0eff */
[----:B------:R-:W-:Y:S01]  /*41540*/  IMAD R4, R29, 0x4, R0 ;  /* 0x000000041d047824 */ /* 0x000fe200078e0200 */
[----:B----4-:R-:W-:-:S03]  /*41550*/  ISETP.LT.AND P1, PT, R28, c[0x0][0x17c], !P0 ;  /* 0x00005f001c007a0c */ /* 0x010fc60004721270 */
[----:B------:R0:W-:Y:S01]  /*41560*/  @P2 STG.E.U16 [R26.64], R20 ;  /* 0x000000141a002986 */ /* 0x0001e2000c10150a */
[----:B------:R-:W-:Y:S01]  /*41570*/  ISETP.LT.AND P2, PT, R11, c[0x0][0x17c], !P0 ;  /* 0x00005f000b007a0c */ /* 0x000fe20004741270 */
[----:B------:R-:W-:Y:S02]  /*41580*/  IMAD R0, R29, 0x4, R4 ;  /* 0x000000041d007824 */ /* 0x000fe400078e0204 */
[----:B0-----:R-:W2:Y:S01]  /*41590*/  LDL.LU R20, [R1+0x118] ;  /* 0x0001180001147983 */ /* 0x001ea20000300800 */
[----:B------:R-:W-:-:S03]  /*415a0*/  LEA R26, P6, R4, R3, 0x1 ;  /* 0x00000003041a7211 */ /* 0x000fc600078c08ff */
[----:B------:R-:W3:Y:S04]  /*415b0*/  LDL.LU R11, [R1+0x120] ;  /* 0x00012000010b7983 */ /* 0x000ee80000300800 */
[----:B------:R-:W4:Y:S01]  /*415c0*/  LDL.LU R28, [R1+0x74] ;  /* 0x00007400011c7983 */ /* 0x000f220000300800 */
[----:B------:R-:W-:-:S03]  /*415d0*/  LEA.HI.X.SX32 R27, R4, R2, 0x1, P6 ;  /* 0x00000002041b7211 */ /* 0x000fc600030f0eff */
[----:B------:R-:W2:Y:S04]  /*415e0*/  LDL R29, [R1+0x84] ;  /* 0x00008400011d7983 */ /* 0x000ea80000100800 */
[----:B------:R-:W3:Y:S04]  /*415f0*/  LDL.LU R4, [R1+0x10c] ;  /* 0x00010c0001047983 */ /* 0x000ee80000300800 */
[----:B--2---:R0:W-:Y:S01]  /*41600*/  @P5 STG.E.U16 [R24.64], R29 ;  /* 0x0000001d18005986 */ /* 0x0041e2000c10150a */
[----:B---3--:R-:W-:-:S03]  /*41610*/  ISETP.LT.AND P5, PT, R4, c[0x0][0x17c], !P0 ;  /* 0x00005f0004007a0c */ /* 0x008fc600047a1270 */
[----:B------:R1:W-:Y:S01]  /*41620*/  @P4 STG.E.U16 [R26.64], R12 ;  /* 0x0000000c1a004986 */ /* 0x0003e2000c10150a */
[----:B0-----:R-:W-:Y:S01]  /*41630*/  IMAD.MOV.U32 R29, RZ, RZ, c[0x0][0x198] ;  /* 0x00006600ff1d7624 */ /* 0x001fe200078e00ff */
[----:B------:R-:W-:-:S03]  /*41640*/  LEA R24, P6, R0, R3, 0x1 ;  /* 0x0000000300187211 */ /* 0x000fc600078c08ff */
[C---:B------:R-:W-:Y:S01]  /*41650*/  IMAD R4, R29.reuse, 0x4, R0 ;  /* 0x000000041d047824 */ /* 0x040fe200078e0200 */
[-C--:B------:R-:W-:Y:S01]  /*41660*/  LEA.HI.X.SX32 R25, R0, R2.reuse, 0x1, P6 ;  /* 0x0000000200197211 */ /* 0x080fe200030f0eff */
[----:B-1----:R-:W2:Y:S01]  /*41670*/  LDL.LU R12, [R1+0x128] ;  /* 0x00012800010c7983 */ /* 0x002ea20000300800 */
[----:B------:R-:W-:Y:S01]  /*41680*/  ISETP.LT.AND P4, PT, R10, c[0x0][0x17c], !P0 ;  /* 0x00005f000a007a0c */ /* 0x000fe20004781270 */
[----:B------:R-:W-:Y:S01]  /*41690*/  IMAD R0, R29, 0x4, R4 ;  /* 0x000000041d007824 */ /* 0x000fe200078e0204 */
[C---:B------:R-:W-:Y:S01]  /*416a0*/  LEA R26, P6, R4.reuse, R3, 0x1 ;  /* 0x00000003041a7211 */ /* 0x040fe200078c08ff */
[----:B------:R-:W3:Y:S04]  /*416b0*/  LDL.LU R10, [R1+0x24] ;  /* 0x00002400010a7983 */ /* 0x000ee80000300800 */
[----:B------:R-:W2:Y:S01]  /*416c0*/  LDL R29, [R1+0xa4] ;  /* 0x0000a400011d7983 */ /* 0x000ea20000100800 */
[----:B------:R-:W-:-:S03]  /*416d0*/  LEA.HI.X.SX32 R27, R4, R2, 0x1, P6 ;  /* 0x00000002041b7211 */ /* 0x000fc600030f0eff */
[----:B------:R-:W3:Y:S04]  /*416e0*/  LDL.LU R4, [R1+0x114] ;  /* 0x0001140001047983 */ /* 0x000ee80000300800 */
[----:B--2---:R0:W-:Y:S01]  /*416f0*/  @P3 STG.E.U16 [R24.64], R29 ;  /* 0x0000001d18003986 */ /* 0x0041e2000c10150a */
[----:B---3--:R-:W-:Y:S01]  /*41700*/  ISETP.LT.AND P3, PT, R4, c[0x0][0x17c], !P0 ;  /* 0x00005f0004007a0c */ /* 0x008fe20004761270 */
[----:B0-----:R-:W-:Y:S01]  /*41710*/  IMAD.MOV.U32 R29, RZ, RZ, c[0x0][0x198] ;  /* 0x00006600ff1d7624 */ /* 0x001fe200078e00ff */
[----:B------:R-:W-:-:S03]  /*41720*/  LEA R24, P6, R0, R3, 0x1 ;  /* 0x0000000300187211 */ /* 0x000fc600078c08ff */
[----:B------:R-:W-:Y:S01]  /*41730*/  IMAD R4, R29, 0x4, R0 ;  /* 0x000000041d047824 */ /* 0x000fe200078e0200 */
[----:B------:R-:W-:Y:S02]  /*41740*/  LEA.HI.X.SX32 R25, R0, R2, 0x1, P6 ;  /* 0x0000000200197211 */ /* 0x000fe400030f0eff */
[----:B------:R-:W2:Y:S04]  /*41750*/  LDL R0, [R1+0xb4] ;  /* 0x0000b40001007983 */ /* 0x000ea80000100800 */
[----:B--2---:R0:W-:Y:S01]  /*41760*/  @P1 STG.E.U16 [R26.64], R0 ;  /* 0x000000001a001986 */ /* 0x0041e2000c10150a */
[----:B------:R-:W-:-:S03]  /*41770*/  ISETP.LT.AND P1, PT, R20, c[0x0][0x17c], !P0 ;  /* 0x00005f0014007a0c */ /* 0x000fc60004721270 */
[----:B------:R-:W2:Y:S01]  /*41780*/  LDL.LU R20, [R1+0x14] ;  /* 0x0000140001147983 */ /* 0x000ea20000300800 */
[C---:B0-----:R-:W-:Y:S01]  /*41790*/  LEA R26, P6, R4.reuse, R3, 0x1 ;  /* 0x00000003041a7211 */ /* 0x041fe200078c08ff */
[----:B------:R-:W-:Y:S02]  /*417a0*/  IMAD R0, R29, 0x4, R4 ;  /* 0x000000041d007824 */ /* 0x000fe400078e0204 */
[----:B------:R-:W3:Y:S01]  /*417b0*/  LDL R29, [R1+0xc4] ;  /* 0x0000c400011d7983 */ /* 0x000ee20000100800 */
[----:B------:R-:W-:-:S03]  /*417c0*/  LEA.HI.X.SX32 R27, R4, R2, 0x1, P6 ;  /* 0x00000002041b7211 */ /* 0x000fc600030f0eff */
[----:B------:R-:W2:Y:S04]  /*417d0*/  LDL.LU R4, [R1+0x11c] ;  /* 0x00011c0001047983 */ /* 0x000ea80000300800 */
[----:B---3--:R0:W-:Y:S01]  /*417e0*/  @P2 STG.E.U16 [R24.64], R29 ;  /* 0x0000001d18002986 */ /* 0x0081e2000c10150a */
[----:B--2---:R-:W-:Y:S01]  /*417f0*/  ISETP.LT.AND P2, PT, R4, c[0x0][0x17c], !P0 ;  /* 0x00005f0004007a0c */ /* 0x004fe20004741270 */
        /* <DEDUP_REMOVED lines=8> */
[----:B0-----:R-:W-:Y:S01]  /*41880*/  LEA R26, P6, R4, R3, 0x1 ;  /* 0x00000003041a7211 */ /* 0x001fe200078c08ff */
[----:B------:R-:W-:-:S03]  /*41890*/  IMAD R0, R29, 0x4, R4 ;  /* 0x000000041d007824 */ /* 0x000fc600078e0204 */
[----:B------:R-:W-:Y:S02]  /*418a0*/  LEA.HI.X.SX32 R27, R4, R2, 0x1, P6 ;  /* 0x00000002041b7211 */ /* 0x000fe400030f0eff */
[----:B------:R-:W3:Y:S04]  /*418b0*/  LDL.LU R4, [R1+0x124] ;  /* 0x0001240001047983 */ /* 0x000ee80000300800 */
[----:B----4-:R0:W-:Y:S02]  /*418c0*/  @P4 STG.E.U16 [R24.64], R28 ;  /* 0x0000001c18004986 */ /* 0x0101e4000c10150a */
[----:B0-----:R-:W-:-:S04]  /*418d0*/  LEA R24, P6, R0, R3, 0x1 ;  /* 0x0000000300187211 */ /* 0x001fc800078c08ff */
[----:B------:R-:W-:Y:S02]  /*418e0*/  LEA.HI.X.SX32 R25, R0, R2, 0x1, P6 ;  /* 0x0000000200197211 */ /* 0x000fe400030f0eff */
[----:B---3--:R-:W-:Y:S01]  /*418f0*/  ISETP.LT.AND P4, PT, R4, c[0x0][0x17c], !P0 ;  /* 0x00005f0004007a0c */ /* 0x008fe20004781270 */
[----:B------:R-:W-:Y:S02]  /*41900*/  IMAD R4, R29, 0x4, R0 ;  /* 0x000000041d047824 */ /* 0x000fe400078e0200 */
[----:B------:R-:W3:Y:S04]  /*41910*/  LDL R0, [R1+0x34] ;  /* 0x0000340001007983 */ /* 0x000ee80000100800 */
[----:B---3--:R0:W-:Y:S01]  /*41920*/  @P3 STG.E.U16 [R26.64], R0 ;  /* 0x000000001a003986 */ /* 0x0081e2000c10150a */
[----:B------:R-:W-:-:S03]  /*41930*/  ISETP.LT.AND P3, PT, R12, c[0x0][0x17c], !P0 ;  /* 0x00005f000c007a0c */ /* 0x000fc60004761270 */
[----:B------:R-:W3:Y:S01]  /*41940*/  LDL.LU R12, [R1+0x144] ;  /* 0x00014400010c7983 */ /* 0x000ee20000300800 */
[----:B0-----:R-:W-:Y:S01]  /*41950*/  LEA R26, P6, R4, R3, 0x1 ;  /* 0x00000003041a7211 */ /* 0x001fe200078c08ff */
[----:B------:R-:W-:-:S03]  /*41960*/  IMAD R0, R29, 0x4, R4 ;  /* 0x000000041d007824 */ /* 0x000fc600078e0204 */
[----:B------:R-:W-:Y:S02]  /*41970*/  LEA.HI.X.SX32 R27, R4, R2, 0x1, P6 ;  /* 0x00000002041b7211 */ /* 0x000fe400030f0eff */
[----:B------:R-:W4:Y:S04]  /*41980*/  LDL.LU R4, [R1+0x12c] ;  /* 0x00012c0001047983 */ /* 0x000f280000300800 */
[----:B------:R0:W-:Y:S02]  /*41990*/  @P1 STG.E.U16 [R24.64], R10 ;  /* 0x0000000a18001986 */ /* 0x0001e4000c10150a */
[----:B0-----:R-:W-:-:S04]  /*419a0*/  LEA R24, P6, R0, R3, 0x1 ;  /* 0x0000000300187211 */ /* 0x001fc800078c08ff */
[----:B------:R-:W-:Y:S02]  /*419b0*/  LEA.HI.X.SX32 R25, R0, R2, 0x1, P6 ;  /* 0x0000000200197211 */ /* 0x000fe400030f0eff */
[----:B----4-:R-:W-:Y:S01]  /*419c0*/  ISETP.LT.AND P1, PT, R4, c[0x0][0x17c], !P0 ;  /* 0x00005f0004007a0c */ /* 0x010fe20004721270 */
[----:B------:R-:W-:Y:S02]  /*419d0*/  IMAD R4, R29, 0x4, R0 ;  /* 0x000000041d047824 */ /* 0x000fe400078e0200 */
[----:B------:R-:W4:Y:S04]  /*419e0*/  LDL.LU R0, [R1+0x130] ;  /* 0x0001300001007983 */ /* 0x000f280000300800 */
[----:B------:R0:W-:Y:S02]  /*419f0*/  @P2 STG.E.U16 [R26.64], R13 ;  /* 0x0000000d1a002986 */ /* 0x0001e4000c10150a */
[----:B0-----:R-:W-:-:S04]  /*41a00*/  LEA R26, P6, R4, R3, 0x1 ;  /* 0x00000003041a7211 */ /* 0x001fc800078c08ff */
[----:B------:R-:W-:Y:S02]  /*41a10*/  LEA.HI.X.SX32 R27, R4, R2, 0x1, P6 ;  /* 0x00000002041b7211 */ /* 0x000fe400030f0eff */
[----:B----4-:R-:W-:Y:S01]  /*41a20*/  ISETP.LT.AND P2, PT, R0, c[0x0][0x17c], !P0 ;  /* 0x00005f0000007a0c */ /* 0x010fe20004741270 */
[----:B------:R-:W-:Y:S02]  /*41a30*/  IMAD R0, R29, 0x4, R4 ;  /* 0x000000041d007824 */ /* 0x000fe400078e0204 */
[----:B------:R-:W4:Y:S04]  /*41a40*/  LDL.LU R4, [R1+0x134] ;  /* 0x0001340001047983 */ /* 0x000f280000300800 */
[----:B------:R0:W-:Y:S04]  /*41a50*/  @P5 STG.E.U16 [R24.64], R20 ;  /* 0x0000001418005986 */ /* 0x0001e8000c10150a */
[----:B------:R1:W-:Y:S01]  /*41a60*/  @P4 STG.E.U16 [R26.64], R9 ;  /* 0x000000091a004986 */ /* 0x0003e2000c10150a */
[----:B0-----:R-:W-:-:S04]  /*41a70*/  LEA R24, P6, R0, R3, 0x1 ;  /* 0x0000000300187211 */ /* 0x001fc800078c08ff */
[----:B------:R-:W-:Y:S02]  /*41a80*/  LEA.HI.X.SX32 R25, R0, R2, 0x1, P6 ;  /* 0x0000000200197211 */ /* 0x000fe400030f0eff */
[----:B--2---:R-:W-:Y:S02]  /*41a90*/  ISETP.LT.AND P4, PT, R11, c[0x0][0x17c], !P0 ;  /* 0x00005f000b007a0c */ /* 0x004fe40004781270 */
[----:B------:R-:W2:Y:S01]  /*41aa0*/  LDL.LU R11, [R1+0x150] ;  /* 0x00015000010b7983 */ /* 0x000ea20000300800 */
[----:B----4-:R-:W-:Y:S01]  /*41ab0*/  ISETP.LT.AND P5, PT, R4, c[0x0][0x17c], !P0 ;  /* 0x00005f0004007a0c */ /* 0x010fe200047a1270 */
[----:B------:R-:W-:-:S05]  /*41ac0*/  IMAD R4, R29, 0x4, R0 ;  /* 0x000000041d047824 */ /* 0x000fca00078e0200 */
[----:B-1----:R-:W-:Y:S01]  /*41ad0*/  LEA R26, P6, R4, R3, 0x1 ;  /* 0x00000003041a7211 */ /* 0x002fe200078c08ff */
[----:B------:R-:W-:-:S03]  /*41ae0*/  IMAD R0, R29, 0x4, R4 ;  /* 0x000000041d007824 */ /* 0x000fc600078e0204 */
[----:B------:R-:W-:Y:S02]  /*41af0*/  LEA.HI.X.SX32 R27, R4, R2, 0x1, P6 ;  /* 0x00000002041b7211 */ /* 0x000fe400030f0eff */
[----:B------:R-:W4:Y:S04]  /*41b00*/  LDL.LU R4, [R1+0x13c] ;  /* 0x00013c0001047983 */ /* 0x000f280000300800 */
[----:B------:R0:W-:Y:S02]  /*41b10*/  @P3 STG.E.U16 [R24.64], R14 ;  /* 0x0000000e18003986 */ /* 0x0001e4000c10150a */
[----:B0-----:R-:W-:-:S04]  /*41b20*/  LEA R24, P6, R0, R3, 0x1 ;  /* 0x0000000300187211 */ /* 0x001fc800078c08ff */
[----:B------:R-:W-:Y:S01]  /*41b30*/  LEA.HI.X.SX32 R25, R0, R2, 0x1, P6 ;  /* 0x0000000200197211 */ /* 0x000fe200030f0eff */
[----:B------:R-:W-:Y:S04]  /*41b40*/  @P1 STG.E.U16 [R26.64], R5 ;  /* 0x000000051a001986 */ /* 0x000fe8000c10150a */
[----:B------:R0:W-:Y:S01]  /*41b50*/  @P2 STG.E.U16 [R24.64], R17 ;  /* 0x0000001118002986 */ /* 0x0001e2000c10150a */
[----:B---3--:R-:W-:Y:S02]  /*41b60*/  ISETP.LT.AND P2, PT, R12, c[0x0][0x17c], !P0 ;  /* 0x00005f000c007a0c */ /* 0x008fe40004741270 */
[----:B----4-:R-:W-:Y:S01]  /*41b70*/  ISETP.LT.AND P3, PT, R4, c[0x0][0x17c], !P0 ;  /* 0x00005f0004007a0c */ /* 0x010fe20004761270 */
[----:B------:R-:W-:Y:S02]  /*41b80*/  IMAD R4, R29, 0x4, R0 ;  /* 0x000000041d047824 */ /* 0x000fe400078e0200 */
[----:B------:R-:W3:Y:S04]  /*41b90*/  LDL.LU R0, [R1+0x140] ;  /* 0x0001400001007983 */ /* 0x000ee80000300800 */
[----:B------:R-:W4:Y:S04]  /*41ba0*/  LDL.LU R12, [R1+0x158] ;  /* 0x00015800010c7983 */ /* 0x000f280000300800 */
[----:B0-----:R-:W2:Y:S01]  /*41bb0*/  LDL.LU R25, [R1+0x148] ;  /* 0x0001480001197983 */ /* 0x001ea20000300800 */
[----:B------:R-:W-:-:S04]  /*41bc0*/  LEA R26, P6, R4, R3, 0x1 ;  /* 0x00000003041a7211 */ /* 0x000fc800078c08ff */
[----:B------:R-:W-:-:S05]  /*41bd0*/  LEA.HI.X.SX32 R27, R4, R2, 0x1, P6 ;  /* 0x00000002041b7211 */ /* 0x000fca00030f0eff */
[----:B------:R0:W-:Y:S01]  /*41be0*/  @P5 STG.E.U16 [R26.64], R21 ;  /* 0x000000151a005986 */ /* 0x0001e2000c10150a */
[----:B---3--:R-:W-:Y:S01]  /*41bf0*/  ISETP.LT.AND P1, PT, R0, c[0x0][0x17c], !P0 ;  /* 0x00005f0000007a0c */ /* 0x008fe20004721270 */
[----:B------:R-:W-:-:S05]  /*41c00*/  IMAD R0, R29, 0x4, R4 ;  /* 0x000000041d007824 */ /* 0x000fca00078e0204 */
[CC--:B------:R-:W-:Y:S01]  /*41c10*/  LEA R24, P6, R0.reuse, R3.reuse, 0x1 ;  /* 0x0000000300187211 */ /* 0x0c0fe200078c08ff */
[----:B------:R-:W-:Y:S01]  /*41c20*/  IMAD R4, R29, 0x4, R0 ;  /* 0x000000041d047824 */ /* 0x000fe200078e0200 */
[----:B--2---:R-:W-:Y:S02]  /*41c30*/  ISETP.LT.AND P5, PT, R25, c[0x0][0x17c], !P0 ;  /* 0x00005f0019007a0c */ /* 0x004fe400047a1270 */
[----:B------:R-:W-:Y:S02]  /*41c40*/  LEA.HI.X.SX32 R25, R0, R2, 0x1, P6 ;  /* 0x0000000200197211 */ /* 0x000fe400030f0eff */
[----:B------:R-:W2:Y:S04]  /*41c50*/  LDL.LU R0, [R1+0x64] ;  /* 0x0000640001007983 */ /* 0x000ea80000300800 */
[----:B0-----:R-:W3:Y:S01]  /*41c60*/  LDL.LU R27, [R1+0x84] ;  /* 0x00008400011b7983 */ /* 0x001ee20000300800 */
[----:B------:R-:W-:-:S02]  /*41c70*/  LEA R26, P6, R4, R3, 0x1 ;  /* 0x00000003041a7211 */ /* 0x000fc400078c08ff */
[----:B--2---:R-:W-:Y:S02]  /*41c80*/  PRMT R5, R0, 0x7632, R5 ;  /* 0x0000763200057816 */ /* 0x004fe40000000005 */
[----:B---3--:R-:W-:Y:S02]  /*41c90*/  PRMT R8, R27, 0x7632, R8 ;  /* 0x000076321b087816 */ /* 0x008fe40000000008 */
[----:B------:R-:W-:Y:S01]  /*41ca0*/  LEA.HI.X.SX32 R27, R4, R2, 0x1, P6 ;  /* 0x00000002041b7211 */ /* 0x000fe200030f0eff */
[----:B------:R-:W-:Y:S02]  /*41cb0*/  IMAD R0, R29, 0x4, R4 ;  /* 0x000000041d007824 */ /* 0x000fe400078e0204 */
[----:B------:R-:W-:Y:S04]  /*41cc0*/  @P4 STG.E.U16 [R24.64], R8 ;  /* 0x0000000818004986 */ /* 0x000fe8000c10150a */
[----:B------:R-:W2:Y:S04]  /*41cd0*/  LDL.LU R4, [R1+0x14c] ;  /* 0x00014c0001047983 */ /* 0x000ea80000300800 */
[----:B------:R0:W-:Y:S04]  /*41ce0*/  @P3 STG.E.U16 [R26.64], R5 ;  /* 0x000000051a003986 */ /* 0x0001e8000c10150a */
[----:B0-----:R-:W3:Y:S01]  /*41cf0*/  LDL.LU R27, [R1+0xa4] ;  /* 0x0000a400011b7983 */ /* 0x001ee20000300800 */
[----:B------:R-:W-:-:S03]  /*41d00*/  ISETP.LT.AND P3, PT, R11, c[0x0][0x17c], !P0 ;  /* 0x00005f000b007a0c */ /* 0x000fc60004761270 */
[----:B------:R-:W4:Y:S01]  /*41d10*/  LDL.LU R11, [R1+0x164] ;  /* 0x00016400010b7983 */ /* 0x000f220000300800 */
[----:B------:R-:W-:Y:S02]  /*41d20*/  LEA R24, P6, R0, R3, 0x1 ;  /* 0x0000000300187211 */ /* 0x000fe400078c08ff */
[----:B---3--:R-:W-:Y:S02]  /*41d30*/  PRMT R5, R27, 0x7632, R5 ;  /* 0x000076321b057816 */ /* 0x008fe40000000005 */
[----:B------:R-:W3:Y:S01]  /*41d40*/  LDL.LU R27, [R1+0x154] ;  /* 0x00015400011b7983 */ /* 0x000ee20000300800 */
[----:B--2---:R-:W-:Y:S01]  /*41d50*/  ISETP.LT.AND P4, PT, R4, c[0x0][0x17c], !P0 ;  /* 0x00005f0004007a0c */ /* 0x004fe20004781270 */
[----:B------:R-:W-:Y:S01]  /*41d60*/  IMAD R4, R29, 0x4, R0 ;  /* 0x000000041d047824 */ /* 0x000fe200078e0200 */
[----:B------:R-:W-:-:S04]  /*41d70*/  LEA.HI.X.SX32 R25, R0, R2, 0x1, P6 ;  /* 0x0000000200197211 */ /* 0x000fc800030f0eff */
[CC--:B------:R-:W-:Y:S01]  /*41d80*/  LEA R26, P6, R4.reuse, R3.reuse, 0x1 ;  /* 0x00000003041a7211 */ /* 0x0c0fe200078c08ff */
[----:B------:R0:W-:Y:S01]  /*41d90*/  @P1 STG.E.U16 [R24.64], R5 ;  /* 0x0000000518001986 */ /* 0x0001e2000c10150a */
[----:B------:R-:W-:Y:S01]  /*41da0*/  IMAD R0, R29, 0x4, R4 ;  /* 0x000000041d007824 */ /* 0x000fe200078e0204 */
[----:B---3--:R-:W-:Y:S02]  /*41db0*/  ISETP.LT.AND P1, PT, R27, c[0x0][0x17c], !P0 ;  /* 0x00005f001b007a0c */ /* 0x008fe40004721270 */
        /* <DEDUP_REMOVED lines=8> */
[----:B------:R-:W-:Y:S01]  /*41e40*/  @P2 STG.E.U16 [R26.64], R8 ;  /* 0x000000081a002986 */ /* 0x000fe2000c10150a */
[----:B----4-:R-:W-:-:S03]  /*41e50*/  ISETP.LT.AND P2, PT, R12, c[0x0][0x17c], !P0 ;  /* 0x00005f000c007a0c */ /* 0x010fc60004741270 */
[----:B------:R-:W2:Y:S04]  /*41e60*/  LDL.LU R0, [R1+0x15c] ;  /* 0x00015c0001007983 */ /* 0x000ea80000300800 */
[----:B------:R-:W3:Y:S04]  /*41e70*/  LDL.LU R12, [R1+0x16c] ;  /* 0x00016c00010c7983 */ /* 0x000ee80000300800 */
[----:B------:R0:W-:Y:S04]  /*41e80*/  @P5 STG.E.U16 [R24.64], R5 ;  /* 0x0000000518005986 */ /* 0x0001e8000c10150a */
[----:B0-----:R-:W4:Y:S01]  /*41e90*/  LDL.LU R25, [R1+0x94] ;  /* 0x0000940001197983 */ /* 0x001f220000300800 */
[----:B------:R-:W-:Y:S01]  /*41ea0*/  LEA R26, P6, R4, R3, 0x1 ;  /* 0x00000003041a7211 */ /* 0x000fe200078c08ff */
[----:B------:R-:W-:-:S03]  /*41eb0*/  IMAD R8, R29, 0x4, R4 ;  /* 0x000000041d087824 */ /* 0x000fc600078e0204 */
[----:B------:R-:W-:Y:S02]  /*41ec0*/  LEA.HI.X.SX32 R27, R4, R2, 0x1, P6 ;  /* 0x00000002041b7211 */ /* 0x000fe400030f0eff */
[----:B----4-:R-:W-:Y:S02]  /*41ed0*/  PRMT R4, R25, 0x7632, R4 ;  /* 0x0000763219047816 */ /* 0x010fe40000000004 */
[----:B------:R-:W4:Y:S04]  /*41ee0*/  LDL.LU R25, [R1+0x160] ;  /* 0x0001600001197983 */ /* 0x000f280000300800 */
[----:B------:R0:W-:Y:S04]  /*41ef0*/  @P4 STG.E.U16 [R26.64], R4 ;  /* 0x000000041a004986 */ /* 0x0001e8000c10150a */
[----:B0-----:R-:W3:Y:S01]  /*41f00*/  LDL.LU R4, [R1+0x34] ;  /* 0x0000340001047983 */ /* 0x001ee20000300800 */
[----:B--2---:R-:W-:Y:S01]  /*41f10*/  ISETP.LT.AND P5, PT, R0, c[0x0][0x17c], !P0 ;  /* 0x00005f0000007a0c */ /* 0x004fe200047a1270 */
[----:B------:R-:W-:Y:S01]  /*41f20*/  IMAD R0, R29, 0x4, R8 ;  /* 0x000000041d007824 */ /* 0x000fe200078e0208 */
[----:B------:R-:W-:-:S02]  /*41f30*/  LEA R24, P6, R8, R3, 0x1 ;  /* 0x0000000308187211 */ /* 0x000fc400078c08ff */
[----:B----4-:R-:W-:Y:S02]  /*41f40*/  ISETP.LT.AND P4, PT, R25, c[0x0][0x17c], !P0 ;  /* 0x00005f0019007a0c */ /* 0x010fe40004781270 */
[-C--:B------:R-:W-:Y:S02]  /*41f50*/  LEA.HI.X.SX32 R25, R8, R2.reuse, 0x1, P6 ;  /* 0x0000000208197211 */ /* 0x080fe400030f0eff */
[----:B------:R-:W-:Y:S02]  /*41f60*/  LEA R26, P6, R0, R3, 0x1 ;  /* 0x00000003001a7211 */ /* 0x000fe400078c08ff */
[----:B------:R-:W-:Y:S02]  /*41f70*/  PRMT R8, R28, 0x7632, R8 ;  /* 0x000076321c087816 */ /* 0x000fe40000000008 */
[----:B------:R-:W2:Y:S01]  /*41f80*/  LDL.LU R28, [R1+0x174] ;  /* 0x00017400011c7983 */ /* 0x000ea20000300800 */
[----:B------:R-:W-:Y:S02]  /*41f90*/  LEA.HI.X.SX32 R27, R0, R2, 0x1, P6 ;  /* 0x00000002001b7211 */ /* 0x000fe400030f0eff */
[----:B---3--:R-:W-:Y:S01]  /*41fa0*/  PRMT R5, R4, 0x7632, R5 ;  /* 0x0000763204057816 */ /* 0x008fe20000000005 */
[----:B------:R-:W-:-:S02]  /*41fb0*/  IMAD R4, R29, 0x4, R0 ;  /* 0x000000041d047824 */ /* 0x000fc400078e0200 */
[----:B------:R-:W3:Y:S04]  /*41fc0*/  LDL.LU R0, [R1+0x168] ;  /* 0x0001680001007983 */ /* 0x000ee80000300800 */
[----:B------:R0:W-:Y:S01]  /*41fd0*/  @P3 STG.E.U16 [R24.64], R8 ;  /* 0x0000000818003986 */ /* 0x0001e2000c10150a */
[----:B------:R-:W-:-:S03]  /*41fe0*/  ISETP.LT.AND P3, PT, R11, c[0x0][0x17c], !P0 ;  /* 0x00005f000b007a0c */ /* 0x000fc60004761270 */
[----:B------:R-:W4:Y:S01]  /*41ff0*/  LDL.LU R11, [R1+0x178] ;  /* 0x00017800010b7983 */ /* 0x000f220000300800 */
[----:B0-----:R-:W-:Y:S01]  /*42000*/  LEA R24, P6, R4, R3, 0x1 ;  /* 0x0000000304187211 */ /* 0x001fe200078c08ff */
[----:B------:R-:W-:-:S03]  /*42010*/  IMAD R8, R29, 0x4, R4 ;  /* 0x000000041d087824 */ /* 0x000fc600078e0204 */
[----:B------:R-:W-:Y:S02]  /*42020*/  LEA.HI.X.SX32 R25, R4, R2, 0x1, P6 ;  /* 0x0000000204197211 */ /* 0x000fe400030f0eff */
[----:B------:R-:W-:Y:S01]  /*42030*/  PRMT R4, R10, 0x7632, R4 ;  /* 0x000076320a047816 */ /* 0x000fe20000000004 */
[----:B------:R-:W-:Y:S04]  /*42040*/  @P1 STG.E.U16 [R26.64], R5 ;  /* 0x000000051a001986 */ /* 0x000fe8000c10150a */
[----:B------:R-:W4:Y:S04]  /*42050*/  LDL.LU R10, [R1+0xdac] ;  /* 0x000dac00010a7983 */ /* 0x000f280000300800 */
[----:B------:R0:W-:Y:S04]  /*42060*/  @P2 STG.E.U16 [R24.64], R4 ;  /* 0x0000000418002986 */ /* 0x0001e8000c10150a */
[----:B0-----:R-:W4:Y:S01]  /*42070*/  LDL.LU R25, [R1+0x170] ;  /* 0x0001700001197983 */ /* 0x001f220000300800 */
[----:B------:R-:W-:-:S02]  /*42080*/  LEA R26, P6, R8, R3, 0x1 ;  /* 0x00000003081a7211 */ /* 0x000fc400078c08ff */
[----:B------:R-:W-:Y:S02]  /*42090*/  ISETP.LT.AND P2, PT, R12, c[0x0][0x17c], !P0 ;  /* 0x00005f000c007a0c */ /* 0x000fe40004741270 */
[----:B------:R-:W-:Y:S02]  /*420a0*/  LEA.HI.X.SX32 R27, R8, R2, 0x1, P6 ;  /* 0x00000002081b7211 */ /* 0x000fe400030f0eff */
[----:B------:R-:W-:Y:S02]  /*420b0*/  PRMT R5, R20, 0x7632, R5 ;  /* 0x0000763214057816 */ /* 0x000fe40000000005 */
[----:B------:R-:W-:Y:S01]  /*420c0*/  PRMT R9, R9, 0x7632, R9 ;  /* 0x0000763209097816 */ /* 0x000fe20000000009 */
[----:B------:R-:W5:Y:S01]  /*420d0*/  LDL.LU R20, [R1+0x180] ;  /* 0x0001800001147983 */ /* 0x000f620000300800 */
[----:B------:R-:W-:Y:S02]  /*420e0*/  PRMT R16, R14, 0x7632, R16 ;  /* 0x000076320e107816 */ /* 0x000fe40000000010 */
[----:B---3--:R-:W-:Y:S01]  /*420f0*/  ISETP.LT.AND P1, PT, R0, c[0x0][0x17c], !P0 ;  /* 0x00005f0000007a0c */ /* 0x008fe20004721270 */
[--C-:B------:R-:W-:Y:S01]  /*42100*/  IMAD R0, R29, 0x4, R8.reuse ;  /* 0x000000041d007824 */ /* 0x100fe200078e0208 */
[----:B------:R-:W-:-:S03]  /*42110*/  PRMT R8, R13, 0x7632, R8 ;  /* 0x000076320d087816 */ /* 0x000fc60000000008 */
[----:B------:R-:W-:Y:S01]  /*42120*/  IMAD R4, R29, 0x4, R0 ;  /* 0x000000041d047824 */ /* 0x000fe200078e0200 */
[CC--:B------:R-:W-:Y:S01]  /*42130*/  LEA R12, P6, R0.reuse, R3.reuse, 0x1 ;  /* 0x00000003000c7211 */ /* 0x0c0fe200078c08ff */
[----:B------:R0:W-:Y:S03]  /*42140*/  @P5 STG.E.U16 [R26.64], R8 ;  /* 0x000000081a005986 */ /* 0x0001e6000c10150a */
[----:B------:R-:W-:Y:S02]  /*42150*/  LEA.HI.X.SX32 R13, R0, R2, 0x1, P6 ;  /* 0x00000002000d7211 */ /* 0x000fe400030f0eff */
[----:B------:R-:W-:-:S03]  /*42160*/  LEA R24, P6, R4, R3, 0x1 ;  /* 0x0000000304187211 */ /* 0x000fc600078c08ff */
[----:B------:R-:W-:Y:S01]  /*42170*/  @P4 STG.E.U16 [R12.64], R5 ;  /* 0x000000050c004986 */ /* 0x000fe2000c10150a */
[----:B------:R-:W-:Y:S01]  /*42180*/  IMAD R0, R29, 0x4, R4 ;  /* 0x000000041d007824 */ /* 0x000fe200078e0204 */
[----:B--2---:R-:W-:Y:S02]  /*42190*/  ISETP.LT.AND P4, PT, R28, c[0x0][0x17c], !P0 ;  /* 0x00005f001c007a0c */ /* 0x004fe40004781270 */
[----:B----4-:R-:W-:Y:S02]  /*421a0*/  ISETP.LT.AND P5, PT, R25, c[0x0][0x17c], !P0 ;  /* 0x00005f0019007a0c */ /* 0x010fe400047a1270 */
[----:B------:R-:W-:-:S05]  /*421b0*/  LEA.HI.X.SX32 R25, R4, R2, 0x1, P6 ;  /* 0x0000000204197211 */ /* 0x000fca00030f0eff */
[----:B------:R1:W-:Y:S01]  /*421c0*/  @P3 STG.E.U16 [R24.64], R9 ;  /* 0x0000000918003986 */ /* 0x0003e2000c10150a */
[----:B------:R-:W-:Y:S02]  /*421d0*/  ISETP.LT.AND P3, PT, R11, c[0x0][0x17c], !P0 ;  /* 0x00005f000b007a0c */ /* 0x000fe40004761270 */
[C---:B0-----:R-:W-:Y:S01]  /*421e0*/  LEA R8, P6, R0.reuse, R3, 0x1 ;  /* 0x0000000300087211 */ /* 0x041fe200078c08ff */
[----:B-1----:R-:W2:Y:S04]  /*421f0*/  LDL.LU R24, [R1+0x17c] ;  /* 0x00017c0001187983 */ /* 0x002ea80000300800 */
[----:B------:R-:W3:Y:S04]  /*42200*/  LDL.LU R25, [R1+0x184] ;  /* 0x0001840001197983 */ /* 0x000ee80000300800 */
[----:B------:R-:W4:Y:S04]  /*42210*/  LDL.LU R11, [R1+0x188] ;  /* 0x00018800010b7983 */ /* 0x000f280000300800 */
[----:B------:R-:W4:Y:S01]  /*42220*/  LDL.LU R14, [R1+0xda8] ;  /* 0x000da800010e7983 */ /* 0x000f220000300800 */
[----:B------:R-:W-:-:S03]  /*42230*/  LEA.HI.X.SX32 R9, R0, R2, 0x1, P6 ;  /* 0x0000000200097211 */ /* 0x000fc600030f0eff */
[----:B------:R-:W4:Y:S04]  /*42240*/  LDL R27, [R1+0x88] ;  /* 0x00008800011b7983 */ /* 0x000f280000100800 */
[----:B------:R-:W4:Y:S04]  /*42250*/  LDL.LU R28, [R1+0x18c] ;  /* 0x00018c00011c7983 */ /* 0x000f280000300800 */
[----:B------:R-:W4:Y:S04]  /*42260*/  LDL.LU R26, [R1+0x68] ;  /* 0x00006800011a7983 */ /* 0x000f280000300800 */
[----:B------:R0:W-:Y:S04]  /*42270*/  @P1 STG.E.U16 [R8.64], R16 ;  /* 0x0000001008001986 */ /* 0x0001e8000c10150a */
[----:B0-----:R-:W4:Y:S01]  /*42280*/  LDL.LU R16, [R1+0x190] ;  /* 0x0001900001107983 */ /* 0x001f220000300800 */
[----:B------:R-:W-:Y:S01]  /*42290*/  IMAD R12, R29, 0x4, R0 ;  /* 0x000000041d0c7824 */ /* 0x000fe200078e0200 */
[----:B------:R-:W-:-:S04]  /*422a0*/  PRMT R13, R5, 0x7632, R13 ;  /* 0x00007632050d7816 */ /* 0x000fc8000000000d */
[----:B------:R-:W-:Y:S01]  /*422b0*/  LEA R4, P6, R12, R3, 0x1 ;  /* 0x000000030c047211 */ /* 0x000fe200078c08ff */
[----:B------:R-:W-:-:S03]  /*422c0*/  IMAD R0, R29, 0x4, R12 ;  /* 0x000000041d007824 */ /* 0x000fc600078e020c */
[----:B------:R-:W-:Y:S02]  /*422d0*/  LEA.HI.X.SX32 R5, R12, R2, 0x1, P6 ;  /* 0x000000020c057211 */ /* 0x000fe400030f0eff */
[----:B------:R-:W-:-:S03]  /*422e0*/  LEA R8, P6, R0, R3, 0x1 ;  /* 0x0000000300087211 */ /* 0x000fc600078c08ff */
[----:B------:R0:W-:Y:S01]  /*422f0*/  @P2 STG.E.U16 [R4.64], R13 ;  /* 0x0000000d04002986 */ /* 0x0001e2000c10150a */
[----:B------:R-:W-:Y:S02]  /*42300*/  LEA.HI.X.SX32 R9, R0, R2, 0x1, P6 ;  /* 0x0000000200097211 */ /* 0x000fe400030f0eff */
[----:B------:R-:W-:Y:S01]  /*42310*/  PRMT R17, R17, 0x7632, R17 ;  /* 0x0000763211117816 */ /* 0x000fe20000000011 */
[----:B0-----:R-:W-:-:S04]  /*42320*/  IMAD R5, R29, 0x4, R0 ;  /* 0x000000041d057824 */ /* 0x001fc800078e0200 */
[----:B------:R-:W-:Y:S01]  /*42330*/  IMAD R0, R29, 0x4, R5 ;  /* 0x000000041d007824 */ /* 0x000fe200078e0205 */
[----:B------:R-:W-:Y:S01]  /*42340*/  LEA R4, P6, R5, R3, 0x1 ;  /* 0x0000000305047211 */ /* 0x000fe200078c08ff */
[----:B------:R0:W-:Y:S01]  /*42350*/  @P5 STG.E.U16 [R8.64], R17 ;  /* 0x0000001108005986 */ /* 0x0001e2000c10150a */
[----:B------:R-:W-:Y:S01]  /*42360*/  PRMT R21, R21, 0x7632, R21 ;  /* 0x0000763215157816 */ /* 0x000fe20000000015 */
[----:B------:R-:W-:Y:S01]  /*42370*/  IMAD R12, R29, 0x4, R0 ;  /* 0x000000041d0c7824 */ /* 0x000fe200078e0200 */
[----:B------:R-:W-:-:S05]  /*42380*/  LEA.HI.X.SX32 R5, R5, R2, 0x1, P6 ;  /* 0x0000000205057211 */ /* 0x000fca00030f0eff */
[----:B------:R1:W-:Y:S01]  /*42390*/  @P4 STG.E.U16 [R4.64], R21 ;  /* 0x0000001504004986 */ /* 0x0003e2000c10150a */
[----:B0-----:R-:W-:-:S04]  /*423a0*/  LEA R8, P6, R0, R3, 0x1 ;  /* 0x0000000300087211 */ /* 0x001fc800078c08ff */
[-C--:B------:R-:W-:Y:S01]  /*423b0*/  LEA.HI.X.SX32 R9, R0, R2.reuse, 0x1, P6 ;  /* 0x0000000200097211 */ /* 0x080fe200030f0eff */
[C---:B------:R-:W-:Y:S01]  /*423c0*/  IMAD R0, R29.reuse, 0x4, R12 ;  /* 0x000000041d007824 */ /* 0x040fe200078e020c */
[----:B-1----:R-:W-:Y:S02]  /*423d0*/  LEA R4, P6, R12, R3, 0x1 ;  /* 0x000000030c047211 */ /* 0x002fe400078c08ff */
[----:B-----5:R-:W-:Y:S02]  /*423e0*/  ISETP.LT.AND P2, PT, R20, c[0x0][0x17c], !P0 ;  /* 0x00005f0014007a0c */ /* 0x020fe40004741270 */
[----:B------:R-:W-:Y:S01]  /*423f0*/  LEA.HI.X.SX32 R5, R12, R2, 0x1, P6 ;  /* 0x000000020c057211 */ /* 0x000fe200030f0eff */
[----:B------:R-:W-:Y:S01]  /*42400*/  IMAD R12, R29, 0x4, R0 ;  /* 0x000000041d0c7824 */ /* 0x000fe200078e0200 */
[----:B------:R-:W5:Y:S01]  /*42410*/  LDL.LU R20, [R1+0x194] ;  /* 0x0001940001147983 */ /* 0x000f620000300800 */
[----:B--2---:R-:W-:Y:S02]  /*42420*/  ISETP.LT.AND P1, PT, R24, c[0x0][0x17c], !P0 ;  /* 0x00005f0018007a0c */ /* 0x004fe40004721270 */
[----:B---3--:R-:W-:-:S02]  /*42430*/  ISETP.LT.AND P5, PT, R25, c[0x0][0x17c], !P0 ;  /* 0x00005f0019007a0c */ /* 0x008fc400047a1270 */
[----:B------:R-:W2:Y:S01]  /*42440*/  LDL.LU R25, [R1+0x198] ;  /* 0x0001980001197983 */ /* 0x000ea20000300800 */
[----:B----4-:R-:W-:-:S03]  /*42450*/  ISETP.LT.AND P4, PT, R11, c[0x0][0x17c], !P0 ;  /* 0x00005f000b007a0c */ /* 0x010fc60004781270 */
[----:B------:R-:W3:Y:S04]  /*42460*/  LDL.LU R24, [R1+0xc8] ;  /* 0x0000c80001187983 */ /* 0x000ee80000300800 */
[----:B------:R-:W4:Y:S04]  /*42470*/  LDL.LU R21, [R1+0x19c] ;  /* 0x00019c0001157983 */ /* 0x000f280000300800 */
[----:B------:R0:W-:Y:S01]  /*42480*/  @P3 STG.E.U16 [R8.64], R27 ;  /* 0x0000001b08003986 */ /* 0x0001e2000c10150a */
[----:B------:R-:W-:-:S03]  /*42490*/  ISETP.LT.AND P3, PT, R28, c[0x0][0x17c], !P0 ;  /* 0x00005f001c007a0c */ /* 0x000fc60004761270 */
[----:B------:R-:W2:Y:S04]  /*424a0*/  LDL.LU R11, [R1+0x98] ;  /* 0x00009800010b7983 */ /* 0x000ea80000300800 */
[----:B------:R1:W-:Y:S01]  /*424b0*/  @P1 STG.E.U16 [R4.64], R26 ;  /* 0x0000001a04001986 */ /* 0x0003e2000c10150a */
[----:B0-----:R-:W-:-:S03]  /*424c0*/  LEA R8, P6, R0, R3, 0x1 ;  /* 0x0000000300087211 */ /* 0x001fc600078c08ff */
[----:B------:R-:W2:Y:S01]  /*424d0*/  LDL.LU R28, [R1+0x1a4] ;  /* 0x0001a400011c7983 */ /* 0x000ea20000300800 */
[----:B------:R-:W-:-:S03]  /*424e0*/  LEA.HI.X.SX32 R9, R0, R2, 0x1, P6 ;  /* 0x0000000200097211 */ /* 0x000fc600030f0eff */
[----:B------:R-:W2:Y:S01]  /*424f0*/  LDL.LU R17, [R1+0x78] ;  /* 0x0000780001117983 */ /* 0x000ea20000300800 */
[----:B-1----:R-:W-:-:S03]  /*42500*/  LEA R4, P6, R12, R3, 0x1 ;  /* 0x000000030c047211 */ /* 0x002fc600078c08ff */
[----:B------:R-:W2:Y:S01]  /*42510*/  LDL.LU R27, [R1+0x38] ;  /* 0x00003800011b7983 */ /* 0x000ea20000300800 */
[----:B------:R-:W-:Y:S01]  /*42520*/  ISETP.LT.AND P1, PT, R16, c[0x0][0x17c], !P0 ;  /* 0x00005f0010007a0c */ /* 0x000fe20004721270 */
[----:B------:R-:W-:Y:S01]  /*42530*/  IMAD R0, R29, 0x4, R12 ;  /* 0x000000041d007824 */ /* 0x000fe200078e020c */
[----:B------:R-:W-:Y:S01]  /*42540*/  LEA.HI.X.SX32 R5, R12, R2, 0x1, P6 ;  /* 0x000000020c057211 */ /* 0x000fe200030f0eff */
[----:B------:R-:W2:Y:S04]  /*42550*/  LDL.LU R16, [R1+0x28] ;  /* 0x0000280001107983 */ /* 0x000ea80000300800 */
[----:B------:R-:W2:Y:S04]  /*42560*/  LDL R12, [R1+0xa8] ;  /* 0x0000a800010c7983 */ /* 0x000ea80000100800 */
[----:B--2---:R0:W-:Y:S01]  /*42570*/  @P2 STG.E.U16 [R8.64], R12 ;  /* 0x0000000c08002986 */ /* 0x0041e2000c10150a */
[----:B-----5:R-:W-:-:S03]  /*42580*/  ISETP.LT.AND P2, PT, R20, c[0x0][0x17c], !P0 ;  /* 0x00005f0014007a0c */ /* 0x020fc60004741270 */
[----:B------:R-:W2:Y:S01]  /*42590*/  LDL.LU R20, [R1+0x1ac] ;  /* 0x0001ac0001147983 */ /* 0x000ea20000300800 */
[----:B0-----:R-:W-:Y:S01]  /*425a0*/  LEA R8, P6, R0, R3, 0x1 ;  /* 0x0000000300087211 */ /* 0x001fe200078c08ff */
[----:B------:R-:W-:-:S03]  /*425b0*/  IMAD R12, R29, 0x4, R0 ;  /* 0x000000041d0c7824 */ /* 0x000fc600078e0200 */
[----:B------:R-:W-:Y:S02]  /*425c0*/  LEA.HI.X.SX32 R9, R0, R2, 0x1, P6 ;  /* 0x0000000200097211 */ /* 0x000fe400030f0eff */
[----:B------:R-:W5:Y:S04]  /*425d0*/  LDL R0, [R1+0xb8] ;  /* 0x0000b80001007983 */ /* 0x000f680000100800 */
[----:B-----5:R0:W-:Y:S01]  /*425e0*/  @P5 STG.E.U16 [R4.64], R0 ;  /* 0x0000000004005986 */ /* 0x0201e2000c10150a */
[----:B------:R-:W-:-:S03]  /*425f0*/  ISETP.LT.AND P5, PT, R25, c[0x0][0x17c], !P0 ;  /* 0x00005f0019007a0c */ /* 0x000fc600047a1270 */
[----:B---3--:R1:W-:Y:S01]  /*42600*/  @P4 STG.E.U16 [R8.64], R24 ;  /* 0x0000001808004986 */ /* 0x0083e2000c10150a */
[CC--:B0-----:R-:W-:Y:S01]  /*42610*/  LEA R4, P6, R12.reuse, R3.reuse, 0x1 ;  /* 0x000000030c047211 */ /* 0x0c1fe200078c08ff */
[C---:B------:R-:W-:Y:S02]  /*42620*/  IMAD R0, R29.reuse, 0x4, R12 ;  /* 0x000000041d007824 */ /* 0x040fe400078e020c */
[----:B------:R-:W3:Y:S01]  /*42630*/  LDL.LU R25, [R1+0x18] ;  /* 0x0000180001197983 */ /* 0x000ee20000300800 */
[-C--:B------:R-:W-:Y:S02]  /*42640*/  LEA.HI.X.SX32 R5, R12, R2.reuse, 0x1, P6 ;  /* 0x000000020c057211 */ /* 0x080fe400030f0eff */
[C---:B-1----:R-:W-:Y:S01]  /*42650*/  LEA R8, P6, R0.reuse, R3, 0x1 ;  /* 0x0000000300087211 */ /* 0x042fe200078c08ff */
[----:B------:R-:W-:Y:S01]  /*42660*/  IMAD R12, R29, 0x4, R0 ;  /* 0x000000041d0c7824 */ /* 0x000fe200078e0200 */
[----:B----4-:R-:W-:Y:S02]  /*42670*/  ISETP.LT.AND P4, PT, R21, c[0x0][0x17c], !P0 ;  /* 0x00005f0015007a0c */ /* 0x010fe40004781270 */
[----:B------:R-:W4:Y:S01]  /*42680*/  LDL.LU R21, [R1+0x1b4] ;  /* 0x0001b40001157983 */ /* 0x000f220000300800 */
[----:B------:R-:W-:-:S03]  /*42690*/  LEA.HI.X.SX32 R9, R0, R2, 0x1, P6 ;  /* 0x0000000200097211 */ /* 0x000fc600030f0eff */
[----:B------:R-:W5:Y:S04]  /*426a0*/  LDL.LU R0, [R1+0x1a0] ;  /* 0x0001a00001007983 */ /* 0x000f680000300800 */
[----:B------:R0:W-:Y:S04]  /*426b0*/  @P3 STG.E.U16 [R4.64], R11 ;  /* 0x0000000b04003986 */ /* 0x0001e8000c10150a */
[----:B------:R1:W-:Y:S01]  /*426c0*/  @P1 STG.E.U16 [R8.64], R17 ;  /* 0x0000001108001986 */ /* 0x0003e2000c10150a */
[----:B0-----:R-:W-:-:S04]  /*426d0*/  LEA R4, P6, R12, R3, 0x1 ;  /* 0x000000030c047211 */ /* 0x001fc800078c08ff */
[----:B------:R-:W-:Y:S02]  /*426e0*/  LEA.HI.X.SX32 R5, R12, R2, 0x1, P6 ;  /* 0x000000020c057211 */ /* 0x000fe400030f0eff */
[----:B------:R-:W-:Y:S02]  /*426f0*/  ISETP.LT.AND P1, PT, R28, c[0x0][0x17c], !P0 ;  /* 0x00005f001c007a0c */ /* 0x000fe40004721270 */
[----:B------:R-:W2:Y:S01]  /*42700*/  LDL.LU R28, [R1+0x1bc] ;  /* 0x0001bc00011c7983 */ /* 0x000ea20000300800 */
[----:B-----5:R-:W-:Y:S01]  /*42710*/  ISETP.LT.AND P3, PT, R0, c[0x0][0x17c], !P0 ;  /* 0x00005f0000007a0c */ /* 0x020fe20004761270 */
[----:B------:R-:W-:-:S05]  /*42720*/  IMAD R0, R29, 0x4, R12 ;  /* 0x000000041d007824 */ /* 0x000fca00078e020c */
[----:B-1----:R-:W-:Y:S01]  /*42730*/  LEA R8, P6, R0, R3, 0x1 ;  /* 0x0000000300087211 */ /* 0x002fe200078c08ff */
[----:B------:R-:W-:-:S03]  /*42740*/  IMAD R12, R29, 0x4, R0 ;  /* 0x000000041d0c7824 */ /* 0x000fc600078e0200 */
[----:B------:R-:W-:Y:S02]  /*42750*/  LEA.HI.X.SX32 R9, R0, R2, 0x1, P6 ;  /* 0x0000000200097211 */ /* 0x000fe400030f0eff */
[----:B------:R-:W5:Y:S04]  /*42760*/  LDL.LU R0, [R1+0x1a8] ;  /* 0x0001a80001007983 */ /* 0x000f680000300800 */
[----:B------:R0:W-:Y:S04]  /*42770*/  @P2 STG.E.U16 [R4.64], R27 ;  /* 0x0000001b04002986 */ /* 0x0001e8000c10150a */
[----:B------:R1:W-:Y:S01]  /*42780*/  @P5 STG.E.U16 [R8.64], R16 ;  /* 0x0000001008005986 */ /* 0x0003e2000c10150a */
[----:B0-----:R-:W-:-:S04]  /*42790*/  LEA R4, P6, R12, R3, 0x1 ;  /* 0x000000030c047211 */ /* 0x001fc800078c08ff */
[----:B------:R-:W-:Y:S02]  /*427a0*/  LEA.HI.X.SX32 R5, R12, R2, 0x1, P6 ;  /* 0x000000020c057211 */ /* 0x000fe400030f0eff */
[----:B--2---:R-:W-:Y:S02]  /*427b0*/  ISETP.LT.AND P5, PT, R20, c[0x0][0x17c], !P0 ;  /* 0x00005f0014007a0c */ /* 0x004fe400047a1270 */
        /* <DEDUP_REMOVED lines=8> */
[----:B---3--:R1:W-:Y:S01]  /*42840*/  @P3 STG.E.U16 [R8.64], R25 ;  /* 0x0000001908003986 */ /* 0x0083e2000c10150a */
[----:B0-----:R-:W-:-:S04]  /*42850*/  LEA R4, P6, R12, R3, 0x1 ;  /* 0x000000030c047211 */ /* 0x001fc800078c08ff */
[----:B------:R-:W-:Y:S02]  /*42860*/  LEA.HI.X.SX32 R5, R12, R2, 0x1, P6 ;  /* 0x000000020c057211 */ /* 0x000fe400030f0eff */
[----:B----4-:R-:W-:Y:S02]  /*42870*/  ISETP.LT.AND P3, PT, R21, c[0x0][0x17c], !P0 ;  /* 0x00005f0015007a0c */ /* 0x010fe40004761270 */
[----:B------:R-:W3:Y:S01]  /*42880*/  LDL.LU R21, [R1+0x1cc] ;  /* 0x0001cc0001157983 */ /* 0x000ee20000300800 */
[----:B-----5:R-:W-:Y:S01]  /*42890*/  ISETP.LT.AND P4, PT, R0, c[0x0][0x17c], !P0 ;  /* 0x00005f0000007a0c */ /* 0x020fe20004781270 */
[----:B------:R-:W-:-:S05]  /*428a0*/  IMAD R0, R29, 0x4, R12 ;  /* 0x000000041d007824 */ /* 0x000fca00078e020c */
[----:B-1----:R-:W-:Y:S01]  /*428b0*/  LEA R8, P6, R0, R3, 0x1 ;  /* 0x0000000300087211 */ /* 0x002fe200078c08ff */
[----:B------:R-:W-:-:S03]  /*428c0*/  IMAD R12, R29, 0x4, R0 ;  /* 0x000000041d0c7824 */ /* 0x000fc600078e0200 */
[----:B------:R-:W-:Y:S02]  /*428d0*/  LEA.HI.X.SX32 R9, R0, R2, 0x1, P6 ;  /* 0x0000000200097211 */ /* 0x000fe400030f0eff */
[----:B------:R-:W4:Y:S04]  /*428e0*/  LDL.LU R0, [R1+0x1b8] ;  /* 0x0001b80001007983 */ /* 0x000f280000300800 */
[----:B------:R0:W-:Y:S04]  /*428f0*/  @P1 STG.E.U16 [R4.64], R10 ;  /* 0x0000000a04001986 */ /* 0x0001e8000c10150a */
[----:B------:R1:W-:Y:S01]  /*42900*/  @P2 STG.E.U16 [R8.64], R15 ;  /* 0x0000000f08002986 */ /* 0x0003e2000c10150a */
[----:B0-----:R-:W-:-:S04]  /*42910*/  LEA R4, P6, R12, R3, 0x1 ;  /* 0x000000030c047211 */ /* 0x001fc800078c08ff */
[----:B------:R-:W-:Y:S02]  /*42920*/  LEA.HI.X.SX32 R5, R12, R2, 0x1, P6 ;  /* 0x000000020c057211 */ /* 0x000fe400030f0eff */
[----:B------:R-:W-:Y:S02]  /*42930*/  ISETP.LT.AND P2, PT, R28, c[0x0][0x17c], !P0 ;  /* 0x00005f001c007a0c */ /* 0x000fe40004741270 */
[----:B------:R-:W5:Y:S04]  /*42940*/  LDL.LU R28, [R1+0x1d0] ;  /* 0x0001d000011c7983 */ /* 0x000f680000300800 */
[----:B------:R-:W-:Y:S01]  /*42950*/  @P5 STG.E.U16 [R4.64], R6 ;  /* 0x0000000604005986 */ /* 0x000fe2000c10150a */
[----:B----4-:R-:W-:Y:S01]  /*42960*/  ISETP.LT.AND P1, PT, R0, c[0x0][0x17c], !P0 ;  /* 0x00005f0000007a0c */ /* 0x010fe20004721270 */
[----:B------:R-:W-:-:S05]  /*42970*/  IMAD R0, R29, 0x4, R12 ;  /* 0x000000041d007824 */ /* 0x000fca00078e020c */
[----:B-1----:R-:W-:Y:S01]  /*42980*/  LEA R8, P6, R0, R3, 0x1 ;  /* 0x0000000300087211 */ /* 0x002fe200078c08ff */
[----:B------:R-:W-:-:S03]  /*42990*/  IMAD R12, R29, 0x4, R0 ;  /* 0x000000041d0c7824 */ /* 0x000fc600078e0200 */
[----:B------:R-:W-:Y:S02]  /*429a0*/  LEA.HI.X.SX32 R9, R0, R2, 0x1, P6 ;  /* 0x0000000200097211 */ /* 0x000fe400030f0eff */
[----:B------:R-:W4:Y:S04]  /*429b0*/  LDL.LU R0, [R1+0x1c0] ;  /* 0x0001c00001007983 */ /* 0x000f280000300800 */
[----:B------:R0:W-:Y:S01]  /*429c0*/  @P4 STG.E.U16 [R8.64], R18 ;  /* 0x0000001208004986 */ /* 0x0001e2000c10150a */
[----:B--2---:R-:W-:-:S03]  /*429d0*/  ISETP.LT.AND P4, PT, R20, c[0x0][0x17c], !P0 ;  /* 0x00005f0014007a0c */ /* 0x004fc60004781270 */
[----:B------:R-:W2:Y:S04]  /*429e0*/  LDL.LU R20, [R1+0x1d8] ;  /* 0x0001d80001147983 */ /* 0x000ea80000300800 */
[----:B0-----:R-:W2:Y:S01]  /*429f0*/  LDL.LU R9, [R1+0x1c8] ;  /* 0x0001c80001097983 */ /* 0x001ea20000300800 */
[----:B------:R-:W-:-:S04]  /*42a00*/  LEA R4, P6, R12, R3, 0x1 ;  /* 0x000000030c047211 */ /* 0x000fc800078c08ff */
[----:B------:R-:W-:-:S05]  /*42a10*/  LEA.HI.X.SX32 R5, R12, R2, 0x1, P6 ;  /* 0x000000020c057211 */ /* 0x000fca00030f0eff */
[----:B------:R0:W-:Y:S01]  /*42a20*/  @P3 STG.E.U16 [R4.64], R22 ;  /* 0x0000001604003986 */ /* 0x0001e2000c10150a */
[----:B----4-:R-:W-:Y:S01]  /*42a30*/  ISETP.LT.AND P5, PT, R0, c[0x0][0x17c], !P0 ;  /* 0x00005f0000007a0c */ /* 0x010fe200047a1270 */
[----:B------:R-:W-:-:S05]  /*42a40*/  IMAD R0, R29, 0x4, R12 ;  /* 0x000000041d007824 */ /* 0x000fca00078e020c */
[CC--:B------:R-:W-:Y:S01]  /*42a50*/  LEA R8, P6, R0.reuse, R3.reuse, 0x1 ;  /* 0x0000000300087211 */ /* 0x0c0fe200078c08ff */
[----:B------:R-:W-:Y:S01]  /*42a60*/  IMAD R12, R29, 0x4, R0 ;  /* 0x000000041d0c7824 */ /* 0x000fe200078e0200 */
[----:B--2---:R-:W-:Y:S02]  /*42a70*/  ISETP.LT.AND P3, PT, R9, c[0x0][0x17c], !P0 ;  /* 0x00005f0009007a0c */ /* 0x004fe40004761270 */
[-C--:B------:R-:W-:Y:S02]  /*42a80*/  LEA.HI.X.SX32 R9, R0, R2.reuse, 0x1, P6 ;  /* 0x0000000200097211 */ /* 0x080fe400030f0eff */
[----:B------:R-:W2:Y:S01]  /*42a90*/  LDL.LU R0, [R1+0x88] ;  /* 0x0000880001007983 */ /* 0x000ea20000300800 */
[----:B0-----:R-:W-:Y:S02]  /*42aa0*/  LEA R4, P6, R12, R3, 0x1 ;  /* 0x000000030c047211 */ /* 0x001fe400078c08ff */
[----:B------:R-:W-:Y:S02]  /*42ab0*/  PRMT R6, R26, 0x7632, R6 ;  /* 0x000076321a067816 */ /* 0x000fe40000000006 */
[----:B------:R-:W-:Y:S01]  /*42ac0*/  LEA.HI.X.SX32 R5, R12, R2, 0x1, P6 ;  /* 0x000000020c057211 */ /* 0x000fe200030f0eff */
[----:B------:R-:W4:Y:S01]  /*42ad0*/  LDL.LU R26, [R1+0x1dc] ;  /* 0x0001dc00011a7983 */ /* 0x000f220000300800 */
[----:B--2---:R-:W-:Y:S01]  /*42ae0*/  PRMT R10, R0, 0x7632, R10 ;  /* 0x00007632000a7816 */ /* 0x004fe2000000000a */
[----:B------:R-:W-:-:S02]  /*42af0*/  IMAD R0, R29, 0x4, R12 ;  /* 0x000000041d007824 */ /* 0x000fc400078e020c */
[----:B------:R-:W2:Y:S04]  /*42b00*/  LDL.LU R12, [R1+0xb8] ;  /* 0x0000b800010c7983 */ /* 0x000ea80000300800 */
[----:B------:R-:W-:Y:S01]  /*42b10*/  @P1 STG.E.U16 [R8.64], R10 ;  /* 0x0000000a08001986 */ /* 0x000fe2000c10150a */
[----:B---3--:R-:W-:-:S03]  /*42b20*/  ISETP.LT.AND P1, PT, R21, c[0x0][0x17c], !P0 ;  /* 0x00005f0015007a0c */ /* 0x008fc60004721270 */
[----:B------:R-:W3:Y:S04]  /*42b30*/  LDL.LU R21, [R1+0x1e0] ;  /* 0x0001e00001157983 */ /* 0x000ee80000300800 */
[----:B------:R0:W-:Y:S04]  /*42b40*/  @P2 STG.E.U16 [R4.64], R6 ;  /* 0x0000000604002986 */ /* 0x0001e8000c10150a */
[----:B0-----:R-:W2:Y:S01]  /*42b50*/  LDL.LU R4, [R1+0xa8] ;  /* 0x0000a80001047983 */ /* 0x001ea20000300800 */
[----:B------:R-:W-:-:S04]  /*42b60*/  LEA R8, P6, R0, R3, 0x1 ;  /* 0x0000000300087211 */ /* 0x000fc800078c08ff */
[----:B------:R-:W-:Y:S02]  /*42b70*/  LEA.HI.X.SX32 R9, R0, R2, 0x1, P6 ;  /* 0x0000000200097211 */ /* 0x000fe400030f0eff */
[----:B-----5:R-:W-:Y:S02]  /*42b80*/  ISETP.LT.AND P2, PT, R28, c[0x0][0x17c], !P0 ;  /* 0x00005f001c007a0c */ /* 0x020fe40004741270 */
[----:B------:R-:W5:Y:S01]  /*42b90*/  LDL.LU R28, [R1+0x1e4] ;  /* 0x0001e400011c7983 */ /* 0x000f620000300800 */
[----:B------:R-:W-:-:S04]  /*42ba0*/  IMAD R5, R29, 0x4, R0 ;  /* 0x000000041d057824 */ /* 0x000fc800078e0200 */
[----:B------:R-:W-:Y:S01]  /*42bb0*/  IMAD R0, R29, 0x4, R5 ;  /* 0x000000041d007824 */ /* 0x000fe200078e0205 */
[----:B--2---:R-:W-:-:S05]  /*42bc0*/  PRMT R6, R4, 0x7632, R6 ;  /* 0x0000763204067816 */ /* 0x004fca0000000006 */
[----:B------:R0:W-:Y:S04]  /*42bd0*/  @P5 STG.E.U16 [R8.64], R6 ;  /* 0x0000000608005986 */ /* 0x0001e8000c10150a */
[----:B0-----:R-:W2:Y:S01]  /*42be0*/  LDL.LU R9, [R1+0x1d4] ;  /* 0x0001d40001097983 */ /* 0x001ea20000300800 */
[C---:B------:R-:W-:Y:S02]  /*42bf0*/  LEA R4, P6, R5.reuse, R3, 0x1 ;  /* 0x0000000305047211 */ /* 0x040fe400078c08ff */
[----:B------:R-:W-:Y:S02]  /*42c00*/  PRMT R10, R12, 0x7632, R10 ;  /* 0x000076320c0a7816 */ /* 0x000fe4000000000a */
[----:B------:R-:W-:Y:S02]  /*42c10*/  LEA.HI.X.SX32 R5, R5, R2, 0x1, P6 ;  /* 0x0000000205057211 */ /* 0x000fe400030f0eff */
[----:B------:R-:W-:-:S02]  /*42c20*/  PRMT R6, R24, 0x7632, R6 ;  /* 0x0000763218067816 */ /* 0x000fc40000000006 */
[----:B------:R-:W3:Y:S04]  /*42c30*/  LDL.LU R24, [R1+0x1e8] ;  /* 0x0001e80001187983 */ /* 0x000ee80000300800 */
[----:B------:R0:W-:Y:S01]  /*42c40*/  @P4 STG.E.U16 [R4.64], R10 ;  /* 0x0000000a04004986 */ /* 0x0001e2000c10150a */
[----:B------:R-:W-:-:S03]  /*42c50*/  ISETP.LT.AND P4, PT, R20, c[0x0][0x17c], !P0 ;  /* 0x00005f0014007a0c */ /* 0x000fc60004781270 */
[----:B------:R-:W3:Y:S01]  /*42c60*/  LDL.LU R20, [R1+0x1ec] ;  /* 0x0001ec0001147983 */ /* 0x000ee20000300800 */
[CC--:B------:R-:W-:Y:S01]  /*42c70*/  LEA R8, P6, R0.reuse, R3.reuse, 0x1 ;  /* 0x0000000300087211 */ /* 0x0c0fe200078c08ff */
[----:B------:R-:W-:Y:S01]  /*42c80*/  IMAD R12, R29, 0x4, R0 ;  /* 0x000000041d0c7824 */ /* 0x000fe200078e0200 */
[----:B0-----:R-:W-:Y:S02]  /*42c90*/  PRMT R10, R17, 0x7632, R10 ;  /* 0x00007632110a7816 */ /* 0x001fe4000000000a */
[----:B--2---:R-:W-:Y:S02]  /*42ca0*/  ISETP.LT.AND P5, PT, R9, c[0x0][0x17c], !P0 ;  /* 0x00005f0009007a0c */ /* 0x004fe400047a1270 */
[----:B------:R-:W-:Y:S02]  /*42cb0*/  LEA.HI.X.SX32 R9, R0, R2, 0x1, P6 ;  /* 0x0000000200097211 */ /* 0x000fe400030f0eff */
[----:B------:R-:W-:-:S03]  /*42cc0*/  LEA R4, P6, R12, R3, 0x1 ;  /* 0x000000030c047211 */ /* 0x000fc600078c08ff */
[----:B------:R0:W-:Y:S01]  /*42cd0*/  @P3 STG.E.U16 [R8.64], R6 ;  /* 0x0000000608003986 */ /* 0x0001e2000c10150a */
[-C--:B------:R-:W-:Y:S01]  /*42ce0*/  LEA.HI.X.SX32 R5, R12, R2.reuse, 0x1, P6 ;  /* 0x000000020c057211 */ /* 0x080fe200030f0eff */
[----:B0-----:R-:W-:Y:S01]  /*42cf0*/  IMAD R9, R29, 0x4, R12 ;  /* 0x000000041d097824 */ /* 0x001fe200078e020c */
[----:B------:R-:W-:Y:S02]  /*42d00*/  PRMT R6, R11, 0x7632, R6 ;  /* 0x000076320b067816 */ /* 0x000fe40000000006 */
[----:B------:R-:W2:Y:S01]  /*42d10*/  LDL.LU R11, [R1+0xda4] ;  /* 0x000da400010b7983 */ /* 0x000ea20000300800 */
[----:B------:R-:W-:Y:S01]  /*42d20*/  IMAD R0, R29, 0x4, R9 ;  /* 0x000000041d007824 */ /* 0x000fe200078e0209 */
[C---:B------:R-:W-:Y:S02]  /*42d30*/  LEA R8, P6, R9.reuse, R3, 0x1 ;  /* 0x0000000309087211 */ /* 0x040fe400078c08ff */
[----:B------:R0:W-:Y:S02]  /*42d40*/  @P1 STG.E.U16 [R4.64], R6 ;  /* 0x0000000604001986 */ /* 0x0001e4000c10150a */
[----:B------:R-:W-:Y:S01]  /*42d50*/  LEA.HI.X.SX32 R9, R9, R2, 0x1, P6 ;  /* 0x0000000209097211 */ /* 0x000fe200030f0eff */
[----:B------:R-:W-:Y:S01]  /*42d60*/  IMAD R12, R29, 0x4, R0 ;  /* 0x000000041d0c7824 */ /* 0x000fe200078e0200 */
[----:B----4-:R-:W-:-:S02]  /*42d70*/  ISETP.LT.AND P3, PT, R26, c[0x0][0x17c], !P0 ;  /* 0x00005f001a007a0c */ /* 0x010fc40004761270 */
[----:B------:R-:W4:Y:S01]  /*42d80*/  LDL.LU R26, [R1+0x1f0] ;  /* 0x0001f000011a7983 */ /* 0x000f220000300800 */
[----:B0-----:R-:W-:-:S03]  /*42d90*/  LEA R4, P6, R0, R3, 0x1 ;  /* 0x0000000300047211 */ /* 0x001fc600078c08ff */
[----:B------:R0:W-:Y:S01]  /*42da0*/  @P2 STG.E.U16 [R8.64], R10 ;  /* 0x0000000a08002986 */ /* 0x0001e2000c10150a */
[----:B------:R-:W-:Y:S02]  /*42db0*/  PRMT R6, R27, 0x7632, R6 ;  /* 0x000076321b067816 */ /* 0x000fe40000000006 */
[----:B------:R-:W-:Y:S01]  /*42dc0*/  LEA.HI.X.SX32 R5, R0, R2, 0x1, P6 ;  /* 0x0000000200057211 */ /* 0x000fe200030f0eff */
[----:B------:R-:W2:Y:S01]  /*42dd0*/  LDL.LU R27, [R1+0x1f4] ;  /* 0x0001f400011b7983 */ /* 0x000ea20000300800 */
[----:B-----5:R-:W-:-:S03]  /*42de0*/  ISETP.LT.AND P2, PT, R28, c[0x0][0x17c], !P0 ;  /* 0x00005f001c007a0c */ /* 0x020fc60004741270 */
[----:B------:R1:W-:Y:S01]  /*42df0*/  @P5 STG.E.U16 [R4.64], R6 ;  /* 0x0000000604005986 */ /* 0x0003e2000c10150a */
[----:B0-----:R-:W-:-:S03]  /*42e00*/  LEA R8, P6, R12, R3, 0x1 ;  /* 0x000000030c087211 */ /* 0x001fc600078c08ff */
[----:B------:R-:W5:Y:S01]  /*42e10*/  LDL.LU R28, [R1+0x1f8] ;  /* 0x0001f800011c7983 */ /* 0x000f620000300800 */
[----:B------:R-:W-:Y:S02]  /*42e20*/  LEA.HI.X.SX32 R9, R12, R2, 0x1, P6 ;  /* 0x000000020c097211 */ /* 0x000fe400030f0eff */
[----:B-1----:R-:W-:-:S05]  /*42e30*/  PRMT R5, R16, 0x7632, R5 ;  /* 0x0000763210057816 */ /* 0x002fca0000000005 */
[----:B------:R0:W-:Y:S01]  /*42e40*/  @P4 STG.E.U16 [R8.64], R5 ;  /* 0x0000000508004986 */ /* 0x0001e2000c10150a */
[----:B---3--:R-:W-:-:S03]  /*42e50*/  ISETP.LT.AND P4, PT, R20, c[0x0][0x17c], !P0 ;  /* 0x00005f0014007a0c */ /* 0x008fc60004781270 */
[----:B------:R-:W3:Y:S01]  /*42e60*/  LDL.LU R20, [R1+0x1fc] ;  /* 0x0001fc0001147983 */ /* 0x000ee20000300800 */
[----:B------:R-:W-:Y:S01]  /*42e70*/  IMAD R0, R29, 0x4, R12 ;  /* 0x000000041d007824 */ /* 0x000fe200078e020c */
[----:B------:R-:W-:-:S03]  /*42e80*/  ISETP.LT.AND P1, PT, R21, c[0x0][0x17c], !P0 ;  /* 0x00005f0015007a0c */ /* 0x000fc60004721270 */
[----:B------:R-:W-:Y:S01]  /*42e90*/  IMAD R12, R29, 0x4, R0 ;  /* 0x000000041d0c7824 */ /* 0x000fe200078e0200 */
[----:B------:R-:W-:-:S04]  /*42ea0*/  LEA R4, P6, R0, R3, 0x1 ;  /* 0x0000000300047211 */ /* 0x000fc800078c08ff */
[-C--:B0-----:R-:W-:Y:S02]  /*42eb0*/  LEA.HI.X.SX32 R5, R0, R2.reuse, 0x1, P6 ;  /* 0x0000000200057211 */ /* 0x081fe400030f0eff */
[----:B------:R-:W-:Y:S02]  /*42ec0*/  LEA R8, P6, R12, R3, 0x1 ;  /* 0x000000030c087211 */ /* 0x000fe400078c08ff */
[----:B------:R-:W-:Y:S01]  /*42ed0*/  PRMT R14, R14, 0x7632, R14 ;  /* 0x000076320e0e7816 */ /* 0x000fe2000000000e */
[----:B------:R-:W-:Y:S01]  /*42ee0*/  IMAD R0, R29, 0x4, R12 ;  /* 0x000000041d007824 */ /* 0x000fe200078e020c */
[----:B------:R-:W-:Y:S02]  /*42ef0*/  PRMT R6, R25, 0x7632, R6 ;  /* 0x0000763219067816 */ /* 0x000fe40000000006 */
[----:B------:R-:W-:Y:S01]  /*42f00*/  LEA.HI.X.SX32 R9, R12, R2, 0x1, P6 ;  /* 0x000000020c097211 */ /* 0x000fe200030f0eff */
[----:B------:R0:W-:Y:S01]  /*42f10*/  @P3 STG.E.U16 [R4.64], R14 ;  /* 0x0000000e04003986 */ /* 0x0001e2000c10150a */
[----:B------:R-:W-:-:S03]  /*42f20*/  ISETP.LT.AND P5, PT, R24, c[0x0][0x17c], !P0 ;  /* 0x00005f0018007a0c */ /* 0x000fc600047a1270 */
[----:B------:R1:W-:Y:S01]  /*42f30*/  @P1 STG.E.U16 [R8.64], R6 ;  /* 0x0000000608001986 */ /* 0x0003e2000c10150a */
[----:B------:R-:W-:-:S03]  /*42f40*/  PRMT R10, R10, 0x7632, R10 ;  /* 0x000076320a0a7816 */ /* 0x000fc6000000000a */
[----:B------:R-:W3:Y:S01]  /*42f50*/  LDL.LU R25, [R1+0x200] ;  /* 0x0002000001197983 */ /* 0x000ee20000300800 */
[----:B0-----:R-:W-:Y:S01]  /*42f60*/  LEA R4, P6, R0, R3, 0x1 ;  /* 0x0000000300047211 */ /* 0x001fe200078c08ff */
[----:B-1----:R-:W-:-:S03]  /*42f70*/  IMAD R9, R29, 0x4, R0 ;  /* 0x000000041d097824 */ /* 0x002fc600078e0200 */
[-C--:B------:R-:W-:Y:S02]  /*42f80*/  LEA.HI.X.SX32 R5, R0, R2.reuse, 0x1, P6 ;  /* 0x0000000200057211 */ /* 0x080fe400030f0eff */
[----:B------:R-:W-:Y:S01]  /*42f90*/  LEA R8, P6, R9, R3, 0x1 ;  /* 0x0000000309087211 */ /* 0x000fe200078c08ff */
[----:B------:R-:W-:Y:S02]  /*42fa0*/  IMAD R0, R29, 0x4, R9 ;  /* 0x000000041d007824 */ /* 0x000fe400078e0209 */
[----:B------:R0:W-:Y:S01]  /*42fb0*/  @P2 STG.E.U16 [R4.64], R10 ;  /* 0x0000000a04002986 */ /* 0x0001e2000c10150a */
[----:B------:R-:W-:Y:S02]  /*42fc0*/  PRMT R12, R15, 0x7632, R12 ;  /* 0x000076320f0c7816 */ /* 0x000fe4000000000c */
[----:B------:R-:W-:-:S05]  /*42fd0*/  LEA.HI.X.SX32 R9, R9, R2, 0x1, P6 ;  /* 0x0000000209097211 */ /* 0x000fca00030f0eff */
[----:B------:R1:W-:Y:S01]  /*42fe0*/  @P5 STG.E.U16 [R8.64], R12 ;  /* 0x0000000c08005986 */ /* 0x0003e2000c10150a */
[----:B----4-:R-:W-:Y:S02]  /*42ff0*/  ISETP.LT.AND P3, PT, R26, c[0x0][0x17c], !P0 ;  /* 0x00005f001a007a0c */ /* 0x010fe40004761270 */
[----:B--2---:R-:W-:Y:S02]  /*43000*/  ISETP.LT.AND P1, PT, R27, c[0x0][0x17c], !P0 ;  /* 0x00005f001b007a0c */ /* 0x004fe40004721270 */
[----:B------:R-:W2:Y:S04]  /*43010*/  LDL.LU R27, [R1+0x204] ;  /* 0x00020400011b7983 */ /* 0x000ea80000300800 */
[----:B------:R-:W4:Y:S01]  /*43020*/  LDL.LU R26, [R1+0x208] ;  /* 0x00020800011a7983 */ /* 0x000f220000300800 */
[----:B-----5:R-:W-:-:S03]  /*43030*/  ISETP.LT.AND P2, PT, R28, c[0x0][0x17c], !P0 ;  /* 0x00005f001c007a0c */ /* 0x020fc60004741270 */
[----:B------:R-:W5:Y:S04]  /*43040*/  LDL.LU R21, [R1+0x8c] ;  /* 0x00008c0001157983 */ /* 0x000f680000300800 */
[----:B------:R-:W4:Y:S04]  /*43050*/  LDL.LU R15, [R1+0xda0] ;  /* 0x000da000010f7983 */ /* 0x000f280000300800 */
[----:B------:R-:W4:Y:S04]  /*43060*/  LDL.LU R28, [R1+0x20c] ;  /* 0x00020c00011c7983 */ /* 0x000f280000300800 */
[----:B------:R-:W4:Y:S01]  /*43070*/  LDL.LU R24, [R1+0x6c] ;  /* 0x00006c0001187983 */ /* 0x000f220000300800 */
[----:B---3--:R-:W-:-:S03]  /*43080*/  ISETP.LT.AND P5, PT, R20, c[0x0][0x17c], !P0 ;  /* 0x00005f0014007a0c */ /* 0x008fc600047a1270 */
[----:B------:R-:W3:Y:S01]  /*43090*/  LDL.LU R20, [R1+0x210] ;  /* 0x0002100001147983 */ /* 0x000ee20000300800 */
[----:B0-----:R-:W-:Y:S01]  /*430a0*/  PRMT R10, R6, 0x7632, R10 ;  /* 0x00007632060a7816 */ /* 0x001fe2000000000a */
[C---:B------:R-:W-:Y:S01]  /*430b0*/  IMAD R6, R29.reuse, 0x4, R0 ;  /* 0x000000041d067824 */ /* 0x040fe200078e0200 */
[CC--:B------:R-:W-:Y:S01]  /*430c0*/  LEA R4, P6, R0.reuse, R3.reuse, 0x1 ;  /* 0x0000000300047211 */ /* 0x0c0fe200078c08ff */
[----:B------:R-:W3:Y:S03]  /*430d0*/  LDL.LU R17, [R1+0xbc] ;  /* 0x0000bc0001117983 */ /* 0x000ee60000300800 */
[-C--:B------:R-:W-:Y:S01]  /*430e0*/  LEA.HI.X.SX32 R5, R0, R2.reuse, 0x1, P6 ;  /* 0x0000000200057211 */ /* 0x080fe200030f0eff */
[C---:B------:R-:W-:Y:S01]  /*430f0*/  IMAD R0, R29.reuse, 0x4, R6 ;  /* 0x000000041d007824 */ /* 0x040fe200078e0206 */
[----:B-1----:R-:W-:Y:S02]  /*43100*/  LEA R8, P6, R6, R3, 0x1 ;  /* 0x0000000306087211 */ /* 0x002fe400078c08ff */
[----:B------:R-:W-:Y:S01]  /*43110*/  PRMT R18, R18, 0x7632, R18 ;  /* 0x0000763212127816 */ /* 0x000fe20000000012 */
[----:B------:R0:W-:Y:S01]  /*43120*/  @P4 STG.E.U16 [R4.64], R10 ;  /* 0x0000000a04004986 */ /* 0x0001e2000c10150a */
[----:B------:R-:W-:Y:S01]  /*43130*/  LEA.HI.X.SX32 R9, R6, R2, 0x1, P6 ;  /* 0x0000000206097211 */ /* 0x000fe200030f0eff */
[----:B------:R-:W-:Y:S01]  /*43140*/  IMAD R6, R29, 0x4, R0 ;  /* 0x000000041d067824 */ /* 0x000fe200078e0200 */
[----:B------:R-:W-:-:S03]  /*43150*/  PRMT R22, R22, 0x7632, R22 ;  /* 0x0000763216167816 */ /* 0x000fc60000000016 */
[----:B------:R1:W-:Y:S01]  /*43160*/  @P3 STG.E.U16 [R8.64], R18 ;  /* 0x0000001208003986 */ /* 0x0003e2000c10150a */
[----:B0-----:R-:W-:-:S04]  /*43170*/  LEA R4, P6, R0, R3, 0x1 ;  /* 0x0000000300047211 */ /* 0x001fc800078c08ff */
[----:B------:R-:W-:Y:S01]  /*43180*/  LEA.HI.X.SX32 R5, R0, R2, 0x1, P6 ;  /* 0x0000000200057211 */ /* 0x000fe200030f0eff */
[----:B------:R-:W-:Y:S01]  /*43190*/  IMAD R0, R29, 0x4, R6 ;  /* 0x000000041d007824 */ /* 0x000fe200078e0206 */
[----:B-1----:R-:W-:-:S03]  /*431a0*/  LEA R8, P6, R6, R3, 0x1 ;  /* 0x0000000306087211 */ /* 0x002fc600078c08ff */
[----:B------:R0:W-:Y:S01]  /*431b0*/  @P1 STG.E.U16 [R4.64], R22 ;  /* 0x0000001604001986 */ /* 0x0001e2000c10150a */
[----:B------:R-:W-:Y:S01]  /*431c0*/  LEA.HI.X.SX32 R9, R6, R2, 0x1, P6 ;  /* 0x0000000206097211 */ /* 0x000fe200030f0eff */
[----:B------:R-:W-:Y:S01]  /*431d0*/  IMAD R6, R29, 0x4, R0 ;  /* 0x000000041d067824 */ /* 0x000fe200078e0200 */
[----:B------:R-:W-:Y:S02]  /*431e0*/  ISETP.LT.AND P4, PT, R25, c[0x0][0x17c], !P0 ;  /* 0x00005f0019007a0c */ /* 0x000fe40004781270 */
[----:B0-----:R-:W-:-:S04]  /*431f0*/  LEA R4, P6, R0, R3, 0x1 ;  /* 0x0000000300047211 */ /* 0x001fc800078c08ff */
[----:B------:R-:W-:Y:S01]  /*43200*/  LEA.HI.X.SX32 R5, R0, R2, 0x1, P6 ;  /* 0x0000000200057211 */ /* 0x000fe200030f0eff */
[----:B------:R-:W-:Y:S01]  /*43210*/  IMAD R0, R29, 0x4, R6 ;  /* 0x000000041d007824 */ /* 0x000fe200078e0206 */
[----:B--2---:R-:W-:Y:S02]  /*43220*/  ISETP.LT.AND P3, PT, R27, c[0x0][0x17c], !P0 ;  /* 0x00005f001b007a0c */ /* 0x004fe40004761270 */
[----:B------:R-:W2:Y:S04]  /*43230*/  LDL.LU R27, [R1+0x218] ;  /* 0x00021800011b7983 */ /* 0x000ea80000300800 */
[----:B------:R-:W2:Y:S04]  /*43240*/  LDL.LU R18, [R1+0xcc] ;  /* 0x0000cc0001127983 */ /* 0x000ea80000300800 */
[----:B-----5:R0:W-:Y:S04]  /*43250*/  @P2 STG.E.U16 [R8.64], R21 ;  /* 0x0000001508002986 */ /* 0x0201e8000c10150a */
[----:B------:R-:W5:Y:S01]  /*43260*/  LDL.LU R14, [R1+0x9c] ;  /* 0x00009c00010e7983 */ /* 0x000f620000300800 */
[----:B----4-:R-:W-:-:S03]  /*43270*/  ISETP.LT.AND P2, PT, R28, c[0x0][0x17c], !P0 ;  /* 0x00005f001c007a0c */ /* 0x010fc60004741270 */
[----:B------:R-:W4:Y:S01]  /*43280*/  LDL.LU R28, [R1+0x220] ;  /* 0x00022000011c7983 */ /* 0x000f220000300800 */
[----:B------:R-:W-:Y:S02]  /*43290*/  ISETP.LT.AND P1, PT, R26, c[0x0][0x17c], !P0 ;  /* 0x00005f001a007a0c */ /* 0x000fe40004721270 */
[C---:B0-----:R-:W-:Y:S01]  /*432a0*/  LEA R8, P6, R6.reuse, R3, 0x1 ;  /* 0x0000000306087211 */ /* 0x041fe200078c08ff */
[----:B------:R-:W2:Y:S04]  /*432b0*/  LDL.LU R22, [R1+0x224] ;  /* 0x0002240001167983 */ /* 0x000ea80000300800 */
[----:B------:R-:W2:Y:S01]  /*432c0*/  LDL.LU R25, [R1+0x7c] ;  /* 0x00007c0001197983 */ /* 0x000ea20000300800 */
[----:B------:R-:W-:Y:S01]  /*432d0*/  LEA.HI.X.SX32 R9, R6, R2, 0x1, P6 ;  /* 0x0000000206097211 */ /* 0x000fe200030f0eff */
[----:B------:R-:W-:-:S02]  /*432e0*/  IMAD R6, R29, 0x4, R0 ;  /* 0x000000041d067824 */ /* 0x000fc400078e0200 */
[----:B------:R0:W-:Y:S01]  /*432f0*/  @P5 STG.E.U16 [R4.64], R24 ;  /* 0x0000001804005986 */ /* 0x0001e2000c10150a */
[----:B---3--:R-:W-:-:S03]  /*43300*/  ISETP.LT.AND P5, PT, R20, c[0x0][0x17c], !P0 ;  /* 0x00005f0014007a0c */ /* 0x008fc600047a1270 */
[----:B------:R-:W3:Y:S04]  /*43310*/  LDL.LU R16, [R1+0x228] ;  /* 0x0002280001107983 */ /* 0x000ee80000300800 */
[----:B------:R-:W2:Y:S01]  /*43320*/  LDL.LU R26, [R1+0x3c] ;  /* 0x00003c00011a7983 */ /* 0x000ea20000300800 */
[----:B0-----:R-:W-:-:S03]  /*43330*/  LEA R4, P6, R0, R3, 0x1 ;  /* 0x0000000300047211 */ /* 0x001fc600078c08ff */
[----:B------:R-:W2:Y:S04]  /*43340*/  LDL.LU R20, [R1+0x2c] ;  /* 0x00002c0001147983 */ /* 0x000ea80000300800 */
        /* <DEDUP_REMOVED lines=8> */
[----:B------:R-:W-:Y:S01]  /*433d0*/  LEA.HI.X.SX32 R9, R6, R2, 0x1, P6 ;  /* 0x0000000206097211 */ /* 0x000fe200030f0eff */
[----:B------:R0:W-:Y:S01]  /*433e0*/  @P3 STG.E.U16 [R4.64], R17 ;  /* 0x0000001104003986 */ /* 0x0001e2000c10150a */
[----:B------:R-:W-:Y:S01]  /*433f0*/  ISETP.LT.AND P3, PT, R27, c[0x0][0x17c], !P0 ;  /* 0x00005f001b007a0c */ /* 0x000fe20004761270 */
[----:B------:R-:W-:Y:S02]  /*43400*/  IMAD R6, R29, 0x4, R0 ;  /* 0x000000041d067824 */ /* 0x000fe400078e0200 */
[----:B------:R-:W2:Y:S01]  /*43410*/  LDL.LU R27, [R1+0x1c] ;  /* 0x00001c00011b7983 */ /* 0x000ea20000300800 */
[----:B0-----:R-:W-:-:S04]  /*43420*/  LEA R4, P6, R0, R3, 0x1 ;  /* 0x0000000300047211 */ /* 0x001fc800078c08ff */
[----:B------:R-:W-:Y:S02]  /*43430*/  LEA.HI.X.SX32 R5, R0, R2, 0x1, P6 ;  /* 0x0000000200057211 */ /* 0x000fe400030f0eff */
[----:B------:R-:W3:Y:S04]  /*43440*/  LDL.LU R0, [R1+0x21c] ;  /* 0x00021c0001007983 */ /* 0x000ee80000300800 */
[----:B------:R0:W-:Y:S04]  /*43450*/  @P1 STG.E.U16 [R8.64], R18 ;  /* 0x0000001208001986 */ /* 0x0001e8000c10150a */
[----:B-----5:R1:W-:Y:S01]  /*43460*/  @P2 STG.E.U16 [R4.64], R14 ;  /* 0x0000000e04002986 */ /* 0x0203e2000c10150a */
[----:B0-----:R-:W-:-:S04]  /*43470*/  LEA R8, P6, R6, R3, 0x1 ;  /* 0x0000000306087211 */ /* 0x001fc800078c08ff */
[----:B------:R-:W-:-:S05]  /*43480*/  LEA.HI.X.SX32 R9, R6, R2, 0x1, P6 ;  /* 0x0000000206097211 */ /* 0x000fca00030f0eff */
[----:B------:R0:W-:Y:S01]  /*43490*/  @P5 STG.E.U16 [R8.64], R25 ;  /* 0x0000001908005986 */ /* 0x0001e2000c10150a */
[----:B----4-:R-:W-:Y:S02]  /*434a0*/  ISETP.LT.AND P2, PT, R28, c[0x0][0x17c], !P0 ;  /* 0x00005f001c007a0c */ /* 0x010fe40004741270 */
[----:B------:R-:W-:Y:S01]  /*434b0*/  ISETP.LT.AND P5, PT, R22, c[0x0][0x17c], !P0 ;  /* 0x00005f0016007a0c */ /* 0x000fe200047a1270 */
[----:B------:R-:W4:Y:S01]  /*434c0*/  LDL.LU R28, [R1+0xc] ;  /* 0x00000c00011c7983 */ /* 0x000f220000300800 */
[----:B---3--:R-:W-:Y:S01]  /*434d0*/  ISETP.LT.AND P1, PT, R0, c[0x0][0x17c], !P0 ;  /* 0x00005f0000007a0c */ /* 0x008fe20004721270 */
[----:B------:R-:W-:-:S04]  /*434e0*/  IMAD R0, R29, 0x4, R6 ;  /* 0x000000041d007824 */ /* 0x000fc800078e0206 */
[----:B------:R-:W-:Y:S01]  /*434f0*/  IMAD R6, R29, 0x4, R0 ;  /* 0x000000041d067824 */ /* 0x000fe200078e0200 */
[----:B-1----:R-:W-:-:S04]  /*43500*/  LEA R4, P6, R0, R3, 0x1 ;  /* 0x0000000300047211 */ /* 0x002fc800078c08ff */
[----:B------:R-:W-:Y:S01]  /*43510*/  LEA.HI.X.SX32 R5, R0, R2, 0x1, P6 ;  /* 0x0000000200057211 */ /* 0x000fe200030f0eff */
[----:B------:R-:W-:Y:S01]  /*43520*/  IMAD R0, R29, 0x4, R6 ;  /* 0x000000041d007824 */ /* 0x000fe200078e0206 */
[----:B0-----:R-:W-:-:S03]  /*43530*/  LEA R8, P6, R6, R3, 0x1 ;  /* 0x0000000306087211 */ /* 0x001fc600078c08ff */
[----:B------:R0:W-:Y:S01]  /*43540*/  @P4 STG.E.U16 [R4.64], R26 ;  /* 0x0000001a04004986 */ /* 0x0001e2000c10150a */
[----:B------:R-:W-:Y:S02]  /*43550*/  LEA.HI.X.SX32 R9, R6, R2, 0x1, P6 ;  /* 0x0000000206097211 */ /* 0x000fe400030f0eff */
[----:B------:R-:W-:Y:S01]  /*43560*/  ISETP.LT.AND P4, PT, R16, c[0x0][0x17c], !P0 ;  /* 0x00005f0010007a0c */ /* 0x000fe20004781270 */
[----:B------:R-:W-:Y:S01]  /*43570*/  IMAD R6, R29, 0x4, R0 ;  /* 0x000000041d067824 */ /* 0x000fe200078e0200 */
[----:B------:R-:W3:Y:S04]  /*43580*/  LDL.LU R16, [R1+0x240] ;  /* 0x0002400001107983 */ /* 0x000ee80000300800 */
[----:B------:R-:W5:Y:S01]  /*43590*/  LDL.LU R22, [R1+0x244] ;  /* 0x0002440001167983 */ /* 0x000f620000300800 */
[----:B0-----:R-:W-:-:S04]  /*435a0*/  LEA R4, P6, R0, R3, 0x1 ;  /* 0x0000000300047211 */ /* 0x001fc800078c08ff */
[----:B------:R-:W-:Y:S02]  /*435b0*/  LEA.HI.X.SX32 R5, R0, R2, 0x1, P6 ;  /* 0x0000000200057211 */ /* 0x000fe400030f0eff */
[----:B------:R-:W2:Y:S04]  /*435c0*/  LDL.LU R0, [R1+0x22c] ;  /* 0x00022c0001007983 */ /* 0x000ea80000300800 */
[----:B------:R0:W-:Y:S02]  /*435d0*/  @P3 STG.E.U16 [R8.64], R20 ;  /* 0x0000001408003986 */ /* 0x0001e4000c10150a */
[----:B0-----:R-:W-:-:S04]  /*435e0*/  LEA R8, P6, R6, R3, 0x1 ;  /* 0x0000000306087211 */ /* 0x001fc800078c08ff */
[----:B------:R-:W-:Y:S02]  /*435f0*/  LEA.HI.X.SX32 R9, R6, R2, 0x1, P6 ;  /* 0x0000000206097211 */ /* 0x000fe400030f0eff */
[----:B--2---:R-:W-:Y:S01]  /*43600*/  ISETP.LT.AND P3, PT, R0, c[0x0][0x17c], !P0 ;  /* 0x00005f0000007a0c */ /* 0x004fe20004761270 */
[----:B------:R-:W-:Y:S02]  /*43610*/  IMAD R0, R29, 0x4, R6 ;  /* 0x000000041d007824 */ /* 0x000fe400078e0206 */
        /* <DEDUP_REMOVED lines=13> */
[----:B------:R0:W-:Y:S04]  /*436f0*/  @P5 STG.E.U16 [R4.64], R11 ;  /* 0x0000000b04005986 */ /* 0x0001e8000c10150a */
[----:B----4-:R1:W-:Y:S01]  /*43700*/  @P4 STG.E.U16 [R8.64], R28 ;  /* 0x0000001c08004986 */ /* 0x0103e2000c10150a */
[----:B0-----:R-:W-:-:S04]  /*43710*/  LEA R4, P6, R0, R3, 0x1 ;  /* 0x0000000300047211 */ /* 0x001fc800078c08ff */
[----:B------:R-:W-:-:S05]  /*43720*/  LEA.HI.X.SX32 R5, R0, R2, 0x1, P6 ;  /* 0x0000000200057211 */ /* 0x000fca00030f0eff */
[----:B------:R-:W-:Y:S01]  /*43730*/  @P3 STG.E.U16 [R4.64], R7 ;  /* 0x0000000704003986 */ /* 0x000fe2000c10150a */
[----:B---3--:R-:W-:Y:S02]  /*43740*/  ISETP.LT.AND P3, PT, R16, c[0x0][0x17c], !P0 ;  /* 0x00005f0010007a0c */ /* 0x008fe40004761270 */
[----:B--2---:R-:W-:Y:S01]  /*43750*/  ISETP.LT.AND P5, PT, R6, c[0x0][0x17c], !P0 ;  /* 0x00005f0006007a0c */ /* 0x004fe200047a1270 */
[----:B------:R-:W-:Y:S02]  /*43760*/  IMAD R6, R29, 0x4, R0 ;  /* 0x000000041d067824 */ /* 0x000fe400078e0200 */
[----:B------:R-:W2:Y:S03]  /*43770*/  LDL.LU R0, [R1+0x23c] ;  /* 0x00023c0001007983 */ /* 0x000ea60000300800 */
[C---:B-1----:R-:W-:Y:S01]  /*43780*/  LEA R8, P6, R6.reuse, R3, 0x1 ;  /* 0x0000000306087211 */ /* 0x042fe200078c08ff */
[----:B------:R-:W3:Y:S03]  /*43790*/  LDL.LU R16, [R1+0x254] ;  /* 0x0002540001107983 */ /* 0x000ee60000300800 */
[----:B------:R-:W-:-:S05]  /*437a0*/  LEA.HI.X.SX32 R9, R6, R2, 0x1, P6 ;  /* 0x0000000206097211 */ /* 0x000fca00030f0eff */
[----:B------:R0:W-:Y:S01]  /*437b0*/  @P1 STG.E.U16 [R8.64], R19 ;  /* 0x0000001308001986 */ /* 0x0001e2000c10150a */
[----:B-----5:R-:W-:-:S03]  /*437c0*/  ISETP.LT.AND P1, PT, R22, c[0x0][0x17c], !P0 ;  /* 0x00005f0016007a0c */ /* 0x020fc60004721270 */
[----:B------:R-:W4:Y:S04]  /*437d0*/  LDL.LU R22, [R1+0x25c] ;  /* 0x00025c0001167983 */ /* 0x000f280000300800 */
[----:B0-----:R-:W5:Y:S01]  /*437e0*/  LDL.LU R9, [R1+0x248] ;  /* 0x0002480001097983 */ /* 0x001f620000300800 */
[----:B------:R-:W-:Y:S02]  /*437f0*/  PRMT R7, R21, 0x7632, R7 ;  /* 0x0000763215077816 */ /* 0x000fe40000000007 */
[----:B------:R-:W-:Y:S01]  /*43800*/  PRMT R10, R24, 0x7632, R10 ;  /* 0x00007632180a7816 */ /* 0x000fe2000000000a */
[----:B------:R-:W3:Y:S04]  /*43810*/  LDL.LU R21, [R1+0x260] ;  /* 0x0002600001157983 */ /* 0x000ee80000300800 */
[----:B------:R-:W3:Y:S01]  /*43820*/  LDL.LU R24, [R1+0x264] ;  /* 0x0002640001187983 */ /* 0x000ee20000300800 */
[----:B--2---:R-:W-:Y:S01]  /*43830*/  ISETP.LT.AND P4, PT, R0, c[0x0][0x17c], !P0 ;  /* 0x00005f0000007a0c */ /* 0x004fe20004781270 */
[----:B------:R-:W-:-:S05]  /*43840*/  IMAD R0, R29, 0x4, R6 ;  /* 0x000000041d007824 */ /* 0x000fca00078e0206 */
[----:B------:R-:W-:Y:S01]  /*43850*/  LEA R4, P6, R0, R3, 0x1 ;  /* 0x0000000300047211 */ /* 0x000fe200078c08ff */
[----:B------:R-:W-:-:S03]  /*43860*/  IMAD R6, R29, 0x4, R0 ;  /* 0x000000041d067824 */ /* 0x000fc600078e0200 */
[----:B------:R-:W-:Y:S01]  /*43870*/  LEA.HI.X.SX32 R5, R0, R2, 0x1, P6 ;  /* 0x0000000200057211 */ /* 0x000fe200030f0eff */
[----:B------:R-:W-:Y:S01]  /*43880*/  IMAD R0, R29, 0x4, R6 ;  /* 0x000000041d007824 */ /* 0x000fe200078e0206 */
[----:B------:R-:W-:-:S03]  /*43890*/  LEA R8, P6, R6, R3, 0x1 ;  /* 0x0000000306087211 */ /* 0x000fc600078c08ff */
[----:B------:R0:W-:Y:S01]  /*438a0*/  @P2 STG.E.U16 [R4.64], R23 ;  /* 0x0000001704002986 */ /* 0x0001e2000c10150a */
[----:B-----5:R-:W-:Y:S02]  /*438b0*/  ISETP.LT.AND P2, PT, R9, c[0x0][0x17c], !P0 ;  /* 0x00005f0009007a0c */ /* 0x020fe40004741270 */
[----:B------:R-:W-:Y:S02]  /*438c0*/  LEA.HI.X.SX32 R9, R6, R2, 0x1, P6 ;  /* 0x0000000206097211 */ /* 0x000fe400030f0eff */
[----:B0-----:R-:W-:Y:S01]  /*438d0*/  LEA R4, P6, R0, R3, 0x1 ;  /* 0x0000000300047211 */ /* 0x001fe200078c08ff */
[----:B------:R-:W-:-:S03]  /*438e0*/  IMAD R6, R29, 0x4, R0 ;  /* 0x000000041d067824 */ /* 0x000fc600078e0200 */
[----:B------:R-:W-:Y:S02]  /*438f0*/  LEA.HI.X.SX32 R5, R0, R2, 0x1, P6 ;  /* 0x0000000200057211 */ /* 0x000fe400030f0eff */
[----:B------:R-:W2:Y:S04]  /*43900*/  LDL.LU R0, [R1+0x24c] ;  /* 0x00024c0001007983 */ /* 0x000ea80000300800 */
[----:B------:R0:W-:Y:S04]  /*43910*/  @P5 STG.E.U16 [R8.64], R7 ;  /* 0x0000000708005986 */ /* 0x0001e8000c10150a */
[----:B------:R1:W-:Y:S04]  /*43920*/  @P4 STG.E.U16 [R4.64], R10 ;  /* 0x0000000a04004986 */ /* 0x0003e8000c10150a */
[----:B0-----:R-:W5:Y:S04]  /*43930*/  LDL.LU R9, [R1+0x250] ;  /* 0x0002500001097983 */ /* 0x001f680000300800 */
[----:B-1----:R-:W3:Y:S01]  /*43940*/  LDL.LU R5, [R1+0xac] ;  /* 0x0000ac0001057983 */ /* 0x002ee20000300800 */
[----:B------:R-:W-:-:S02]  /*43950*/  LEA R8, P6, R6, R3, 0x1 ;  /* 0x0000000306087211 */ /* 0x000fc400078c08ff */
[----:B------:R-:W-:Y:S02]  /*43960*/  PRMT R12, R17, 0x7632, R12 ;  /* 0x00007632110c7816 */ /* 0x000fe4000000000c */
[----:B------:R-:W-:Y:S01]  /*43970*/  PRMT R7, R18, 0x7632, R7 ;  /* 0x0000763212077816 */ /* 0x000fe20000000007 */
[----:B------:R-:W4:Y:S01]  /*43980*/  LDL.LU R17, [R1+0x268] ;  /* 0x0002680001117983 */ /* 0x000f220000300800 */
[----:B------:R-:W-:Y:S02]  /*43990*/  PRMT R10, R14, 0x7632, R10 ;  /* 0x000076320e0a7816 */ /* 0x000fe4000000000a */
[----:B------:R-:W-:Y:S02]  /*439a0*/  PRMT R13, R26, 0x7632, R13 ;  /* 0x000076321a0d7816 */ /* 0x000fe4000000000d */
[----:B--2---:R-:W-:Y:S01]  /*439b0*/  ISETP.LT.AND P5, PT, R0, c[0x0][0x17c], !P0 ;  /* 0x00005f0000007a0c */ /* 0x004fe200047a1270 */
[----:B------:R-:W-:Y:S01]  /*439c0*/  IMAD R0, R29, 0x4, R6 ;  /* 0x000000041d007824 */ /* 0x000fe200078e0206 */
[----:B-----5:R-:W-:-:S02]  /*439d0*/  ISETP.LT.AND P4, PT, R9, c[0x0][0x17c], !P0 ;  /* 0x00005f0009007a0c */ /* 0x020fc40004781270 */
[----:B------:R-:W-:Y:S01]  /*439e0*/  LEA.HI.X.SX32 R9, R6, R2, 0x1, P6 ;  /* 0x0000000206097211 */ /* 0x000fe200030f0eff */
[----:B------:R-:W-:Y:S01]  /*439f0*/  IMAD R6, R29, 0x4, R0 ;  /* 0x000000041d067824 */ /* 0x000fe200078e0200 */
[----:B---3--:R-:W-:Y:S02]  /*43a00*/  PRMT R11, R5, 0x7632, R11 ;  /* 0x00007632050b7816 */ /* 0x008fe4000000000b */
[----:B------:R-:W-:-:S03]  /*43a10*/  LEA R4, P6, R0, R3, 0x1 ;  /* 0x0000000300047211 */ /* 0x000fc600078c08ff */
[----:B------:R0:W-:Y:S01]  /*43a20*/  @P3 STG.E.U16 [R8.64], R11 ;  /* 0x0000000b08003986 */ /* 0x0001e2000c10150a */
[----:B------:R-:W-:Y:S01]  /*43a30*/  LEA.HI.X.SX32 R5, R0, R2, 0x1, P6 ;  /* 0x0000000200057211 */ /* 0x000fe200030f0eff */
[----:B------:R-:W-:-:S04]  /*43a40*/  IMAD R0, R29, 0x4, R6 ;  /* 0x000000041d007824 */ /* 0x000fc800078e0206 */
[----:B------:R1:W-:Y:S01]  /*43a50*/  @P1 STG.E.U16 [R4.64], R12 ;  /* 0x0000000c04001986 */ /* 0x0003e2000c10150a */
[----:B0-----:R-:W-:-:S04]  /*43a60*/  LEA R8, P6, R6, R3, 0x1 ;  /* 0x0000000306087211 */ /* 0x001fc800078c08ff */
[-C--:B------:R-:W-:Y:S02]  /*43a70*/  LEA.HI.X.SX32 R9, R6, R2.reuse, 0x1, P6 ;  /* 0x0000000206097211 */ /* 0x080fe400030f0eff */
[----:B-1----:R-:W-:Y:S02]  /*43a80*/  LEA R4, P6, R0, R3, 0x1 ;  /* 0x0000000300047211 */ /* 0x002fe400078c08ff */
[----:B------:R-:W-:Y:S02]  /*43a90*/  ISETP.LT.AND P3, PT, R16, c[0x0][0x17c], !P0 ;  /* 0x00005f0010007a0c */ /* 0x000fe40004761270 */
[----:B------:R-:W-:Y:S01]  /*43aa0*/  LEA.HI.X.SX32 R5, R0, R2, 0x1, P6 ;  /* 0x0000000200057211 */ /* 0x000fe200030f0eff */
[----:B------:R-:W2:Y:S01]  /*43ab0*/  LDL.LU R16, [R1+0x26c] ;  /* 0x00026c0001107983 */ /* 0x000ea20000300800 */
[----:B------:R-:W-:-:S03]  /*43ac0*/  PRMT R11, R25, 0x7632, R11 ;  /* 0x00007632190b7816 */ /* 0x000fc6000000000b */
[----:B------:R0:W-:Y:S04]  /*43ad0*/  @P2 STG.E.U16 [R8.64], R7 ;  /* 0x0000000708002986 */ /* 0x0001e8000c10150a */
[----:B------:R1:W-:Y:S01]  /*43ae0*/  @P5 STG.E.U16 [R4.64], R10 ;  /* 0x0000000a04005986 */ /* 0x0003e2000c10150a */
[----:B------:R-:W-:-:S03]  /*43af0*/  ISETP.LT.AND P5, PT, R24, c[0x0][0x17c], !P0 ;  /* 0x00005f0018007a0c */ /* 0x000fc600047a1270 */
[----:B------:R-:W3:Y:S04]  /*43b00*/  LDL.LU R24, [R1+0x270] ;  /* 0x0002700001187983 */ /* 0x000ee80000300800 */
[----:B------:R-:W5:Y:S04]  /*43b10*/  LDL.LU R25, [R1+0x274] ;  /* 0x0002740001197983 */ /* 0x000f680000300800 */
[----:B------:R-:W5:Y:S01]  /*43b20*/  LDL.LU R26, [R1+0x258] ;  /* 0x00025800011a7983 */ /* 0x000f620000300800 */
[----:B------:R-:W-:-:S04]  /*43b30*/  IMAD R6, R29, 0x4, R0 ;  /* 0x000000041d067824 */ /* 0x000fc800078e0200 */
[----:B------:R-:W-:Y:S01]  /*43b40*/  IMAD R0, R29, 0x4, R6 ;  /* 0x000000041d007824 */ /* 0x000fe200078e0206 */
[----:B0-----:R-:W-:-:S04]  /*43b50*/  LEA R8, P6, R6, R3, 0x1 ;  /* 0x0000000306087211 */ /* 0x001fc800078c08ff */
[----:B------:R-:W-:Y:S01]  /*43b60*/  LEA.HI.X.SX32 R9, R6, R2, 0x1, P6 ;  /* 0x0000000206097211 */ /* 0x000fe200030f0eff */
[----:B------:R-:W-:Y:S01]  /*43b70*/  IMAD R6, R29, 0x4, R0 ;  /* 0x000000041d067824 */ /* 0x000fe200078e0200 */
[----:B-1----:R-:W-:-:S03]  /*43b80*/  LEA R4, P6, R0, R3, 0x1 ;  /* 0x0000000300047211 */ /* 0x002fc600078c08ff */
[C---:B------:R-:W-:Y:S01]  /*43b90*/  IMAD R12, R29.reuse, 0x4, R6 ;  /* 0x000000041d0c7824 */ /* 0x040fe200078e0206 */
[----:B------:R-:W-:Y:S01]  /*43ba0*/  LEA.HI.X.SX32 R5, R0, R2, 0x1, P6 ;  /* 0x0000000200057211 */ /* 0x000fe200030f0eff */
[----:B------:R0:W-:Y:S01]  /*43bb0*/  @P4 STG.E.U16 [R8.64], R11 ;  /* 0x0000000b08004986 */ /* 0x0001e2000c10150a */
[----:B----4-:R-:W-:Y:S01]  /*43bc0*/  ISETP.LT.AND P1, PT, R22, c[0x0][0x17c], !P0 ;  /* 0x00005f0016007a0c */ /* 0x010fe20004721270 */
[----:B------:R-:W-:Y:S01]  /*43bd0*/  IMAD R0, R29, 0x4, R12 ;  /* 0x000000041d007824 */ /* 0x000fe200078e020c */
[----:B------:R-:W-:Y:S02]  /*43be0*/  ISETP.LT.AND P2, PT, R21, c[0x0][0x17c], !P0 ;  /* 0x00005f0015007a0c */ /* 0x000fe40004741270 */
[----:B0-----:R-:W-:-:S04]  /*43bf0*/  LEA R8, P6, R6, R3, 0x1 ;  /* 0x0000000306087211 */ /* 0x001fc800078c08ff */
[----:B------:R-:W-:Y:S01]  /*43c00*/  LEA.HI.X.SX32 R9, R6, R2, 0x1, P6 ;  /* 0x0000000206097211 */ /* 0x000fe200030f0eff */
[C---:B------:R-:W-:Y:S01]  /*43c10*/  IMAD R6, R29.reuse, 0x4, R0 ;  /* 0x000000041d067824 */ /* 0x040fe200078e0200 */
[----:B------:R0:W-:Y:S01]  /*43c20*/  @P3 STG.E.U16 [R4.64], R13 ;  /* 0x0000000d04003986 */ /* 0x0001e2000c10150a */
[----:B------:R-:W-:Y:S02]  /*43c30*/  PRMT R7, R20, 0x7632, R7 ;  /* 0x0000763214077816 */ /* 0x000fe40000000007 */
[----:B------:R-:W-:Y:S01]  /*43c40*/  IMAD R10, R29, 0x4, R6 ;  /* 0x000000041d0a7824 */ /* 0x000fe200078e0206 */
[----:B------:R-:W-:-:S03]  /*43c50*/  PRMT R15, R15, 0x7632, R15 ;  /* 0x000076320f0f7816 */ /* 0x000fc6000000000f */
[C---:B------:R-:W-:Y:S01]  /*43c60*/  IMAD R20, R29.reuse, 0x4, R10 ;  /* 0x000000041d147824 */ /* 0x040fe200078e020a */
[----:B------:R1:W-:Y:S01]  /*43c70*/  @P1 STG.E.U16 [R8.64], R7 ;  /* 0x0000000708001986 */ /* 0x0003e2000c10150a */
[CC--:B0-----:R-:W-:Y:S02]  /*43c80*/  LEA R4, P6, R12.reuse, R3.reuse, 0x1 ;  /* 0x000000030c047211 */ /* 0x0c1fe400078c08ff */
[----:B------:R-:W-:Y:S02]  /*43c90*/  IMAD R18, R29, 0x4, R20 ;  /* 0x000000041d127824 */ /* 0x000fe400078e0214 */
[----:B------:R-:W-:Y:S02]  /*43ca0*/  LEA.HI.X.SX32 R5, R12, R2, 0x1, P6 ;  /* 0x000000020c057211 */ /* 0x000fe400030f0eff */
[----:B-1----:R-:W-:-:S03]  /*43cb0*/  LEA R8, P1, R0, R3, 0x1 ;  /* 0x0000000300087211 */ /* 0x002fc600078208ff */
[----:B------:R0:W-:Y:S01]  /*43cc0*/  @P2 STG.E.U16 [R4.64], R15 ;  /* 0x0000000f04002986 */ /* 0x0001e2000c10150a */
[----:B------:R-:W-:Y:S01]  /*43cd0*/  IMAD R29, R29, 0x4, R18 ;  /* 0x000000041d1d7824 */ /* 0x000fe200078e0212 */
[----:B------:R-:W-:Y:S02]  /*43ce0*/  LEA.HI.X.SX32 R9, R0, R2, 0x1, P1 ;  /* 0x0000000200097211 */ /* 0x000fe400008f0eff */
[-C--:B------:R-:W-:Y:S02]  /*43cf0*/  LEA R12, P2, R6, R3.reuse, 0x1 ;  /* 0x00000003060c7211 */ /* 0x080fe400078408ff */
[----:B0-----:R-:W-:-:S04]  /*43d00*/  LEA R4, P1, R10, R3, 0x1 ;  /* 0x000000030a047211 */ /* 0x001fc800078208ff */
[-C--:B------:R-:W-:Y:S02]  /*43d10*/  LEA.HI.X.SX32 R5, R10, R2.reuse, 0x1, P1 ;  /* 0x000000020a057211 */ /* 0x080fe400008f0eff */
[----:B------:R-:W-:Y:S02]  /*43d20*/  LEA R14, P1, R29, R3, 0x1 ;  /* 0x000000031d0e7211 */ /* 0x000fe400078208ff */
[----:B------:R-:W-:Y:S02]  /*43d30*/  ISETP.LT.AND P4, PT, R17, c[0x0][0x17c], !P0 ;  /* 0x00005f0011007a0c */ /* 0x000fe40004781270 */
[-C--:B------:R-:W-:Y:S02]  /*43d40*/  LEA.HI.X.SX32 R13, R6, R2.reuse, 0x1, P2 ;  /* 0x00000002060d7211 */ /* 0x080fe400010f0eff */
[----:B------:R-:W-:Y:S02]  /*43d50*/  LEA.HI.X.SX32 R15, R29, R2, 0x1, P1 ;  /* 0x000000021d0f7211 */ /* 0x000fe400008f0eff */
[----:B------:R-:W-:-:S02]  /*43d60*/  PRMT R0, R27, 0x7632, R0 ;  /* 0x000076321b007816 */ /* 0x000fc40000000000 */
[----:B------:R-:W-:Y:S02]  /*43d70*/  PRMT R6, R11, 0x7632, R6 ;  /* 0x000076320b067816 */ /* 0x000fe40000000006 */
[----:B------:R-:W-:Y:S01]  /*43d80*/  PRMT R7, R7, 0x7632, R7 ;  /* 0x0000763207077816 */ /* 0x000fe20000000007 */
[----:B------:R0:W-:Y:S01]  /*43d90*/  @P5 STG.E.U16 [R8.64], R0 ;  /* 0x0000000008005986 */ /* 0x0001e2000c10150a */
[----:B------:R-:W-:-:S03]  /*43da0*/  PRMT R10, R19, 0x7632, R10 ;  /* 0x00007632130a7816 */ /* 0x000fc6000000000a */
[----:B------:R0:W-:Y:S01]  /*43db0*/  @P4 STG.E.U16 [R12.64], R6 ;  /* 0x000000060c004986 */ /* 0x0001e2000c10150a */
[----:B--2---:R-:W-:Y:S02]  /*43dc0*/  ISETP.LT.AND P3, PT, R16, c[0x0][0x17c], !P0 ;  /* 0x00005f0010007a0c */ /* 0x004fe40004761270 */
[----:B------:R-:W-:-:S04]  /*43dd0*/  LEA R16, P6, R20, R3, 0x1 ;  /* 0x0000000314107211 */ /* 0x000fc800078c08ff */
[-C--:B------:R-:W-:Y:S02]  /*43de0*/  LEA.HI.X.SX32 R17, R20, R2.reuse, 0x1, P6 ;  /* 0x0000000214117211 */ /* 0x080fe400030f0eff */
[----:B------:R-:W-:Y:S02]  /*43df0*/  LEA R20, P6, R18, R3, 0x1 ;  /* 0x0000000312147211 */ /* 0x000fe400078c08ff */
[----:B---3--:R-:W-:Y:S02]  /*43e00*/  ISETP.LT.AND P2, PT, R24, c[0x0][0x17c], !P0 ;  /* 0x00005f0018007a0c */ /* 0x008fe40004741270 */
[----:B-----5:R-:W-:Y:S02]  /*43e10*/  ISETP.LT.AND P1, PT, R25, c[0x0][0x17c], !P0 ;  /* 0x00005f0019007a0c */ /* 0x020fe40004721270 */
[----:B------:R-:W-:Y:S02]  /*43e20*/  ISETP.LT.AND P0, PT, R26, c[0x0][0x17c], !P0 ;  /* 0x00005f001a007a0c */ /* 0x000fe40004701270 */
[----:B------:R-:W-:-:S02]  /*43e30*/  LEA.HI.X.SX32 R21, R18, R2, 0x1, P6 ;  /* 0x0000000212157211 */ /* 0x000fc400030f0eff */
[----:B------:R-:W-:-:S05]  /*43e40*/  PRMT R2, R28, 0x7632, R2 ;  /* 0x000076321c027816 */ /* 0x000fca0000000002 */
[----:B------:R0:W-:Y:S04]  /*43e50*/  @P3 STG.E.U16 [R4.64], R2 ;  /* 0x0000000204003986 */ /* 0x0001e8000c10150a */
[----:B------:R0:W-:Y:S04]  /*43e60*/  @P2 STG.E.U16 [R16.64], R7 ;  /* 0x0000000710002986 */ /* 0x0001e8000c10150a */
[----:B------:R0:W-:Y:S01]  /*43e70*/  @P1 STG.E.U16 [R20.64], R10 ;  /* 0x0000000a14001986 */ /* 0x0001e2000c10150a */
[----:B------:R-:W-:Y:S05]  /*43e80*/  @!P0 EXIT ;  /* 0x000000000000894d */ /* 0x000fea0003800000 */
[----:B0-----:R-:W-:-:S05]  /*43e90*/  PRMT R7, R23, 0x7632, R7 ;  /* 0x0000763217077816 */ /* 0x001fca0000000007 */
[----:B------:R-:W-:Y:S01]  /*43ea0*/  STG.E.U16 [R14.64], R7 ;  /* 0x000000070e007986 */ /* 0x000fe2000c10150a */
[----:B------:R-:W-:Y:S05]  /*43eb0*/  EXIT ;  /* 0x000000000000794d */ /* 0x000fea0003800000 */
.L_x_4:
[----:B------:R-:W-:-:S00]  /*43ec0*/  BRA `(.L_x_4) ;  /* 0xfffffff000007947 */ /* 0x000fc0000383ffff */
[----:B------:R-:W-:-:S00]  /*43ed0*/  NOP ;  /* 0x0000000000007918 */ /* 0x000fc00000000000 */
        /* <DEDUP_REMOVED lines=10> */
.L_x_5:


//--------------------- .nv.shared.matmul_kernel  --------------------------
	.section	.nv.shared.matmul_kernel,"aw",@nobits
	.sectionflags	@""
	.align	16
